// auto-generated by cutlass_sweep.gemm — config: {"arch": "sm_90", "cluster_m": 1, "cluster_n": 1, "dtype": "int8", "dtype_b": "int8", "layout": "nt", "stages": 0, "tile_k": 32, "tile_m": 512, "tile_n": 128}
#include "cutlass/cutlass.h"
#include "cutlass/gemm/collective/collective_builder.hpp"
#include "cutlass/gemm/device/gemm_universal_adapter.h"
#include "cutlass/gemm/kernel/gemm_universal.hpp"
#include "cutlass/epilogue/collective/collective_builder.hpp"

using ElemA = int8_t;
using ElemB = int8_t;
using ElemCD = int8_t;
using Acc  = int32_t;
using TileShape    = cute::Shape<cute::_512, cute::_128, cute::_32>;
using ClusterShape = cute::Shape<cute::_1, cute::_1, cute::_1>;

using CollectiveEpilogue = typename cutlass::epilogue::collective::CollectiveBuilder<
    cutlass::arch::Sm90, cutlass::arch::OpClassTensorOp,
    TileShape, ClusterShape,
    cutlass::epilogue::collective::EpilogueTileAuto,
    Acc, Acc,
    ElemCD, cutlass::layout::RowMajor, 128 / cutlass::sizeof_bits<ElemCD>::value,
    ElemCD, cutlass::layout::RowMajor, 128 / cutlass::sizeof_bits<ElemCD>::value,
    cutlass::epilogue::collective::EpilogueScheduleAuto
  >::CollectiveOp;

using CollectiveMainloop = typename cutlass::gemm::collective::CollectiveBuilder<
    cutlass::arch::Sm90, cutlass::arch::OpClassTensorOp,
    ElemA, cutlass::layout::RowMajor, 128 / cutlass::sizeof_bits<ElemA>::value,
    ElemB, cutlass::layout::ColumnMajor, 128 / cutlass::sizeof_bits<ElemB>::value,
    Acc,
    TileShape, ClusterShape,
    cutlass::gemm::collective::StageCountAutoCarveout<static_cast<int>(sizeof(typename CollectiveEpilogue::SharedStorage))>,
    cutlass::gemm::collective::KernelScheduleAuto
  >::CollectiveOp;

using GemmKernel = cutlass::gemm::kernel::GemmUniversal<
    cute::Shape<int,int,int,int>,
    CollectiveMainloop,
    CollectiveEpilogue
>;
using Gemm = cutlass::gemm::device::GemmUniversalAdapter<GemmKernel>;

// Force the device kernel symbol into the cubin without needing a host main.
auto* _anchor = &cutlass::device_kernel<GemmKernel>;


// ===== COMPILED SASS (sm_90a) =====

	.target	sm_90a

	.elftype	@"ET_EXEC"


//--------------------- .note.nv.tkinfo           --------------------------
	.section	.note.nv.tkinfo,"",@"SHT_NOTE"
	.sectionflags	@"SHF_NOTE_NV_TKINFO"
	.tkinfo
        /*0018*/ 	.word	0x00000002
        /*0030*/ 	.string	""
        /*0030*/ 	.string	"ptxas"
        /*0030*/ 	.string	"Cuda compilation tools, release 13.0, V13.0.88"
        /*0030*/ 	.string	"Build cuda_13.0.r13.0/compiler.36424714_0"
        /*0030*/ 	.string	"-arch sm_90a -m 64 "



//--------------------- .note.nv.cuinfo           --------------------------
	.section	.note.nv.cuinfo,"",@"SHT_NOTE"
	.sectionflags	@"SHF_NOTE_NV_CUINFO"
        /*0018*/ 	.short	0x0002
        /*001a*/ 	.short	0x005a
        /*001c*/ 	.short	0x0082
	.zero		2


//--------------------- .nv.info                  --------------------------
	.section	.nv.info,"",@"SHT_CUDA_INFO"
	.align	4


	//----- nvinfo : EIATTR_REGCOUNT
	.align		4
        /*0000*/ 	.byte	0x04, 0x2f
        /*0002*/ 	.short	(.L_15 - .L_14)
	.align		4
.L_14:
        /*0004*/ 	.word	index@(_ZN7cutlass13device_kernelINS_4gemm6kernel13GemmUniversalIN4cute5tupleIJiiiiEEENS1_10collective13CollectiveMmaINS1_34MainloopSm90TmaGmmaWarpSpecializedILi11ENS5_IJNS4_1CILi1EEESB_SB_EEENS1_35KernelTmaWarpSpecializedCooperativeEEENS5_IJNSA_ILi512EEENSA_ILi128EEENSA_ILi32EEEEEEaNS5_IJlSB_lEEEaSJ_NS4_8TiledMMAINS4_8MMA_AtomIJNS4_4SM904GMMA27MMA_64x128x32_S32S8S8_SS_TNEEEENS4_6LayoutINS5_IJNSA_ILi2EEESB_SB_EEENS5_IJSB_NSA_ILi0EEEST_EEEEENS5_IJNS4_10UnderscoreESW_SW_EEEEENS4_13SM90_TMA_LOADENS4_14ComposedLayoutINS4_7SwizzleILi1ELi4ELi3EEENS4_18smem_ptr_flag_bitsILi8EEENSQ_INS5_IJNSA_ILi8EEESH_EEENS5_IJSH_SB_EEEEEEEvNS4_8identityESZ_S19_vS1A_EENS_8epilogue10collective6detail29Sm90TmaWarpSpecializedAdapterINS1D_15DefaultEpilogueIaSJ_SJ_NS1C_6thread17LinearCombinationIaLi1EiiLNS1H_9ScaleType4KindE0ELNS_15FloatRoundStyleE2EaEENS1_15EpilogueDefaultEEEEEvvEEEEvNT_6ParamsE)
        /*0008*/ 	.word	0x000000a8


	//----- nvinfo : EIATTR_FRAME_SIZE
	.align		4
.L_15:
        /*000c*/ 	.byte	0x04, 0x11
        /*000e*/ 	.short	(.L_17 - .L_16)
	.align		4
.L_16:
        /*0010*/ 	.word	index@(_ZN7cutlass13device_kernelINS_4gemm6kernel13GemmUniversalIN4cute5tupleIJiiiiEEENS1_10collective13CollectiveMmaINS1_34MainloopSm90TmaGmmaWarpSpecializedILi11ENS5_IJNS4_1CILi1EEESB_SB_EEENS1_35KernelTmaWarpSpecializedCooperativeEEENS5_IJNSA_ILi512EEENSA_ILi128EEENSA_ILi32EEEEEEaNS5_IJlSB_lEEEaSJ_NS4_8TiledMMAINS4_8MMA_AtomIJNS4_4SM904GMMA27MMA_64x128x32_S32S8S8_SS_TNEEEENS4_6LayoutINS5_IJNSA_ILi2EEESB_SB_EEENS5_IJSB_NSA_ILi0EEEST_EEEEENS5_IJNS4_10UnderscoreESW_SW_EEEEENS4_13SM90_TMA_LOADENS4_14ComposedLayoutINS4_7SwizzleILi1ELi4ELi3EEENS4_18smem_ptr_flag_bitsILi8EEENSQ_INS5_IJNSA_ILi8EEESH_EEENS5_IJSH_SB_EEEEEEEvNS4_8identityESZ_S19_vS1A_EENS_8epilogue10collective6detail29Sm90TmaWarpSpecializedAdapterINS1D_15DefaultEpilogueIaSJ_SJ_NS1C_6thread17LinearCombinationIaLi1EiiLNS1H_9ScaleType4KindE0ELNS_15FloatRoundStyleE2EaEENS1_15EpilogueDefaultEEEEEvvEEEEvNT_6ParamsE)
        /*0014*/ 	.word	0x00000208


	//----- nvinfo : EIATTR_MIN_STACK_SIZE
	.align		4
.L_17:
        /*0018*/ 	.byte	0x04, 0x12
        /*001a*/ 	.short	(.L_19 - .L_18)
	.align		4
.L_18:
        /*001c*/ 	.word	index@(_ZN7cutlass13device_kernelINS_4gemm6kernel13GemmUniversalIN4cute5tupleIJiiiiEEENS1_10collective13CollectiveMmaINS1_34MainloopSm90TmaGmmaWarpSpecializedILi11ENS5_IJNS4_1CILi1EEESB_SB_EEENS1_35KernelTmaWarpSpecializedCooperativeEEENS5_IJNSA_ILi512EEENSA_ILi128EEENSA_ILi32EEEEEEaNS5_IJlSB_lEEEaSJ_NS4_8TiledMMAINS4_8MMA_AtomIJNS4_4SM904GMMA27MMA_64x128x32_S32S8S8_SS_TNEEEENS4_6LayoutINS5_IJNSA_ILi2EEESB_SB_EEENS5_IJSB_NSA_ILi0EEEST_EEEEENS5_IJNS4_10UnderscoreESW_SW_EEEEENS4_13SM90_TMA_LOADENS4_14ComposedLayoutINS4_7SwizzleILi1ELi4ELi3EEENS4_18smem_ptr_flag_bitsILi8EEENSQ_INS5_IJNSA_ILi8EEESH_EEENS5_IJSH_SB_EEEEEEEvNS4_8identityESZ_S19_vS1A_EENS_8epilogue10collective6detail29Sm90TmaWarpSpecializedAdapterINS1D_15DefaultEpilogueIaSJ_SJ_NS1C_6thread17LinearCombinationIaLi1EiiLNS1H_9ScaleType4KindE0ELNS_15FloatRoundStyleE2EaEENS1_15EpilogueDefaultEEEEEvvEEEEvNT_6ParamsE)
        /*0020*/ 	.word	0x00000208
.L_19:


//--------------------- .nv.compat                --------------------------
	.section	.nv.compat,"",@"SHT_CUDA_COMPAT_INFO"
	.align	4
        /*0000*/ 	.byte	0x02, 0x09, 0x01, 0x00, 0x02, 0x02, 0x04, 0x00, 0x02, 0x05, 0x05, 0x00, 0x03, 0x07, 0x01, 0x01
        /*0010*/ 	.byte	0x02, 0x03, 0x01, 0x00, 0x02, 0x06, 0x01, 0x00, 0x04, 0x0b, 0x08, 0x00, 0x00, 0x00, 0x00, 0x00
        /*0020*/ 	.byte	0x00, 0x00, 0x00, 0x00


//--------------------- .nv.info._ZN7cutlass13device_kernelINS_4gemm6kernel13GemmUniversalIN4cute5tupleIJiiiiEEENS1_10collective13CollectiveMmaINS1_34MainloopSm90TmaGmmaWarpSpecializedILi11ENS5_IJNS4_1CILi1EEESB_SB_EEENS1_35KernelTmaWarpSpecializedCooperativeEEENS5_IJNSA_ILi512EEENSA_ILi128EEENSA_ILi32EEEEEEaNS5_IJlSB_lEEEaSJ_NS4_8TiledMMAINS4_8MMA_AtomIJNS4_4SM904GMMA27MMA_64x128x32_S32S8S8_SS_TNEEEENS4_6LayoutINS5_IJNSA_ILi2EEESB_SB_EEENS5_IJSB_NSA_ILi0EEEST_EEEEENS5_IJNS4_10UnderscoreESW_SW_EEEEENS4_13SM90_TMA_LOADENS4_14ComposedLayoutINS4_7SwizzleILi1ELi4ELi3EEENS4_18smem_ptr_flag_bitsILi8EEENSQ_INS5_IJNSA_ILi8EEESH_EEENS5_IJSH_SB_EEEEEEEvNS4_8identityESZ_S19_vS1A_EENS_8epilogue10collective6detail29Sm90TmaWarpSpecializedAdapterINS1D_15DefaultEpilogueIaSJ_SJ_NS1C_6thread17LinearCombinationIaLi1EiiLNS1H_9ScaleType4KindE0ELNS_15FloatRoundStyleE2EaEENS1_15EpilogueDefaultEEEEEvvEEEEvNT_6ParamsE --------------------------
	.section	.nv.info._ZN7cutlass13device_kernelINS_4gemm6kernel13GemmUniversalIN4cute5tupleIJiiiiEEENS1_10collective13CollectiveMmaINS1_34MainloopSm90TmaGmmaWarpSpecializedILi11ENS5_IJNS4_1CILi1EEESB_SB_EEENS1_35KernelTmaWarpSpecializedCooperativeEEENS5_IJNSA_ILi512EEENSA_ILi128EEENSA_ILi32EEEEEEaNS5_IJlSB_lEEEaSJ_NS4_8TiledMMAINS4_8MMA_AtomIJNS4_4SM904GMMA27MMA_64x128x32_S32S8S8_SS_TNEEEENS4_6LayoutINS5_IJNSA_ILi2EEESB_SB_EEENS5_IJSB_NSA_ILi0EEEST_EEEEENS5_IJNS4_10UnderscoreESW_SW_EEEEENS4_13SM90_TMA_LOADENS4_14ComposedLayoutINS4_7SwizzleILi1ELi4ELi3EEENS4_18smem_ptr_flag_bitsILi8EEENSQ_INS5_IJNSA_ILi8EEESH_EEENS5_IJSH_SB_EEEEEEEvNS4_8identityESZ_S19_vS1A_EENS_8epilogue10collective6detail29Sm90TmaWarpSpecializedAdapterINS1D_15DefaultEpilogueIaSJ_SJ_NS1C_6thread17LinearCombinationIaLi1EiiLNS1H_9ScaleType4KindE0ELNS_15FloatRoundStyleE2EaEENS1_15EpilogueDefaultEEEEEvvEEEEvNT_6ParamsE,"",@"SHT_CUDA_INFO"
	.sectionflags	@""
	.align	4


	//----- nvinfo : EIATTR_CUDA_API_VERSION
	.align		4
        /*0000*/ 	.byte	0x04, 0x37
        /*0002*/ 	.short	(.L_21 - .L_20)
.L_20:
        /*0004*/ 	.word	0x00000082


	//----- nvinfo : EIATTR_KPARAM_INFO
	.align		4
.L_21:
        /*0008*/ 	.byte	0x04, 0x17
        /*000a*/ 	.short	(.L_23 - .L_22)
.L_22:
        /*000c*/ 	.word	0x00000000
        /*0010*/ 	.short	0x0000
        /*0012*/ 	.short	0x0070
        /*0014*/ 	.byte	0x00, 0xf0, 0x01, 0x10


	//----- nvinfo : EIATTR_SPARSE_MMA_MASK
	.align		4
.L_23:
        /*0018*/ 	.byte	0x03, 0x50
        /*001a*/ 	.short	0x0000


	//----- nvinfo : EIATTR_MAXREG_COUNT
	.align		4
        /*001c*/ 	.byte	0x03, 0x1b
        /*001e*/ 	.short	0x00a8


	//----- nvinfo : EIATTR_NUM_BARRIERS
	.align		4
        /*0020*/ 	.byte	0x02, 0x4c
        /*0022*/ 	.byte	0x01
	.zero		1


	//----- nvinfo : EIATTR_EXTERNS
	.align		4
        /*0024*/ 	.byte	0x04, 0x0f
        /*0026*/ 	.short	(.L_25 - .L_24)


	//   ....[0]....
	.align		4
.L_24:
        /*0028*/ 	.word	index@(__assertfail)


	//----- nvinfo : EIATTR_ANNOTATIONS
	.align		4
.L_25:
        /*002c*/ 	.byte	0x04, 0x55
        /*002e*/ 	.short	(.L_27 - .L_26)


	//   ....[0]....
.L_26:
        /*0030*/ 	.word	0x00000001
        /*0034*/ 	.byte	0xb0, 0x07, 0x00, 0x00, 0x01, 0x00, 0x00, 0x00, 0x40, 0x17, 0x00, 0x00, 0x01, 0x00, 0x00, 0x00
        /* <DEDUP_REMOVED lines=163> */
        /*0a74*/ 	.byte	0x30, 0x4c, 0x01, 0x00, 0x01, 0x00, 0x00, 0x00, 0xe0, 0x4d, 0x01, 0x00


	//----- nvinfo : EIATTR_MERCURY_ISA_VERSION
	.align		4
.L_27:
        /*0a80*/ 	.byte	0x03, 0x5f
        /*0a82*/ 	.short	0x0101


	//----- nvinfo : EIATTR_INT_WARP_WIDE_INSTR_OFFSETS
	.align		4
        /*0a84*/ 	.byte	0x04, 0x31
        /*0a86*/ 	.short	(.L_29 - .L_28)


	//   ....[0]....
.L_28:
        /*0a88*/ 	.word	0x00000610


	//   ....[1]....
        /*0a8c*/ 	.word	0x00000620


	//   ....[2]....
        /*0a90*/ 	.word	0x000006b0


	//----- nvinfo : EIATTR_COOP_GROUP_MASK_REGIDS
	.align		4
.L_29:
        /*0a94*/ 	.byte	0x04, 0x29
        /*0a96*/ 	.short	(.L_31 - .L_30)


	//   ....[0]....
.L_30:
        /*0a98*/ 	.word	0xffffffff


	//   ....[1]....
        /*0a9c*/ 	.word	0xffffffff


	//   ....[2]....
        /*0aa0*/ 	.word	0xffffffff


	//   ....[3]....
        /*0aa4*/ 	.word	0xffffffff


	//   ....[4]....
        /*0aa8*/ 	.word	0xffffffff


	//----- nvinfo : EIATTR_COOP_GROUP_INSTR_OFFSETS
	.align		4
.L_31:
        /*0aac*/ 	.byte	0x04, 0x28
        /*0aae*/ 	.short	(.L_33 - .L_32)


	//   ....[0]....
.L_32:
        /*0ab0*/ 	.word	0x00000070


	//   ....[1]....
        /*0ab4*/ 	.word	0x00000080


	//   ....[2]....
        /*0ab8*/ 	.word	0x000001a0


	//   ....[3]....
        /*0abc*/ 	.word	0x000004c0


	//   ....[4]....
        /*0ac0*/ 	.word	0x000012e0


	//----- nvinfo : EIATTR_REG_RECONFIG
	.align		4
.L_33:
        /*0ac4*/ 	.byte	0x01, 0x54
	.zero		2


	//----- nvinfo : EIATTR_SYSCALL_OFFSETS
	.align		4
        /*0ac8*/ 	.byte	0x04, 0x46
        /*0aca*/ 	.short	(.L_35 - .L_34)


	//   ....[0]....
.L_34:
        /*0acc*/ 	.word	0x00001490


	//----- nvinfo : EIATTR_MBARRIER_INSTR_OFFSETS
	.align		4
.L_35:
        /*0ad0*/ 	.byte	0x04, 0x39
        /*0ad2*/ 	.short	(.L_37 - .L_36)


	//   ....[0]....
.L_36:
        /*0ad4*/ 	.word	0x00000340
        /*0ad8*/ 	.word	0x000000ff
        /*0adc*/ 	.word	0x00000000
        /*0ae0*/ 	.short	0x0100
        /*0ae2*/ 	.byte	0x08
	.zero		1


	//   ....[1]....
        /*0ae4*/ 	.word	0x00000350
        /*0ae8*/ 	.word	0x000000ff
        /*0aec*/ 	.word	0x00000058
        /*0af0*/ 	.short	0x0100
        /*0af2*/ 	.byte	0x08
	.zero		1


	//   ....[2]....
        /*0af4*/ 	.word	0x00000360
        /*0af8*/ 	.word	0x000000ff
        /*0afc*/ 	.word	0x00000008
        /*0b00*/ 	.short	0x0100
        /*0b02*/ 	.byte	0x08
	.zero		1


	//   ....[3]....
        /*0b04*/ 	.word	0x00000370
        /*0b08*/ 	.word	0x000000ff
        /*0b0c*/ 	.word	0x00000060
        /*0b10*/ 	.short	0x0100
        /*0b12*/ 	.byte	0x08
	.zero		1


	//   ....[4]....
        /*0b14*/ 	.word	0x00000380
        /*0b18*/ 	.word	0x000000ff
        /*0b1c*/ 	.word	0x00000010
        /*0b20*/ 	.short	0x0100
        /*0b22*/ 	.byte	0x08
	.zero		1


	//   ....[5]....
        /*0b24*/ 	.word	0x00000390
        /*0b28*/ 	.word	0x000000ff
        /*0b2c*/ 	.word	0x00000068
        /*0b30*/ 	.short	0x0100
        /*0b32*/ 	.byte	0x08
	.zero		1


	//   ....[6]....
        /*0b34*/ 	.word	0x000003a0
        /*0b38*/ 	.word	0x000000ff
        /*0b3c*/ 	.word	0x00000018
        /*0b40*/ 	.short	0x0100
        /*0b42*/ 	.byte	0x08
	.zero		1


	//   ....[7]....
        /*0b44*/ 	.word	0x000003b0
        /*0b48*/ 	.word	0x000000ff
        /*0b4c*/ 	.word	0x00000070
        /*0b50*/ 	.short	0x0100
        /*0b52*/ 	.byte	0x08
	.zero		1


	//   ....[8]....
        /*0b54*/ 	.word	0x000003c0
        /*0b58*/ 	.word	0x000000ff
        /*0b5c*/ 	.word	0x00000020
        /*0b60*/ 	.short	0x0100
        /*0b62*/ 	.byte	0x08
	.zero		1


	//   ....[9]....
        /*0b64*/ 	.word	0x000003d0
        /*0b68*/ 	.word	0x000000ff
        /*0b6c*/ 	.word	0x00000078
        /*0b70*/ 	.short	0x0100
        /*0b72*/ 	.byte	0x08
	.zero		1


	//   ....[10]....
        /*0b74*/ 	.word	0x000003e0
        /*0b78*/ 	.word	0x000000ff
        /*0b7c*/ 	.word	0x00000028
        /*0b80*/ 	.short	0x0100
        /*0b82*/ 	.byte	0x08
	.zero		1


	//   ....[11]....
        /*0b84*/ 	.word	0x000003f0
        /*0b88*/ 	.word	0x000000ff
        /*0b8c*/ 	.word	0x00000080
        /*0b90*/ 	.short	0x0100
        /*0b92*/ 	.byte	0x08
	.zero		1


	//   ....[12]....
        /*0b94*/ 	.word	0x00000400
        /*0b98*/ 	.word	0x000000ff
        /*0b9c*/ 	.word	0x00000030
        /*0ba0*/ 	.short	0x0100
        /*0ba2*/ 	.byte	0x08
	.zero		1


	//   ....[13]....
        /*0ba4*/ 	.word	0x00000410
        /*0ba8*/ 	.word	0x000000ff
        /*0bac*/ 	.word	0x00000088
        /*0bb0*/ 	.short	0x0100
        /*0bb2*/ 	.byte	0x08
	.zero		1


	//   ....[14]....
        /*0bb4*/ 	.word	0x00000420
        /*0bb8*/ 	.word	0x000000ff
        /*0bbc*/ 	.word	0x00000038
        /*0bc0*/ 	.short	0x0100
        /*0bc2*/ 	.byte	0x08
	.zero		1


	//   ....[15]....
        /*0bc4*/ 	.word	0x00000430
        /*0bc8*/ 	.word	0x000000ff
        /*0bcc*/ 	.word	0x00000090
        /*0bd0*/ 	.short	0x0100
        /*0bd2*/ 	.byte	0x08
	.zero		1


	//   ....[16]....
        /*0bd4*/ 	.word	0x00000440
        /*0bd8*/ 	.word	0x000000ff
        /*0bdc*/ 	.word	0x00000040
        /*0be0*/ 	.short	0x0100
        /*0be2*/ 	.byte	0x08
	.zero		1


	//   ....[17]....
        /*0be4*/ 	.word	0x00000450
        /*0be8*/ 	.word	0x000000ff
        /*0bec*/ 	.word	0x00000098
        /*0bf0*/ 	.short	0x0100
        /*0bf2*/ 	.byte	0x08
	.zero		1


	//   ....[18]....
        /*0bf4*/ 	.word	0x00000460
        /*0bf8*/ 	.word	0x000000ff
        /*0bfc*/ 	.word	0x00000048
        /*0c00*/ 	.short	0x0100
        /*0c02*/ 	.byte	0x08
	.zero		1


	//   ....[19]....
        /*0c04*/ 	.word	0x00000470
        /*0c08*/ 	.word	0x000000ff
        /*0c0c*/ 	.word	0x000000a0
        /*0c10*/ 	.short	0x0100
        /*0c12*/ 	.byte	0x08
	.zero		1


	//   ....[20]....
        /*0c14*/ 	.word	0x00000480
        /*0c18*/ 	.word	0x000000ff
        /*0c1c*/ 	.word	0x00000050
        /*0c20*/ 	.short	0x0100
        /*0c22*/ 	.byte	0x08
	.zero		1


	//   ....[21]....
        /*0c24*/ 	.word	0x00000490
        /*0c28*/ 	.word	0x000000ff
        /*0c2c*/ 	.word	0x000000a8
        /*0c30*/ 	.short	0x0100
        /*0c32*/ 	.byte	0x08
	.zero		1


	//   ....[22]....
        /*0c34*/ 	.word	0x00000720
        /*0c38*/ 	.word	0x000000ff
        /*0c3c*/ 	.word	0x000000c0
        /*0c40*/ 	.short	0x0100
        /*0c42*/ 	.byte	0x10
	.zero		1


	//   ....[23]....
        /*0c44*/ 	.word	0x000007c0
        /*0c48*/ 	.word	0x000000ff
        /*0c4c*/ 	.word	0x000000c8
        /*0c50*/ 	.short	0x0100
        /*0c52*/ 	.byte	0x10
	.zero		1


	//   ....[24]....
        /*0c54*/ 	.word	0x00001570
        /*0c58*/ 	.word	0x00000003
        /*0c5c*/ 	.word	0x00000000
        /*0c60*/ 	.short	0x010a
        /*0c62*/ 	.byte	0x3f
	.zero		1


	//   ....[25]....
        /*0c64*/ 	.word	0x000015b0
        /*0c68*/ 	.word	0x00000003
        /*0c6c*/ 	.word	0x00000000
        /*0c70*/ 	.short	0x010a
        /*0c72*/ 	.byte	0x3f
	.zero		1


	//   ....[26]....
        /*0c74*/ 	.word	0x00001b10
        /*0c78*/ 	.word	0x00000005
        /*0c7c*/ 	.word	0x00000000
        /*0c80*/ 	.short	0x010a
        /*0c82*/ 	.byte	0x3f
	.zero		1


	//   ....[27]....
        /*0c84*/ 	.word	0x00001b50
        /*0c88*/ 	.word	0x00000005
        /*0c8c*/ 	.word	0x00000000
        /*0c90*/ 	.short	0x010a
        /*0c92*/ 	.byte	0x3f
	.zero		1


	//   ....[28]....
        /*0c94*/ 	.word	0x00002550
        /*0c98*/ 	.word	0x00000005
        /*0c9c*/ 	.word	0x00000000
        /*0ca0*/ 	.short	0x0101
        /*0ca2*/ 	.byte	0x3f
	.zero		1


	//   ....[29]....
        /*0ca4*/ 	.word	0x00002740
        /*0ca8*/ 	.word	0x00000000
        /*0cac*/ 	.word	0x00000000
        /*0cb0*/ 	.short	0x0101
        /*0cb2*/ 	.byte	0x3f
	.zero		1


	//   ....[30]....
        /*0cb4*/ 	.word	0x00014990
        /*0cb8*/ 	.word	0x0000000c
        /*0cbc*/ 	.word	0x00000058
        /*0cc0*/ 	.short	0x010a
        /*0cc2*/ 	.byte	0x3f
	.zero		1


	//   ....[31]....
        /*0cc4*/ 	.word	0x00014d00
        /*0cc8*/ 	.word	0x00000002
        /*0ccc*/ 	.word	0x000000c8
        /*0cd0*/ 	.short	0x0101
        /*0cd2*/ 	.byte	0x3f
	.zero		1


	//   ....[32]....
        /*0cd4*/ 	.word	0x000154f0
        /*0cd8*/ 	.word	0x00000005
        /*0cdc*/ 	.word	0x00000000
        /*0ce0*/ 	.short	0x010a
        /*0ce2*/ 	.byte	0x3f
	.zero		1


	//   ....[33]....
        /*0ce4*/ 	.word	0x00015580
        /*0ce8*/ 	.word	0x00000007
        /*0cec*/ 	.word	0x00000000
        /*0cf0*/ 	.short	0x010a
        /*0cf2*/ 	.byte	0x3f
	.zero		1


	//   ....[34]....
        /*0cf4*/ 	.word	0x00015610
        /*0cf8*/ 	.word	0x00000007
        /*0cfc*/ 	.word	0x00000000
        /*0d00*/ 	.short	0x010a
        /*0d02*/ 	.byte	0x3f
	.zero		1


	//   ....[35]....
        /*0d04*/ 	.word	0x000156a0
        /*0d08*/ 	.word	0x00000007
        /*0d0c*/ 	.word	0x00000000
        /*0d10*/ 	.short	0x010a
        /*0d12*/ 	.byte	0x3f
	.zero		1


	//   ....[36]....
        /*0d14*/ 	.word	0x00015730
        /*0d18*/ 	.word	0x00000007
        /*0d1c*/ 	.word	0x00000000
        /*0d20*/ 	.short	0x010a
        /*0d22*/ 	.byte	0x3f
	.zero		1


	//   ....[37]....
        /*0d24*/ 	.word	0x000157c0
        /*0d28*/ 	.word	0x00000007
        /*0d2c*/ 	.word	0x00000000
        /*0d30*/ 	.short	0x010a
        /*0d32*/ 	.byte	0x3f
	.zero		1


	//   ....[38]....
        /*0d34*/ 	.word	0x00015850
        /*0d38*/ 	.word	0x00000007
        /*0d3c*/ 	.word	0x00000000
        /*0d40*/ 	.short	0x010a
        /*0d42*/ 	.byte	0x3f
	.zero		1


	//   ....[39]....
        /*0d44*/ 	.word	0x000158e0
        /*0d48*/ 	.word	0x00000007
        /*0d4c*/ 	.word	0x00000000
        /*0d50*/ 	.short	0x010a
        /*0d52*/ 	.byte	0x3f
	.zero		1


	//   ....[40]....
        /*0d54*/ 	.word	0x00015970
        /*0d58*/ 	.word	0x00000007
        /*0d5c*/ 	.word	0x00000000
        /*0d60*/ 	.short	0x010a
        /*0d62*/ 	.byte	0x3f
	.zero		1


	//   ....[41]....
        /*0d64*/ 	.word	0x00015a00
        /*0d68*/ 	.word	0x00000007
        /*0d6c*/ 	.word	0x00000000
        /*0d70*/ 	.short	0x010a
        /*0d72*/ 	.byte	0x3f
	.zero		1


	//   ....[42]....
        /*0d74*/ 	.word	0x00015a90
        /*0d78*/ 	.word	0x00000003
        /*0d7c*/ 	.word	0x00000000
        /*0d80*/ 	.short	0x010a
        /*0d82*/ 	.byte	0x3f
	.zero		1


	//   ....[43]....
        /*0d84*/ 	.word	0x00015af0
        /*0d88*/ 	.word	0x00000003
        /*0d8c*/ 	.word	0x00000000
        /*0d90*/ 	.short	0x010a
        /*0d92*/ 	.byte	0x3f
	.zero		1


	//   ....[44]....
        /*0d94*/ 	.word	0x00015b40
        /*0d98*/ 	.word	0x00000005
        /*0d9c*/ 	.word	0x00000000
        /*0da0*/ 	.short	0x010a
        /*0da2*/ 	.byte	0x3f
	.zero		1


	//   ....[45]....
        /*0da4*/ 	.word	0x00015c10
        /*0da8*/ 	.word	0x0000000c
        /*0dac*/ 	.word	0x00000058
        /*0db0*/ 	.short	0x010a
        /*0db2*/ 	.byte	0x3f
	.zero		1


	//   ....[46]....
        /*0db4*/ 	.word	0x00015ce0
        /*0db8*/ 	.word	0x00000005
        /*0dbc*/ 	.word	0x00000000
        /*0dc0*/ 	.short	0x010a
        /*0dc2*/ 	.byte	0x3f
	.zero		1


	//   ....[47]....
        /*0dc4*/ 	.word	0x00015d30
        /*0dc8*/ 	.word	0x00000007
        /*0dcc*/ 	.word	0x00000000
        /*0dd0*/ 	.short	0x010a
        /*0dd2*/ 	.byte	0x3f
	.zero		1


	//   ....[48]....
        /*0dd4*/ 	.word	0x00015d80
        /*0dd8*/ 	.word	0x00000007
        /*0ddc*/ 	.word	0x00000000
        /*0de0*/ 	.short	0x010a
        /*0de2*/ 	.byte	0x3f
	.zero		1


	//   ....[49]....
        /*0de4*/ 	.word	0x00015dd0
        /*0de8*/ 	.word	0x00000007
        /*0dec*/ 	.word	0x00000000
        /*0df0*/ 	.short	0x010a
        /*0df2*/ 	.byte	0x3f
	.zero		1


	//   ....[50]....
        /*0df4*/ 	.word	0x00015e20
        /*0df8*/ 	.word	0x00000007
        /*0dfc*/ 	.word	0x00000000
        /*0e00*/ 	.short	0x010a
        /*0e02*/ 	.byte	0x3f
	.zero		1


	//   ....[51]....
        /*0e04*/ 	.word	0x00015e70
        /*0e08*/ 	.word	0x00000007
        /*0e0c*/ 	.word	0x00000000
        /*0e10*/ 	.short	0x010a
        /*0e12*/ 	.byte	0x3f
	.zero		1


	//   ....[52]....
        /*0e14*/ 	.word	0x00015ec0
        /*0e18*/ 	.word	0x00000007
        /*0e1c*/ 	.word	0x00000000
        /*0e20*/ 	.short	0x010a
        /*0e22*/ 	.byte	0x3f
	.zero		1


	//   ....[53]....
        /*0e24*/ 	.word	0x00015f10
        /*0e28*/ 	.word	0x00000007
        /*0e2c*/ 	.word	0x00000000
        /*0e30*/ 	.short	0x010a
        /*0e32*/ 	.byte	0x3f
	.zero		1


	//   ....[54]....
        /*0e34*/ 	.word	0x00015f60
        /*0e38*/ 	.word	0x00000007
        /*0e3c*/ 	.word	0x00000000
        /*0e40*/ 	.short	0x010a
        /*0e42*/ 	.byte	0x3f
	.zero		1


	//   ....[55]....
        /*0e44*/ 	.word	0x00015fb0
        /*0e48*/ 	.word	0x00000007
        /*0e4c*/ 	.word	0x00000000
        /*0e50*/ 	.short	0x010a
        /*0e52*/ 	.byte	0x3f
	.zero		1


	//----- nvinfo : EIATTR_NUM_MBARRIERS
	.align		4
.L_37:
        /*0e54*/ 	.byte	0x03, 0x38
        /*0e56*/ 	.short	0x0018


	//----- nvinfo : EIATTR_EXIT_INSTR_OFFSETS
	.align		4
        /*0e58*/ 	.byte	0x04, 0x1c
        /*0e5a*/ 	.short	(.L_39 - .L_38)


	//   ....[0]....
.L_38:
        /*0e5c*/ 	.word	0x00000820


	//   ....[1]....
        /*0e60*/ 	.word	0x00001190


	//   ....[2]....
        /*0e64*/ 	.word	0x00013f20


	//   ....[3]....
        /*0e68*/ 	.word	0x00014620


	//   ....[4]....
        /*0e6c*/ 	.word	0x00015ae0


	//----- nvinfo : EIATTR_MAX_THREADS
	.align		4
.L_39:
        /*0e70*/ 	.byte	0x04, 0x05
        /*0e72*/ 	.short	(.L_41 - .L_40)
.L_40:
        /*0e74*/ 	.word	0x00000180
        /*0e78*/ 	.word	0x00000001
        /*0e7c*/ 	.word	0x00000001


	//----- nvinfo : EIATTR_CRS_STACK_SIZE
	.align		4
.L_41:
        /*0e80*/ 	.byte	0x04, 0x1e
        /*0e82*/ 	.short	(.L_43 - .L_42)
.L_42:
        /*0e84*/ 	.word	0x00000000


	//----- nvinfo : EIATTR_CBANK_PARAM_SIZE
	.align		4
.L_43:
        /*0e88*/ 	.byte	0x03, 0x19
        /*0e8a*/ 	.short	0x0470


	//----- nvinfo : EIATTR_PARAM_CBANK
	.align		4
        /*0e8c*/ 	.byte	0x04, 0x0a
        /*0e8e*/ 	.short	(.L_45 - .L_44)
	.align		4
.L_44:
        /*0e90*/ 	.word	index@(.nv.constant0._ZN7cutlass13device_kernelINS_4gemm6kernel13GemmUniversalIN4cute5tupleIJiiiiEEENS1_10collective13CollectiveMmaINS1_34MainloopSm90TmaGmmaWarpSpecializedILi11ENS5_IJNS4_1CILi1EEESB_SB_EEENS1_35KernelTmaWarpSpecializedCooperativeEEENS5_IJNSA_ILi512EEENSA_ILi128EEENSA_ILi32EEEEEEaNS5_IJlSB_lEEEaSJ_NS4_8TiledMMAINS4_8MMA_AtomIJNS4_4SM904GMMA27MMA_64x128x32_S32S8S8_SS_TNEEEENS4_6LayoutINS5_IJNSA_ILi2EEESB_SB_EEENS5_IJSB_NSA_ILi0EEEST_EEEEENS5_IJNS4_10UnderscoreESW_SW_EEEEENS4_13SM90_TMA_LOADENS4_14ComposedLayoutINS4_7SwizzleILi1ELi4ELi3EEENS4_18smem_ptr_flag_bitsILi8EEENSQ_INS5_IJNSA_ILi8EEESH_EEENS5_IJSH_SB_EEEEEEEvNS4_8identityESZ_S19_vS1A_EENS_8epilogue10collective6detail29Sm90TmaWarpSpecializedAdapterINS1D_15DefaultEpilogueIaSJ_SJ_NS1C_6thread17LinearCombinationIaLi1EiiLNS1H_9ScaleType4KindE0ELNS_15FloatRoundStyleE2EaEENS1_15EpilogueDefaultEEEEEvvEEEEvNT_6ParamsE)
        /*0e94*/ 	.short	0x0210
        /*0e96*/ 	.short	0x0470


	//----- nvinfo : EIATTR_SW_WAR
	.align		4
.L_45:
        /*0e98*/ 	.byte	0x04, 0x36
        /*0e9a*/ 	.short	(.L_47 - .L_46)
.L_46:
        /*0e9c*/ 	.word	0x00000008
.L_47:


//--------------------- .nv.callgraph             --------------------------
	.section	.nv.callgraph,"",@"SHT_CUDA_CALLGRAPH"
	.align	4
	.sectionentsize	8
	.align		4
        /*0000*/ 	.word	0x00000000
	.align		4
        /*0004*/ 	.word	0xffffffff
	.align		4
        /*0008*/ 	.word	index@(_ZN7cutlass13device_kernelINS_4gemm6kernel13GemmUniversalIN4cute5tupleIJiiiiEEENS1_10collective13CollectiveMmaINS1_34MainloopSm90TmaGmmaWarpSpecializedILi11ENS5_IJNS4_1CILi1EEESB_SB_EEENS1_35KernelTmaWarpSpecializedCooperativeEEENS5_IJNSA_ILi512EEENSA_ILi128EEENSA_ILi32EEEEEEaNS5_IJlSB_lEEEaSJ_NS4_8TiledMMAINS4_8MMA_AtomIJNS4_4SM904GMMA27MMA_64x128x32_S32S8S8_SS_TNEEEENS4_6LayoutINS5_IJNSA_ILi2EEESB_SB_EEENS5_IJSB_NSA_ILi0EEEST_EEEEENS5_IJNS4_10UnderscoreESW_SW_EEEEENS4_13SM90_TMA_LOADENS4_14ComposedLayoutINS4_7SwizzleILi1ELi4ELi3EEENS4_18smem_ptr_flag_bitsILi8EEENSQ_INS5_IJNSA_ILi8EEESH_EEENS5_IJSH_SB_EEEEEEEvNS4_8identityESZ_S19_vS1A_EENS_8epilogue10collective6detail29Sm90TmaWarpSpecializedAdapterINS1D_15DefaultEpilogueIaSJ_SJ_NS1C_6thread17LinearCombinationIaLi1EiiLNS1H_9ScaleType4KindE0ELNS_15FloatRoundStyleE2EaEENS1_15EpilogueDefaultEEEEEvvEEEEvNT_6ParamsE)
	.align		4
        /*000c*/ 	.word	index@(__assertfail)
	.align		4
        /*0010*/ 	.word	0x00000000
	.align		4
        /*0014*/ 	.word	0xfffffffe
	.align		4
        /*0018*/ 	.word	0x00000000
	.align		4
        /*001c*/ 	.word	0xfffffffd
	.align		4
        /*0020*/ 	.word	0x00000000
	.align		4
        /*0024*/ 	.word	0xfffffffc


//--------------------- .nv.constant4             --------------------------
	.section	.nv.constant4,"a",@progbits
	.align	8
	.align		8
.nv.constant4:
        /*0000*/ 	.dword	__assertfail
	.align		8
        /*0008*/ 	.dword	__unnamed_1
	.align		8
        /*0010*/ 	.dword	_ZN39_INTERNAL_6f62e7db_4_k_cu_1780f536_98784cuda3std3__45__cpo5beginE
	.align		8
        /*0018*/ 	.dword	_ZN39_INTERNAL_6f62e7db_4_k_cu_1780f536_98784cuda3std3__45__cpo3endE
	.align		8
        /*0020*/ 	.dword	_ZN39_INTERNAL_6f62e7db_4_k_cu_1780f536_98784cuda3std3__45__cpo6cbeginE
	.align		8
        /*0028*/ 	.dword	_ZN39_INTERNAL_6f62e7db_4_k_cu_1780f536_98784cuda3std3__45__cpo4cendE
	.align		8
        /*0030*/ 	.dword	_ZN39_INTERNAL_6f62e7db_4_k_cu_1780f536_98784cuda3std3__441_GLOBAL__N__6f62e7db_4_k_cu_1780f536_98786ignoreE
	.align		8
        /*0038*/ 	.dword	_ZN39_INTERNAL_6f62e7db_4_k_cu_1780f536_98784cuda3std3__419piecewise_constructE
	.align		8
        /*0040*/ 	.dword	_ZN39_INTERNAL_6f62e7db_4_k_cu_1780f536_98784cuda3std3__48in_placeE
	.align		8
        /*0048*/ 	.dword	_ZN39_INTERNAL_6f62e7db_4_k_cu_1780f536_98784cuda3std6ranges3__45__cpo4swapE
	.align		8
        /*0050*/ 	.dword	_ZN39_INTERNAL_6f62e7db_4_k_cu_1780f536_98784cuda3std6ranges3__45__cpo9iter_moveE
	.align		8
        /*0058*/ 	.dword	_ZN39_INTERNAL_6f62e7db_4_k_cu_1780f536_98784cute7productE
	.align		8
        /*0060*/ 	.dword	_ZN39_INTERNAL_6f62e7db_4_k_cu_1780f536_98784cute1_E
	.align		8
        /*0068*/ 	.dword	$str$22
	.align		8
        /*0070*/ 	.dword	$str$23


//--------------------- .text._ZN7cutlass13device_kernelINS_4gemm6kernel13GemmUniversalIN4cute5tupleIJiiiiEEENS1_10collective13CollectiveMmaINS1_34MainloopSm90TmaGmmaWarpSpecializedILi11ENS5_IJNS4_1CILi1EEESB_SB_EEENS1_35KernelTmaWarpSpecializedCooperativeEEENS5_IJNSA_ILi512EEENSA_ILi128EEENSA_ILi32EEEEEEaNS5_IJlSB_lEEEaSJ_NS4_8TiledMMAINS4_8MMA_AtomIJNS4_4SM904GMMA27MMA_64x128x32_S32S8S8_SS_TNEEEENS4_6LayoutINS5_IJNSA_ILi2EEESB_SB_EEENS5_IJSB_NSA_ILi0EEEST_EEEEENS5_IJNS4_10UnderscoreESW_SW_EEEEENS4_13SM90_TMA_LOADENS4_14ComposedLayoutINS4_7SwizzleILi1ELi4ELi3EEENS4_18smem_ptr_flag_bitsILi8EEENSQ_INS5_IJNSA_ILi8EEESH_EEENS5_IJSH_SB_EEEEEEEvNS4_8identityESZ_S19_vS1A_EENS_8epilogue10collective6detail29Sm90TmaWarpSpecializedAdapterINS1D_15DefaultEpilogueIaSJ_SJ_NS1C_6thread17LinearCombinationIaLi1EiiLNS1H_9ScaleType4KindE0ELNS_15FloatRoundStyleE2EaEENS1_15EpilogueDefaultEEEEEvvEEEEvNT_6ParamsE --------------------------
	.section	.text._ZN7cutlass13device_kernelINS_4gemm6kernel13GemmUniversalIN4cute5tupleIJiiiiEEENS1_10collective13CollectiveMmaINS1_34MainloopSm90TmaGmmaWarpSpecializedILi11ENS5_IJNS4_1CILi1EEESB_SB_EEENS1_35KernelTmaWarpSpecializedCooperativeEEENS5_IJNSA_ILi512EEENSA_ILi128EEENSA_ILi32EEEEEEaNS5_IJlSB_lEEEaSJ_NS4_8TiledMMAINS4_8MMA_AtomIJNS4_4SM904GMMA27MMA_64x128x32_S32S8S8_SS_TNEEEENS4_6LayoutINS5_IJNSA_ILi2EEESB_SB_EEENS5_IJSB_NSA_ILi0EEEST_EEEEENS5_IJNS4_10UnderscoreESW_SW_EEEEENS4_13SM90_TMA_LOADENS4_14ComposedLayoutINS4_7SwizzleILi1ELi4ELi3EEENS4_18smem_ptr_flag_bitsILi8EEENSQ_INS5_IJNSA_ILi8EEESH_EEENS5_IJSH_SB_EEEEEEEvNS4_8identityESZ_S19_vS1A_EENS_8epilogue10collective6detail29Sm90TmaWarpSpecializedAdapterINS1D_15DefaultEpilogueIaSJ_SJ_NS1C_6thread17LinearCombinationIaLi1EiiLNS1H_9ScaleType4KindE0ELNS_15FloatRoundStyleE2EaEENS1_15EpilogueDefaultEEEEEvvEEEEvNT_6ParamsE,"ax",@progbits
	.align	128
.text._ZN7cutlass13device_kernelINS_4gemm6kernel13GemmUniversalIN4cute5tupleIJiiiiEEENS1_10collective13CollectiveMmaINS1_34MainloopSm90TmaGmmaWarpSpecializedILi11ENS5_IJNS4_1CILi1EEESB_SB_EEENS1_35KernelTmaWarpSpecializedCooperativeEEENS5_IJNSA_ILi512EEENSA_ILi128EEENSA_ILi32EEEEEEaNS5_IJlSB_lEEEaSJ_NS4_8TiledMMAINS4_8MMA_AtomIJNS4_4SM904GMMA27MMA_64x128x32_S32S8S8_SS_TNEEEENS4_6LayoutINS5_IJNSA_ILi2EEESB_SB_EEENS5_IJSB_NSA_ILi0EEEST_EEEEENS5_IJNS4_10UnderscoreESW_SW_EEEEENS4_13SM90_TMA_LOADENS4_14ComposedLayoutINS4_7SwizzleILi1ELi4ELi3EEENS4_18smem_ptr_flag_bitsILi8EEENSQ_INS5_IJNSA_ILi8EEESH_EEENS5_IJSH_SB_EEEEEEEvNS4_8identityESZ_S19_vS1A_EENS_8epilogue10collective6detail29Sm90TmaWarpSpecializedAdapterINS1D_15DefaultEpilogueIaSJ_SJ_NS1C_6thread17LinearCombinationIaLi1EiiLNS1H_9ScaleType4KindE0ELNS_15FloatRoundStyleE2EaEENS1_15EpilogueDefaultEEEEEvvEEEEvNT_6ParamsE:
        .type           _ZN7cutlass13device_kernelINS_4gemm6kernel13GemmUniversalIN4cute5tupleIJiiiiEEENS1_10collective13CollectiveMmaINS1_34MainloopSm90TmaGmmaWarpSpecializedILi11ENS5_IJNS4_1CILi1EEESB_SB_EEENS1_35KernelTmaWarpSpecializedCooperativeEEENS5_IJNSA_ILi512EEENSA_ILi128EEENSA_ILi32EEEEEEaNS5_IJlSB_lEEEaSJ_NS4_8TiledMMAINS4_8MMA_AtomIJNS4_4SM904GMMA27MMA_64x128x32_S32S8S8_SS_TNEEEENS4_6LayoutINS5_IJNSA_ILi2EEESB_SB_EEENS5_IJSB_NSA_ILi0EEEST_EEEEENS5_IJNS4_10UnderscoreESW_SW_EEEEENS4_13SM90_TMA_LOADENS4_14ComposedLayoutINS4_7SwizzleILi1ELi4ELi3EEENS4_18smem_ptr_flag_bitsILi8EEENSQ_INS5_IJNSA_ILi8EEESH_EEENS5_IJSH_SB_EEEEEEEvNS4_8identityESZ_S19_vS1A_EENS_8epilogue10collective6detail29Sm90TmaWarpSpecializedAdapterINS1D_15DefaultEpilogueIaSJ_SJ_NS1C_6thread17LinearCombinationIaLi1EiiLNS1H_9ScaleType4KindE0ELNS_15FloatRoundStyleE2EaEENS1_15EpilogueDefaultEEEEEvvEEEEvNT_6ParamsE,@function
        .size           _ZN7cutlass13device_kernelINS_4gemm6kernel13GemmUniversalIN4cute5tupleIJiiiiEEENS1_10collective13CollectiveMmaINS1_34MainloopSm90TmaGmmaWarpSpecializedILi11ENS5_IJNS4_1CILi1EEESB_SB_EEENS1_35KernelTmaWarpSpecializedCooperativeEEENS5_IJNSA_ILi512EEENSA_ILi128EEENSA_ILi32EEEEEEaNS5_IJlSB_lEEEaSJ_NS4_8TiledMMAINS4_8MMA_AtomIJNS4_4SM904GMMA27MMA_64x128x32_S32S8S8_SS_TNEEEENS4_6LayoutINS5_IJNSA_ILi2EEESB_SB_EEENS5_IJSB_NSA_ILi0EEEST_EEEEENS5_IJNS4_10UnderscoreESW_SW_EEEEENS4_13SM90_TMA_LOADENS4_14ComposedLayoutINS4_7SwizzleILi1ELi4ELi3EEENS4_18smem_ptr_flag_bitsILi8EEENSQ_INS5_IJNSA_ILi8EEESH_EEENS5_IJSH_SB_EEEEEEEvNS4_8identityESZ_S19_vS1A_EENS_8epilogue10collective6detail29Sm90TmaWarpSpecializedAdapterINS1D_15DefaultEpilogueIaSJ_SJ_NS1C_6thread17LinearCombinationIaLi1EiiLNS1H_9ScaleType4KindE0ELNS_15FloatRoundStyleE2EaEENS1_15EpilogueDefaultEEEEEvvEEEEvNT_6ParamsE,(.L_x_595 - _ZN7cutlass13device_kernelINS_4gemm6kernel13GemmUniversalIN4cute5tupleIJiiiiEEENS1_10collective13CollectiveMmaINS1_34MainloopSm90TmaGmmaWarpSpecializedILi11ENS5_IJNS4_1CILi1EEESB_SB_EEENS1_35KernelTmaWarpSpecializedCooperativeEEENS5_IJNSA_ILi512EEENSA_ILi128EEENSA_ILi32EEEEEEaNS5_IJlSB_lEEEaSJ_NS4_8TiledMMAINS4_8MMA_AtomIJNS4_4SM904GMMA27MMA_64x128x32_S32S8S8_SS_TNEEEENS4_6LayoutINS5_IJNSA_ILi2EEESB_SB_EEENS5_IJSB_NSA_ILi0EEEST_EEEEENS5_IJNS4_10UnderscoreESW_SW_EEEEENS4_13SM90_TMA_LOADENS4_14ComposedLayoutINS4_7SwizzleILi1ELi4ELi3EEENS4_18smem_ptr_flag_bitsILi8EEENSQ_INS5_IJNSA_ILi8EEESH_EEENS5_IJSH_SB_EEEEEEEvNS4_8identityESZ_S19_vS1A_EENS_8epilogue10collective6detail29Sm90TmaWarpSpecializedAdapterINS1D_15DefaultEpilogueIaSJ_SJ_NS1C_6thread17LinearCombinationIaLi1EiiLNS1H_9ScaleType4KindE0ELNS_15FloatRoundStyleE2EaEENS1_15EpilogueDefaultEEEEEvvEEEEvNT_6ParamsE)
        .other          _ZN7cutlass13device_kernelINS_4gemm6kernel13GemmUniversalIN4cute5tupleIJiiiiEEENS1_10collective13CollectiveMmaINS1_34MainloopSm90TmaGmmaWarpSpecializedILi11ENS5_IJNS4_1CILi1EEESB_SB_EEENS1_35KernelTmaWarpSpecializedCooperativeEEENS5_IJNSA_ILi512EEENSA_ILi128EEENSA_ILi32EEEEEEaNS5_IJlSB_lEEEaSJ_NS4_8TiledMMAINS4_8MMA_AtomIJNS4_4SM904GMMA27MMA_64x128x32_S32S8S8_SS_TNEEEENS4_6LayoutINS5_IJNSA_ILi2EEESB_SB_EEENS5_IJSB_NSA_ILi0EEEST_EEEEENS5_IJNS4_10UnderscoreESW_SW_EEEEENS4_13SM90_TMA_LOADENS4_14ComposedLayoutINS4_7SwizzleILi1ELi4ELi3EEENS4_18smem_ptr_flag_bitsILi8EEENSQ_INS5_IJNSA_ILi8EEESH_EEENS5_IJSH_SB_EEEEEEEvNS4_8identityESZ_S19_vS1A_EENS_8epilogue10collective6detail29Sm90TmaWarpSpecializedAdapterINS1D_15DefaultEpilogueIaSJ_SJ_NS1C_6thread17LinearCombinationIaLi1EiiLNS1H_9ScaleType4KindE0ELNS_15FloatRoundStyleE2EaEENS1_15EpilogueDefaultEEEEEvvEEEEvNT_6ParamsE,@"STO_CUDA_ENTRY STV_DEFAULT"
_ZN7cutlass13device_kernelINS_4gemm6kernel13GemmUniversalIN4cute5tupleIJiiiiEEENS1_10collective13CollectiveMmaINS1_34MainloopSm90TmaGmmaWarpSpecializedILi11ENS5_IJNS4_1CILi1EEESB_SB_EEENS1_35KernelTmaWarpSpecializedCooperativeEEENS5_IJNSA_ILi512EEENSA_ILi128EEENSA_ILi32EEEEEEaNS5_IJlSB_lEEEaSJ_NS4_8TiledMMAINS4_8MMA_AtomIJNS4_4SM904GMMA27MMA_64x128x32_S32S8S8_SS_TNEEEENS4_6LayoutINS5_IJNSA_ILi2EEESB_SB_EEENS5_IJSB_NSA_ILi0EEEST_EEEEENS5_IJNS4_10UnderscoreESW_SW_EEEEENS4_13SM90_TMA_LOADENS4_14ComposedLayoutINS4_7SwizzleILi1ELi4ELi3EEENS4_18smem_ptr_flag_bitsILi8EEENSQ_INS5_IJNSA_ILi8EEESH_EEENS5_IJSH_SB_EEEEEEEvNS4_8identityESZ_S19_vS1A_EENS_8epilogue10collective6detail29Sm90TmaWarpSpecializedAdapterINS1D_15DefaultEpilogueIaSJ_SJ_NS1C_6thread17LinearCombinationIaLi1EiiLNS1H_9ScaleType4KindE0ELNS_15FloatRoundStyleE2EaEENS1_15EpilogueDefaultEEEEEvvEEEEvNT_6ParamsE:
[----:B------:R-:W0:Y:S02]  /*0000*/  LDC R1, c[0x0][0x28] ;  /* 0x00000a00ff017b82 */ /* 0x000e240000000800 */
[----:B0-----:R-:W-:Y:S01]  /*0010*/  VIADD R1, R1, 0xfffffdf8 ;  /* 0xfffffdf801017836 */ /* 0x001fe20000000000 */
[----:B------:R-:W0:Y:S01]  /*0020*/  S2R R2, SR_TID.X ;  /* 0x0000000000027919 */ /* 0x000e220000002100 */
[----:B------:R-:W-:Y:S01]  /*0030*/  ELECT P0, URZ, PT ;  /* 0x00000000003f782f */ /* 0x000fe20003800000 */
[----:B------:R-:W-:Y:S01]  /*0040*/  BSSY B0, `(.L_x_0) ;  /* 0x0000015000007945 */ /* 0x000fe20003800000 */
[--C-:B0-----:R-:W-:Y:S02]  /*0050*/  SHF.R.U32.HI R0, RZ, 0x5, R2.reuse ;  /* 0x00000005ff007819 */ /* 0x101fe40000011602 */
[----:B------:R-:W-:-:S03]  /*0060*/  SHF.R.U32.HI R2, RZ, 0x7, R2 ;  /* 0x00000007ff027819 */ /* 0x000fc60000011602 */
[----:B------:R-:W0:Y:S04]  /*0070*/  SHFL.IDX PT, R3, R0, RZ, 0x1f ;  /* 0x00001fff00037589 */ /* 0x000e2800000e0000 */
[----:B------:R-:W1:Y:S01]  /*0080*/  SHFL.IDX PT, R2, R2, RZ, 0x1f ;  /* 0x00001fff02027589 */ /* 0x000e6200000e0000 */
[----:B0-----:R-:W-:Y:S02]  /*0090*/  R2UR UR10, R3 ;  /* 0x00000000030a72ca */ /* 0x001fe400000e0000 */
[----:B-1----:R-:W-:-:S11]  /*00a0*/  R2UR UR5, R2 ;  /* 0x00000000020572ca */ /* 0x002fd600000e0000 */
[----:B------:R-:W-:Y:S02]  /*00b0*/  USHF.R.S32.HI UR4, URZ, 0x1f, UR10 ;  /* 0x0000001f3f047899 */ /* 0x000fe4000801140a */
[----:B------:R-:W-:Y:S02]  /*00c0*/  ISETP.NE.OR P0, PT, RZ, UR10, !P0 ;  /* 0x0000000aff007c0c */ /* 0x000fe4000c705670 */
[----:B------:R-:W-:-:S04]  /*00d0*/  ULEA.HI UR4, UR4, UR10, URZ, 0x2 ;  /* 0x0000000a04047291 */ /* 0x000fc8000f8f103f */
[----:B------:R-:W-:-:S04]  /*00e0*/  ULOP3.LUT UR4, UR4, 0xfffffffc, URZ, 0xc0, !UPT ;  /* 0xfffffffc04047892 */ /* 0x000fc8000f8ec03f */
[----:B------:R-:W-:-:S03]  /*00f0*/  UIADD3 UR10, UR10, -UR4, URZ ;  /* 0x800000040a0a7290 */ /* 0x000fc6000fffe03f */
[----:B------:R-:W-:Y:S09]  /*0100*/  @P0 BRA `(.L_x_1) ;  /* 0x0000000000200947 */ /* 0x000ff20003800000 */
[----:B------:R-:W-:Y:S02]  /*0110*/  ULDC.64 UR6, c[0x0][0x198] ;  /* 0x0000660000067ab9 */ /* 0x000fe40000000a00 */
[----:B------:R-:W-:Y:S02]  /*0120*/  UIADD3 UR8, UP0, UR6, 0xf0, URZ ;  /* 0x000000f006087890 */ /* 0x000fe4000ff1e03f */
[----:B------:R-:W-:Y:S02]  /*0130*/  UIADD3 UR6, UP1, UR6, 0x1f0, URZ ;  /* 0x000001f006067890 */ /* 0x000fe4000ff3e03f */
[----:B------:R-:W-:Y:S02]  /*0140*/  UIADD3.X UR9, URZ, UR7, URZ, UP0, !UPT ;  /* 0x000000073f097290 */ /* 0x000fe400087fe43f */
[----:B------:R-:W-:-:S07]  /*0150*/  UIADD3.X UR7, URZ, UR7, URZ, UP1, !UPT ;  /* 0x000000073f077290 */ /* 0x000fce0008ffe43f */
[----:B------:R0:W-:Y:S02]  /*0160*/  UTMACCTL.PF [UR8] ;  /* 0x00000000080079b9 */ /* 0x0001e40008040000 */
[----:B------:R0:W-:Y:S02]  /*0170*/  UTMACCTL.PF [UR6] ;  /* 0x00000000060079b9 */ /* 0x0001e40008040000 */
[----:B0-----:R-:W-:Y:S01]  /*0180*/  NOP ;  /* 0x0000000000007918 */ /* 0x001fe20000000000 */
.L_x_1:
[----:B------:R-:W-:Y:S05]  /*0190*/  BSYNC B0 ;  /* 0x0000000000007941 */ /* 0x000fea0003800000 */
.L_x_0:
[----:B------:R-:W0:Y:S01]  /*01a0*/  SHFL.IDX PT, R2, R0, RZ, 0x1f ;  /* 0x00001fff00027589 */ /* 0x000e2200000e0000 */
[----:B------:R-:W-:Y:S01]  /*01b0*/  UISETP.NE.AND UP0, UPT, UR10, 0x3, UPT ;  /* 0x000000030a00788c */ /* 0x000fe2000bf05270 */
[----:B------:R-:W-:Y:S01]  /*01c0*/  ISETP.NE.AND P1, PT, RZ, UR5, PT ;  /* 0x00000005ff007c0c */ /* 0x000fe2000bf25270 */
[----:B------:R-:W-:Y:S02]  /*01d0*/  UIADD3 UR18, UR5, -0x1, URZ ;  /* 0xffffffff05127890 */ /* 0x000fe4000fffe03f */
[----:B------:R-:W-:Y:S02]  /*01e0*/  UISETP.EQ.OR UP0, UPT, UR10, URZ, !UP0 ;  /* 0x0000003f0a00728c */ /* 0x000fe4000c702670 */
[----:B------:R-:W-:Y:S02]  /*01f0*/  UISETP.GE.U32.AND UP1, UPT, UR18, 0x2, UPT ;  /* 0x000000021200788c */ /* 0x000fe4000bf26070 */
[----:B------:R-:W-:-:S04]  /*0200*/  UISETP.EQ.AND UP0, UPT, UR5, URZ, UP0 ;  /* 0x0000003f0500728c */ /* 0x000fc80008702270 */
[----:B------:R-:W-:-:S04]  /*0210*/  USEL UR38, URZ, 0x1, !UP0 ;  /* 0x000000013f267887 */ /* 0x000fc8000c000000 */
[----:B------:R-:W-:Y:S01]  /*0220*/  USEL UR38, UR38, 0x2, UP1 ;  /* 0x0000000226267887 */ /* 0x000fe20008800000 */
[----:B0-----:R-:W-:-:S13]  /*0230*/  ISETP.NE.AND P0, PT, R2, RZ, PT ;  /* 0x000000ff0200720c */ /* 0x001fda0003f05270 */
[----:B------:R-:W-:Y:S05]  /*0240*/  @P0 BRA `(.L_x_2) ;  /* 0x00000000009c0947 */ /* 0x000fea0003800000 */
[----:B------:R-:W-:Y:S01]  /*0250*/  ELECT P0, URZ, PT ;  /* 0x00000000003f782f */ /* 0x000fe20003800000 */
[----:B------:R-:W-:-:S12]  /*0260*/  BSSY B0, `(.L_x_2) ;  /* 0x0000025000007945 */ /* 0x000fd80003800000 */
[----:B------:R-:W-:Y:S05]  /*0270*/  @!P0 BRA `(.L_x_3) ;  /* 0x00000000008c8947 */ /* 0x000fea0003800000 */
[----:B------:R-:W0:Y:S01]  /*0280*/  S2UR UR8, SR_CgaCtaId ;  /* 0x00000000000879c3 */ /* 0x000e220000008800 */
[----:B------:R-:W-:Y:S01]  /*0290*/  UMOV UR4, 0x400 ;  /* 0x0000040000047882 */ /* 0x000fe20000000000 */
[----:B------:R-:W-:Y:S01]  /*02a0*/  UMOV UR5, 0x1 ;  /* 0x0000000100057882 */ /* 0x000fe20000000000 */
[----:B------:R-:W-:Y:S02]  /*02b0*/  UMOV UR6, 0x100 ;  /* 0x0000010000067882 */ /* 0x000fe40000000000 */
[----:B------:R-:W-:-:S04]  /*02c0*/  UIADD3 UR6, -UR6, 0x100000, URZ ;  /* 0x0010000006067890 */ /* 0x000fc8000fffe13f */
[----:B------:R-:W-:Y:S02]  /*02d0*/  USHF.L.U32 UR7, UR6, 0xb, URZ ;  /* 0x0000000b06077899 */ /* 0x000fe4000800063f */
[----:B------:R-:W-:Y:S02]  /*02e0*/  USHF.L.U32 UR6, UR6, 0x1, URZ ;  /* 0x0000000106067899 */ /* 0x000fe4000800063f */
[----:B0-----:R-:W-:Y:S02]  /*02f0*/  ULEA UR8, UR8, UR4, 0x18 ;  /* 0x0000000408087291 */ /* 0x001fe4000f8ec03f */
[----:B------:R-:W-:-:S04]  /*0300*/  UIADD3 UR4, -UR5, 0x100000, URZ ;  /* 0x0010000005047890 */ /* 0x000fc8000fffe13f */
[----:B------:R-:W-:Y:S02]  /*0310*/  USHF.L.U32 UR5, UR4, 0xb, URZ ;  /* 0x0000000b04057899 */ /* 0x000fe4000800063f */
[----:B------:R-:W-:Y:S01]  /*0320*/  USHF.L.U32 UR4, UR4, 0x1, URZ ;  /* 0x0000000104047899 */ /* 0x000fe2000800063f */
[----:B------:R-:W0:Y:S11]  /*0330*/  FENCE.VIEW.ASYNC.S ;  /* 0x00000000000073c6 */ /* 0x000e360000000000 */
[----:B0-----:R0:W1:Y:S01]  /*0340*/  SYNCS.EXCH.64 URZ, [UR8], UR4 ;  /* 0x00000004083f75b2 */ /* 0x0010620008000100 */
[----:B------:R0:W2:Y:S01]  /*0350*/  SYNCS.EXCH.64 URZ, [UR8+0x58], UR6 ;  /* 0x00005806083f75b2 */ /* 0x0000a20008000100 */
[----:B------:R0:W3:Y:S01]  /*0360*/  SYNCS.EXCH.64 URZ, [UR8+0x8], UR4 ;  /* 0x00000804083f75b2 */ /* 0x0000e20008000100 */
[----:B------:R0:W4:Y:S01]  /*0370*/  SYNCS.EXCH.64 URZ, [UR8+0x60], UR6 ;  /* 0x00006006083f75b2 */ /* 0x0001220008000100 */
[----:B------:R0:W0:Y:S01]  /*0380*/  SYNCS.EXCH.64 URZ, [UR8+0x10], UR4 ;  /* 0x00001004083f75b2 */ /* 0x0000220008000100 */
        /* <DEDUP_REMOVED lines=17> */
[----:B------:R-:W-:Y:S01]  /*04a0*/  NOP ;  /* 0x0000000000007918 */ /* 0x000fe20000000000 */
.L_x_3:
[----:B0-----:R-:W-:Y:S05]  /*04b0*/  BSYNC B0 ;  /* 0x0000000000007941 */ /* 0x001fea0003800000 */
.L_x_2:
[----:B------:R-:W0:Y:S01]  /*04c0*/  SHFL.IDX PT, R0, R0, RZ, 0x1f ;  /* 0x00001fff00007589 */ /* 0x000e2200000e0000 */
[----:B------:R-:W-:Y:S01]  /*04d0*/  ELECT P0, URZ, PT ;  /* 0x00000000003f782f */ /* 0x000fe20003800000 */
[----:B------:R-:W5:Y:S01]  /*04e0*/  S2UR UR17, SR_CTAID.Y ;  /* 0x00000000001179c3 */ /* 0x000f620000002600 */
[----:B------:R-:W-:Y:S01]  /*04f0*/  ULDC UR5, c[0x0][0x65c] ;  /* 0x0001970000057ab9 */ /* 0x000fe20000000800 */
[----:B------:R-:W-:Y:S01]  /*0500*/  UMOV UR12, 0x20 ;  /* 0x00000020000c7882 */ /* 0x000fe20000000000 */
[----:B------:R-:W-:Y:S01]  /*0510*/  UISETP.NE.AND UP2, UPT, UR5, 0x1, UPT ;  /* 0x000000010500788c */ /* 0x000fe2000bf45270 */
[----:B------:R-:W-:Y:S01]  /*0520*/  NOP ;  /* 0x0000000000007918 */ /* 0x000fe20000000000 */
[----:B------:R-:W-:Y:S02]  /*0530*/  NOP ;  /* 0x0000000000007918 */ /* 0x000fe40000000000 */
[----:B------:R-:W-:Y:S01]  /*0540*/  UP2UR UR39, UPR, URZ, 0x4 ;  /* 0x000000043f277883 */ /* 0x000fe20008000000 */
[----:B------:R-:W1:Y:S01]  /*0550*/  S2UR UR4, SR_CTAID.X ;  /* 0x00000000000479c3 */ /* 0x000e620000002500 */
[----:B------:R-:W-:-:S02]  /*0560*/  PLOP3.LUT P3, PT, PT, PT, UP2, 0x80, 0x0 ;  /* 0x000000000000781c */ /* 0x000fc40003f6f028 */
[----:B------:R-:W-:Y:S02]  /*0570*/  PLOP3.LUT P2, PT, PT, PT, UP2, 0x80, 0x0 ;  /* 0x000000000000781c */ /* 0x000fe40003f4f028 */
[----:B------:R-:W-:Y:S01]  /*0580*/  PLOP3.LUT P4, PT, PT, PT, UP2, 0x80, 0x0 ;  /* 0x000000000000781c */ /* 0x000fe20003f8f028 */
[----:B------:R-:W-:Y:S01]  /*0590*/  @UP2 ULDC UR14, c[0x0][0x10] ;  /* 0x00000400000e2ab9 */ /* 0x000fe20000000800 */
[----:B------:R-:W-:Y:S01]  /*05a0*/  @UP2 UMOV UR9, URZ ;  /* 0x0000003f00092c82 */ /* 0x000fe20008000000 */
[----:B------:R-:W-:Y:S01]  /*05b0*/  @!UP2 ULDC UR11, c[0x0][0xc] ;  /* 0x00000300000baab9 */ /* 0x000fe20000000800 */
[----:B0-----:R-:W-:Y:S01]  /*05c0*/  ISETP.NE.OR P0, PT, R0, RZ, !P0 ;  /* 0x000000ff0000720c */ /* 0x001fe20004705670 */
[----:B-----5:R-:W-:Y:S02]  /*05d0*/  @UP2 UMOV UR7, UR17 ;  /* 0x0000001100072c82 */ /* 0x020fe40008000000 */
[----:B------:R-:W-:Y:S01]  /*05e0*/  @UP2 UMOV UR8, UR7 ;  /* 0x0000000700082c82 */ /* 0x000fe20008000000 */
[----:B------:R-:W-:Y:S01]  /*05f0*/  @!UP2 UMOV UR7, UR17 ;  /* 0x000000110007ac82 */ /* 0x000fe20008000000 */
[----:B-1----:R-:W-:-:S08]  /*0600*/  @UP2 UIMAD.WIDE.U32 UR14, UR4, UR14, UR8 ;  /* 0x0000000e040e22a5 */ /* 0x002fd0000f8e0008 */
[----:B------:R-:W-:Y:S01]  /*0610*/  VOTEU.ALL UP0, P0 ;  /* 0x00000000003f7886 */ /* 0x000fe20000000000 */
[----:B------:R-:W-:Y:S01]  /*0620*/  VOTEU.ALL UP1, P0 ;  /* 0x00000000003f7886 */ /* 0x000fe20000020000 */
[----:B------:R-:W-:-:S03]  /*0630*/  IMAD.U32 R2, RZ, RZ, UR14 ;  /* 0x0000000eff027e24 */ /* 0x000fc6000f8e00ff */
[----:B------:R-:W0:Y:S01]  /*0640*/  @!UP0 S2UR UR6, SR_CgaCtaId ;  /* 0x00000000000689c3 */ /* 0x000e220000008800 */
[----:B------:R-:W-:Y:S01]  /*0650*/  @!UP0 UMOV UR5, 0x400 ;  /* 0x0000040000058882 */ /* 0x000fe20000000000 */
[----:B------:R-:W-:-:S04]  /*0660*/  @!UP0 UIADD3 UR12, -UR12, 0x100000, URZ ;  /* 0x001000000c0c8890 */ /* 0x000fc8000fffe13f */
[----:B------:R-:W-:Y:S02]  /*0670*/  @!UP0 USHF.L.U32 UR13, UR12, 0xb, URZ ;  /* 0x0000000b0c0d8899 */ /* 0x000fe4000800063f */
[----:B------:R-:W-:Y:S01]  /*0680*/  @!UP0 USHF.L.U32 UR12, UR12, 0x1, URZ ;  /* 0x000000010c0c8899 */ /* 0x000fe2000800063f */
[----:B------:R-:W-:Y:S01]  /*0690*/  IMAD.U32 R3, RZ, RZ, UR15 ;  /* 0x0000000fff037e24 */ /* 0x000fe2000f8e00ff */
[----:B0-----:R-:W-:Y:S01]  /*06a0*/  @!UP0 ULEA UR16, UR6, UR5, 0x18 ;  /* 0x0000000506108291 */ /* 0x001fe2000f8ec03f */
[----:B------:R-:W-:Y:S01]  /*06b0*/  VOTEU.ALL UP0, P0 ;  /* 0x00000000003f7886 */ /* 0x000fe20000000000 */
[----:B------:R-:W-:Y:S01]  /*06c0*/  PLOP3.LUT P0, PT, PT, PT, UP2, 0x80, 0x0 ;  /* 0x000000000000781c */ /* 0x000fe20003f0f028 */
[----:B------:R-:W-:Y:S01]  /*06d0*/  UMOV UR5, URZ ;  /* 0x0000003f00057c82 */ /* 0x000fe20008000000 */
[----:B------:R-:W-:Y:S01]  /*06e0*/  @UP2 UMOV UR6, URZ ;  /* 0x0000003f00062c82 */ /* 0x000fe20008000000 */
[----:B------:R-:W-:Y:S02]  /*06f0*/  @!UP2 UIMAD.WIDE.U32 UR8, UR11, UR7, UR4 ;  /* 0x000000070b08a2a5 */ /* 0x000fe4000f8e0004 */
[----:B------:R-:W-:Y:S01]  /*0700*/  @UP2 UIADD3 UR6, UR15, UR6, URZ ;  /* 0x000000060f062290 */ /* 0x000fe2000fffe03f */
[----:B------:R-:W0:Y:S04]  /*0710*/  FENCE.VIEW.ASYNC.S ;  /* 0x00000000000073c6 */ /* 0x000e280000000000 */
[----:B0-----:R0:W2:Y:S01]  /*0720*/  @!UP0 SYNCS.EXCH.64 URZ, [UR16+0xc0], UR12 ;  /* 0x0000c00c103f85b2 */ /* 0x0010a20008000100 */
[----:B------:R-:W-:-:S02]  /*0730*/  IMAD.U32 R5, RZ, RZ, UR9 ;  /* 0x00000009ff057e24 */ /* 0x000fc4000f8e00ff */
[----:B------:R-:W-:Y:S02]  /*0740*/  @P2 IMAD.U32 R19, RZ, RZ, UR6 ;  /* 0x00000006ff132e24 */ /* 0x000fe4000f8e00ff */
[----:B------:R-:W-:Y:S02]  /*0750*/  @P0 IMAD.MOV.U32 R6, RZ, RZ, R2 ;  /* 0x000000ffff060224 */ /* 0x000fe400078e0002 */
[----:B------:R-:W-:Y:S02]  /*0760*/  IMAD.U32 R2, RZ, RZ, UR8 ;  /* 0x00000008ff027e24 */ /* 0x000fe4000f8e00ff */
[----:B------:R-:W-:Y:S02]  /*0770*/  IMAD.U32 R3, RZ, RZ, UR9 ;  /* 0x00000009ff037e24 */ /* 0x000fe4000f8e00ff */
[----:B------:R-:W-:Y:S02]  /*0780*/  @!P3 IMAD.MOV.U32 R6, RZ, RZ, R2 ;  /* 0x000000ffff06b224 */ /* 0x000fe400078e0002 */
[----:B------:R-:W-:-:S02]  /*0790*/  IMAD.U32 R4, RZ, RZ, UR8 ;  /* 0x00000008ff047e24 */ /* 0x000fc4000f8e00ff */
[----:B------:R-:W-:Y:S01]  /*07a0*/  @!P4 IMAD.MOV.U32 R19, RZ, RZ, R5 ;  /* 0x000000ffff13c224 */ /* 0x000fe200078e0005 */
[----:B------:R0:W-:Y:S01]  /*07b0*/  STL [R1+0x100], R6 ;  /* 0x0001000601007387 */ /* 0x0001e20000100800 */
[----:B------:R0:W2:Y:S01]  /*07c0*/  @!UP1 SYNCS.EXCH.64 URZ, [UR16+0xc8], UR12 ;  /* 0x0000c80c103f95b2 */ /* 0x0000a20008000100 */
[----:B------:R-:W-:Y:S01]  /*07d0*/  NOP ;  /* 0x0000000000007918 */ /* 0x000fe20000000000 */
[----:B--234-:R-:W-:Y:S06]  /*07e0*/  BAR.SYNC.DEFER_BLOCKING 0x0 ;  /* 0x0000000000007b1d */ /* 0x01cfec0000010000 */
[----:B------:R-:W-:Y:S05]  /*07f0*/  @!P1 BRA `(.L_x_4) ;  /* 0x0000013400cc9947 */ /* 0x000fea0003800000 */
[----:B------:R-:W-:-:S06]  /*0800*/  UISETP.GT.U32.AND UP0, UPT, UR18, 0x1, UPT ;  /* 0x000000011200788c */ /* 0x000fcc000bf04070 */
[----:B------:R-:W-:-:S13]  /*0810*/  PLOP3.LUT P0, PT, PT, PT, UP0, 0x80, 0x0 ;  /* 0x000000000000781c */ /* 0x000fda0003f0f008 */
[----:B0-----:R-:W-:Y:S05]  /*0820*/  @P0 EXIT ;  /* 0x000000000000094d */ /* 0x001fea0003800000 */
[----:B------:R-:W-:Y:S01]  /*0830*/  ULDC.64 UR8, c[0x0][0x650] ;  /* 0x0001940000087ab9 */ /* 0x000fe20000000a00 */
[----:B------:R-:W-:Y:S01]  /*0840*/  UMOV UR49, 0xffffffff ;  /* 0xffffffff00317882 */ /* 0x000fe20000000000 */
[----:B------:R-:W-:Y:S01]  /*0850*/  ISETP.GE.U32.AND P0, PT, R6, UR8, PT ;  /* 0x0000000806007c0c */ /* 0x000fe2000bf06070 */
[----:B------:R-:W-:Y:S01]  /*0860*/  UMOV UR40, 0xffffffff ;  /* 0xffffffff00287882 */ /* 0x000fe20000000000 */
[----:B------:R-:W-:Y:S01]  /*0870*/  UMOV UR41, 0xffffffff ;  /* 0xffffffff00297882 */ /* 0x000fe20000000000 */
[----:B------:R-:W-:Y:S02]  /*0880*/  PRMT R0, RZ, 0x7610, R0 ;  /* 0x00007610ff007816 */ /* 0x000fe40000000000 */
[----:B------:R-:W-:-:S13]  /*0890*/  ISETP.GE.U32.AND.EX P0, PT, R19, UR9, PT, P0 ;  /* 0x0000000913007c0c */ /* 0x000fda000bf06100 */
[----:B------:R-:W-:Y:S05]  /*08a0*/  @P0 BRA `(.L_x_5) ;  /* 0x0000000400800947 */ /* 0x000fea0003800000 */
[----:B------:R-:W-:Y:S01]  /*08b0*/  I2FP.F32.U32 R0, UR4 ;  /* 0x0000000400007c45 */ /* 0x000fe20008201000 */
[----:B------:R-:W-:Y:S01]  /*08c0*/  ULDC.64 UR16, c[0x0][0x628] ;  /* 0x00018a0000107ab9 */ /* 0x000fe20000000a00 */
[----:B------:R-:W-:Y:S01]  /*08d0*/  ULDC UR6, c[0x0][0x150] ;  /* 0x0000540000067ab9 */ /* 0x000fe20000000800 */
[----:B------:R-:W-:Y:S01]  /*08e0*/  ISETP.NE.U32.AND P0, PT, RZ, UR16, PT ;  /* 0x00000010ff007c0c */ /* 0x000fe2000bf05070 */
[----:B------:R-:W-:Y:S01]  /*08f0*/  ULDC UR15, c[0x0][0x630] ;  /* 0x00018c00000f7ab9 */ /* 0x000fe20000000800 */
[----:B------:R-:W-:Y:S01]  /*0900*/  FMUL R0, R0, UR6 ;  /* 0x0000000600007c20 */ /* 0x000fe20008400000 */
[----:B------:R-:W-:Y:S01]  /*0910*/  R2UR UR18, R6 ;  /* 0x00000000061272ca */ /* 0x000fe200000e0000 */
[----:B------:R-:W-:Y:S01]  /*0920*/  ULDC UR20, c[0x0][0x154] ;  /* 0x0000550000147ab9 */ /* 0x000fe20000000800 */
[----:B------:R-:W-:Y:S01]  /*0930*/  ISETP.NE.AND.EX P0, PT, RZ, UR17, PT, P0 ;  /* 0x00000011ff007c0c */ /* 0x000fe2000bf05300 */
[----:B------:R0:W1:Y:S01]  /*0940*/  F2I.U32.TRUNC.NTZ R2, R0 ;  /* 0x0000000000027305 */ /* 0x000062000020f000 */
[----:B------:R-:W-:-:S02]  /*0950*/  R2UR UR19, R19 ;  /* 0x00000000131372ca */ /* 0x000fc400000e0000 */
[----:B------:R-:W-:Y:S02]  /*0960*/  R2UR UR8, R6 ;  /* 0x00000000060872ca */ /* 0x000fe400000e0000 */
[----:B------:R-:W-:-:S07]  /*0970*/  R2UR UR9, R19 ;  /* 0x00000000130972ca */ /* 0x000fce00000e0000 */
[----:B0-----:R-:W-:Y:S08]  /*0980*/  @!P0 BRA `(.L_x_6) ;  /* 0x0000000000308947 */ /* 0x001ff00003800000 */
[----:B------:R-:W-:Y:S01]  /*0990*/  R2UR UR8, R6 ;  /* 0x00000000060872ca */ /* 0x000fe200000e0000 */
[----:B------:R-:W-:Y:S01]  /*09a0*/  ULDC UR6, c[0x0][0x634] ;  /* 0x00018d0000067ab9 */ /* 0x000fe20000000800 */
[----:B------:R-:W-:-:S11]  /*09b0*/  R2UR UR14, R19 ;  /* 0x00000000130e72ca */ /* 0x000fd600000e0000 */
[----:B------:R-:W-:-:S04]  /*09c0*/  UIADD3 UR6, UP0, UR8, UR6, URZ ;  /* 0x0000000608067290 */ /* 0x000fc8000ff1e03f */
[----:B------:R-:W-:-:S04]  /*09d0*/  UIADD3.X UR14, URZ, UR14, URZ, UP0, !UPT ;  /* 0x0000000e3f0e7290 */ /* 0x000fc800087fe43f */
[----:B------:R-:W-:-:S04]  /*09e0*/  UIMAD.WIDE.U32 UR8, UR14, UR16, URZ ;  /* 0x000000100e0872a5 */ /* 0x000fc8000f8e003f */
[----:B------:R-:W-:Y:S02]  /*09f0*/  UIMAD.WIDE.U32 UR10, UP0, UR6, UR17, UR8 ;  /* 0x00000011060a72a5 */ /* 0x000fe4000f800008 */
[----:B------:R-:W-:Y:S02]  /*0a00*/  UIMAD.WIDE.U32 UR8, UR6, UR16, URZ ;  /* 0x00000010060872a5 */ /* 0x000fe4000f8e003f */
[----:B------:R-:W-:Y:S02]  /*0a10*/  UIADD3.X UR13, URZ, URZ, URZ, UP0, !UPT ;  /* 0x0000003f3f0d7290 */ /* 0x000fe400087fe43f */
[----:B------:R-:W-:Y:S01]  /*0a20*/  UIADD3 URZ, UP0, UR9, UR10, URZ ;  /* 0x0000000a093f7290 */ /* 0x000fe2000ff1e03f */
[----:B------:R-:W-:-:S03]  /*0a30*/  UMOV UR12, UR11 ;  /* 0x0000000b000c7c82 */ /* 0x000fc60008000000 */
[----:B------:R-:W-:-:S12]  /*0a40*/  UIMAD.WIDE.U32.X UR8, UR14, UR17, UR12, UP0 ;  /* 0x000000110e0872a5 */ /* 0x000fd800080e040c */
.L_x_6:
[----:B------:R-:W-:Y:S01]  /*0a50*/  USHF.R.U64 UR41, UR8, UR15, UR9 ;  /* 0x0000000f08297299 */ /* 0x000fe20008001209 */
[----:B------:R-:W-:Y:S01]  /*0a60*/  I2FP.F32.U32 R0, UR7 ;  /* 0x0000000700007c45 */ /* 0x000fe20008201000 */
[----:B------:R-:W-:Y:S01]  /*0a70*/  USHF.R.U32.HI UR5, URZ, UR15, UR9 ;  /* 0x0000000f3f057299 */ /* 0x000fe20008011609 */
[----:B-1----:R-:W-:Y:S01]  /*0a80*/  R2UR UR12, R2 ;  /* 0x00000000020c72ca */ /* 0x002fe200000e0000 */
[----:B------:R-:W-:Y:S02]  /*0a90*/  UIADD3 UR6, UP0, URZ, -UR41, URZ ;  /* 0x800000293f067290 */ /* 0x000fe4000ff1e03f */
[----:B------:R-:W-:Y:S01]  /*0aa0*/  FMUL R0, R0, UR20 ;  /* 0x0000001400007c20 */ /* 0x000fe20008400000 */
[----:B------:R-:W-:Y:S01]  /*0ab0*/  ULDC.64 UR8, c[0x0][0x620] ;  /* 0x0001880000087ab9 */ /* 0x000fe20000000a00 */
[----:B------:R-:W-:Y:S01]  /*0ac0*/  UIADD3.X UR5, URZ, ~UR5, URZ, UP0, !UPT ;  /* 0x800000053f057290 */ /* 0x000fe200087fe43f */
[----:B------:R-:W-:Y:S01]  /*0ad0*/  UMOV UR10, UR18 ;  /* 0x00000012000a7c82 */ /* 0x000fe20008000000 */
[----:B------:R-:W-:-:S02]  /*0ae0*/  UMOV UR11, UR19 ;  /* 0x00000013000b7c82 */ /* 0x000fc40008000000 */
[----:B------:R-:W-:Y:S01]  /*0af0*/  UIMAD UR5, UR5, UR8, URZ ;  /* 0x00000008050572a4 */ /* 0x000fe2000f8e023f */
[----:B------:R-:W0:Y:S01]  /*0b00*/  F2I.U32.TRUNC.NTZ R0, R0 ;  /* 0x0000000000007305 */ /* 0x000e22000020f000 */
[----:B------:R-:W-:Y:S02]  /*0b10*/  UIMAD.WIDE.U32 UR10, UR6, UR8, UR10 ;  /* 0x00000008060a72a5 */ /* 0x000fe4000f8e000a */
[----:B------:R-:W-:Y:S01]  /*0b20*/  UIMAD UR6, UR6, UR9, UR5 ;  /* 0x00000009060672a4 */ /* 0x000fe2000f8e0205 */
[----:B------:R-:W-:Y:S01]  /*0b30*/  ULDC UR21, c[0x0][0x658] ;  /* 0x0001960000157ab9 */ /* 0x000fe20000000800 */
[----:B------:R-:W-:Y:S02]  /*0b40*/  UMOV UR19, 0xffffffff ;  /* 0xffffffff00137882 */ /* 0x000fe40000000000 */
[----:B------:R-:W-:Y:S01]  /*0b50*/  UIADD3 UR6, UR11, UR6, URZ ;  /* 0x000000060b067290 */ /* 0x000fe2000fffe03f */
[----:B------:R-:W-:Y:S01]  /*0b60*/  ULDC UR15, c[0x0][0x618] ;  /* 0x00018600000f7ab9 */ /* 0x000fe20000000800 */
[----:B------:R-:W-:Y:S01]  /*0b70*/  ULDC.64 UR8, c[0x0][0x640] ;  /* 0x0001900000087ab9 */ /* 0x000fe20000000a00 */
[----:B------:R-:W-:Y:S01]  /*0b80*/  USHF.L.U32 UR11, UR19, UR21, URZ ;  /* 0x00000015130b7299 */ /* 0x000fe2000800063f */
[----:B------:R-:W-:Y:S01]  /*0b90*/  ISETP.NE.U32.AND P0, PT, RZ, UR8, PT ;  /* 0x00000008ff007c0c */ /* 0x000fe2000bf05070 */
[----:B------:R-:W-:-:S02]  /*0ba0*/  USHF.R.U64 UR19, UR10, UR15, UR6 ;  /* 0x0000000f0a137299 */ /* 0x000fc40008001206 */
[----:B------:R-:W-:Y:S01]  /*0bb0*/  USHF.R.U32.HI UR10, URZ, UR15, UR6 ;  /* 0x0000000f3f0a7299 */ /* 0x000fe20008011606 */
[----:B0-----:R-:W-:Y:S01]  /*0bc0*/  R2UR UR14, R0 ;  /* 0x00000000000e72ca */ /* 0x001fe200000e0000 */
[----:B------:R-:W-:Y:S01]  /*0bd0*/  ULDC UR17, c[0x0][0x608] ;  /* 0x0001820000117ab9 */ /* 0x000fe20000000800 */
[----:B------:R-:W-:Y:S01]  /*0be0*/  ISETP.NE.AND.EX P0, PT, RZ, UR9, PT, P0 ;  /* 0x00000009ff007c0c */ /* 0x000fe2000bf05300 */
[----:B------:R-:W-:Y:S02]  /*0bf0*/  USHF.R.U64 UR23, UR19, UR17, UR10 ;  /* 0x0000001113177299 */ /* 0x000fe4000800120a */
[----:B------:R-:W-:Y:S01]  /*0c00*/  USHF.R.U32.HI UR10, URZ, UR17, UR10 ;  /* 0x000000113f0a7299 */ /* 0x000fe2000801160a */
[----:B------:R-:W-:Y:S01]  /*0c10*/  UMOV UR16, 0x1 ;  /* 0x0000000100107882 */ /* 0x000fe20000000000 */
[----:B------:R-:W-:Y:S02]  /*0c20*/  UIADD3 UR12, -UR12, URZ, URZ ;  /* 0x0000003f0c0c7290 */ /* 0x000fe4000fffe13f */
[----:B------:R-:W-:-:S02]  /*0c30*/  USHF.R.U64 UR24, UR23, UR21, UR10 ;  /* 0x0000001517187299 */ /* 0x000fc4000800120a */
[----:B------:R-:W-:Y:S01]  /*0c40*/  USHF.L.U32 UR6, UR16, UR21, URZ ;  /* 0x0000001510067299 */ /* 0x000fe2000800063f */
[----:B------:R-:W-:Y:S01]  /*0c50*/  ULDC UR13, c[0x0][0x144] ;  /* 0x00005100000d7ab9 */ /* 0x000fe20000000800 */
[----:B------:R-:W-:Y:S01]  /*0c60*/  ULDC UR5, c[0x0][0x600] ;  /* 0x0001800000057ab9 */ /* 0x000fe20000000800 */
[----:B------:R-:W-:Y:S02]  /*0c70*/  ULOP3.LUT UR16, URZ, UR11, URZ, 0x33, !UPT ;  /* 0x0000000b3f107292 */ /* 0x000fe4000f8e333f */
[----:B------:R-:W-:Y:S02]  /*0c80*/  USHF.R.U32.HI UR11, URZ, UR21, UR10 ;  /* 0x000000153f0b7299 */ /* 0x000fe4000801160a */
[----:B------:R-:W-:Y:S02]  /*0c90*/  UIADD3 UR18, UR5, -0x1, URZ ;  /* 0xffffffff05127890 */ /* 0x000fe4000fffe03f */
[----:B------:R-:W-:Y:S02]  /*0ca0*/  UIADD3 UR20, -UR14, URZ, URZ ;  /* 0x0000003f0e147290 */ /* 0x000fe4000fffe13f */
[----:B------:R-:W-:Y:S01]  /*0cb0*/  UIMAD UR4, UR13, UR12, UR4 ;  /* 0x0000000c0d0472a4 */ /* 0x000fe2000f8e0204 */
[----:B------:R-:W-:Y:S01]  /*0cc0*/  ULDC UR25, c[0x0][0x148] ;  /* 0x0000520000197ab9 */ /* 0x000fe20000000800 */
[----:B------:R-:W-:Y:S01]  /*0cd0*/  ULDC UR21, c[0x0][0x648] ;  /* 0x0001920000157ab9 */ /* 0x000fe20000000800 */
[----:B------:R-:W-:Y:S01]  /*0ce0*/  ULDC UR22, c[0x0][0x638] ;  /* 0x00018e0000167ab9 */ /* 0x000fe20000000800 */
[----:B------:R-:W-:Y:S01]  /*0cf0*/  UMOV UR10, UR24 ;  /* 0x00000018000a7c82 */ /* 0x000fe20008000000 */
[----:B------:R-:W-:Y:S07]  /*0d00*/  @!P0 BRA `(.L_x_7) ;  /* 0x0000000000308947 */ /* 0x000fee0003800000 */
[----:B------:R-:W-:Y:S02]  /*0d10*/  ULDC UR14, c[0x0][0x64c] ;  /* 0x00019300000e7ab9 */ /* 0x000fe40000000800 */
        /* <DEDUP_REMOVED lines=8> */
[----:B------:R-:W-:-:S07]  /*0da0*/  UIMAD.WIDE.U32.X UR8, UR17, UR9, UR14, UP0 ;  /* 0x00000009110872a5 */ /* 0x000fce00080e040e */
[----:B------:R-:W-:Y:S01]  /*0db0*/  UMOV UR10, UR8 ;  /* 0x00000008000a7c82 */ /* 0x000fe20008000000 */
[----:B------:R-:W-:-:S05]  /*0dc0*/  UMOV UR11, UR9 ;  /* 0x00000009000b7c82 */ /* 0x000fca0008000000 */
.L_x_7:
[----:B------:R-:W-:Y:S01]  /*0dd0*/  UISETP.NE.AND UP0, UPT, UR39, URZ, UPT ;  /* 0x0000003f2700728c */ /* 0x000fe2000bf05270 */
[----:B------:R-:W-:Y:S01]  /*0de0*/  IMAD.MOV.U32 R0, RZ, RZ, 0x1 ;  /* 0x00000001ff007424 */ /* 0x000fe200078e00ff */
[----:B------:R-:W-:Y:S02]  /*0df0*/  USHF.R.U64 UR8, UR10, UR21, UR11 ;  /* 0x000000150a087299 */ /* 0x000fe4000800120b */
[----:B------:R-:W-:Y:S02]  /*0e00*/  ULOP3.LUT UR16, UR23, UR16, URZ, 0xc0, !UPT ;  /* 0x0000001017107292 */ /* 0x000fe4000f8ec03f */
[----:B------:R-:W-:Y:S02]  /*0e10*/  ULOP3.LUT UR18, UR19, UR18, URZ, 0xc0, !UPT ;  /* 0x0000001213127292 */ /* 0x000fe4000f8ec03f */
[----:B------:R-:W-:-:S03]  /*0e20*/  UIMAD UR16, UR6, UR8, UR16 ;  /* 0x00000008061072a4 */ /* 0x000fc6000f8e0210 */
[----:B------:R-:W-:Y:S02]  /*0e30*/  @UP0 UIMAD UR4, UR25, UR20, UR7 ;  /* 0x00000014190402a4 */ /* 0x000fe4000f8e0207 */
[----:B------:R-:W-:-:S04]  /*0e40*/  UIADD3 UR7, -UR8, URZ, URZ ;  /* 0x0000003f08077290 */ /* 0x000fc8000fffe13f */
[----:B------:R-:W-:-:S03]  /*0e50*/  UIMAD UR6, UR7, UR22, UR24 ;  /* 0x00000016070672a4 */ /* 0x000fc6000f8e0218 */
[----:B------:R-:W-:Y:S01]  /*0e60*/  ULDC UR7, c[0x0][0x610] ;  /* 0x0001840000077ab9 */ /* 0x000fe20000000800 */
[----:B------:R-:W-:Y:S02]  /*0e70*/  UIMAD UR6, UR6, UR5, UR18 ;  /* 0x00000005060672a4 */ /* 0x000fe4000f8e0212 */
[----:B------:R-:W-:-:S04]  /*0e80*/  UIMAD UR4, UR16, UR7, UR4 ;  /* 0x00000007100472a4 */ /* 0x000fc8000f8e0204 */
[----:B------:R-:W-:Y:S02]  /*0e90*/  USEL UR40, UR6, UR4, !UP0 ;  /* 0x0000000406287287 */ /* 0x000fe4000c000000 */
[----:B------:R-:W-:-:S12]  /*0ea0*/  USEL UR49, UR4, UR6, !UP0 ;  /* 0x0000000604317287 */ /* 0x000fd8000c000000 */
.L_x_5:
[----:B------:R-:W-:-:S08]  /*0eb0*/  NOP ;  /* 0x0000000000007918 */ /* 0x000fd00000000000 */
[----:B------:R-:W0:Y:S02]  /*0ec0*/  USETMAXREG.TRY_ALLOC.CTAPOOL UP0, 0xf0 ;  /* 0x000000f0000079c8 */ /* 0x000e240008000600 */
[----:B0-----:R-:W-:-:S13]  /*0ed0*/  PLOP3.LUT P0, PT, PT, PT, UP0, 0x80, 0x0 ;  /* 0x000000000000781c */ /* 0x001fda0003f0f008 */
[----:B------:R-:W-:Y:S05]  /*0ee0*/  @!P0 BRA `(.L_x_5) ;  /* 0xfffffffc00f08947 */ /* 0x000fea000383ffff */
[----:B------:R-:W-:Y:S01]  /*0ef0*/  ULDC.64 UR4, c[0x0][0x598] ;  /* 0x0001660000047ab9 */ /* 0x000fe20000000a00 */
[----:B------:R-:W-:Y:S01]  /*0f00*/  ULDC.64 UR50, c[0x0][0x208] ;  /* 0x0000820000327ab9 */ /* 0x000fe20000000a00 */
[----:B------:R-:W-:-:S04]  /*0f10*/  ISETP.NE.U32.AND P0, PT, RZ, UR4, PT ;  /* 0x00000004ff007c0c */ /* 0x000fc8000bf05070 */
[----:B------:R-:W-:-:S13]  /*0f20*/  ISETP.NE.AND.EX P0, PT, RZ, UR5, PT, P0 ;  /* 0x00000005ff007c0c */ /* 0x000fda000bf05300 */
[----:B------:R-:W-:Y:S05]  /*0f30*/  @!P0 BRA `(.L_x_8) ;  /* 0x00000000001c8947 */ /* 0x000fea0003800000 */
[----:B------:R-:W0:Y:S02]  /*0f40*/  LDC.64 R2, c[0x0][0x598] ;  /* 0x00016600ff027b82 */ /* 0x000e240000000a00 */
[----:B0-----:R-:W2:Y:S02]  /*0f50*/  LDG.E.64 R2, desc[UR50][R2.64] ;  /* 0x0000003202027981 */ /* 0x001ea4000c1e1b00 */
[----:B--2---:R-:W-:-:S04]  /*0f60*/  ISETP.NE.U32.AND P0, PT, R2, RZ, PT ;  /* 0x000000ff0200720c */ /* 0x004fc80003f05070 */
[----:B------:R-:W-:-:S13]  /*0f70*/  ISETP.NE.AND.EX P0, PT, R3, RZ, PT, P0 ;  /* 0x000000ff0300720c */ /* 0x000fda0003f05300 */
[----:B------:R-:W-:Y:S05]  /*0f80*/  @!P0 BRA `(.L_x_8) ;  /* 0x0000000000088947 */ /* 0x000fea0003800000 */
[----:B------:R0:W5:Y:S01]  /*0f90*/  LD.E R17, desc[UR50][R2.64] ;  /* 0x0000003202117980 */ /* 0x000162000c101900 */
[----:B------:R-:W-:Y:S05]  /*0fa0*/  BRA `(.L_x_9) ;  /* 0x0000000000247947 */ /* 0x000fea0003800000 */
.L_x_8:
[----:B------:R-:W-:Y:S02]  /*0fb0*/  ULDC.64 UR4, c[0x0][0x588] ;  /* 0x0001620000047ab9 */ /* 0x000fe40000000a00 */
[----:B------:R-:W-:-:S04]  /*0fc0*/  ISETP.NE.U32.AND P0, PT, RZ, UR4, PT ;  /* 0x00000004ff007c0c */ /* 0x000fc8000bf05070 */
[----:B------:R-:W-:-:S13]  /*0fd0*/  ISETP.NE.AND.EX P0, PT, RZ, UR5, PT, P0 ;  /* 0x00000005ff007c0c */ /* 0x000fda000bf05300 */
[----:B------:R-:W-:Y:S05]  /*0fe0*/  @!P0 BRA `(.L_x_10) ;  /* 0x00000000000c8947 */ /* 0x000fea0003800000 */
[----:B------:R-:W0:Y:S02]  /*0ff0*/  LDC.64 R2, c[0x0][0x588] ;  /* 0x00016200ff027b82 */ /* 0x000e240000000a00 */
[----:B0-----:R1:W5:Y:S01]  /*1000*/  LDG.E R17, desc[UR50][R2.64] ;  /* 0x0000003202117981 */ /* 0x001362000c1e1900 */
[----:B------:R-:W-:Y:S05]  /*1010*/  BRA `(.L_x_9) ;  /* 0x0000000000087947 */ /* 0x000fea0003800000 */
.L_x_10:
[----:B------:R-:W-:Y:S02]  /*1020*/  ULDC UR4, c[0x0][0x580] ;  /* 0x0001600000047ab9 */ /* 0x000fe40000000800 */
[----:B------:R-:W-:-:S07]  /*1030*/  IMAD.U32 R17, RZ, RZ, UR4 ;  /* 0x00000004ff117e24 */ /* 0x000fce000f8e00ff */
.L_x_9:
[----:B------:R-:W-:Y:S02]  /*1040*/  ULDC.64 UR4, c[0x0][0x5a0] ;  /* 0x0001680000047ab9 */ /* 0x000fe40000000a00 */
[----:B------:R-:W-:-:S04]  /*1050*/  ISETP.NE.U32.AND P0, PT, RZ, UR4, PT ;  /* 0x00000004ff007c0c */ /* 0x000fc8000bf05070 */
[----:B------:R-:W-:-:S13]  /*1060*/  ISETP.NE.AND.EX P0, PT, RZ, UR5, PT, P0 ;  /* 0x00000005ff007c0c */ /* 0x000fda000bf05300 */
[----:B------:R-:W-:Y:S05]  /*1070*/  @!P0 BRA `(.L_x_11) ;  /* 0x00000000001c8947 */ /* 0x000fea0003800000 */
[----:B01----:R-:W0:Y:S02]  /*1080*/  LDC.64 R2, c[0x0][0x5a0] ;  /* 0x00016800ff027b82 */ /* 0x003e240000000a00 */
[----:B0-----:R-:W2:Y:S02]  /*1090*/  LDG.E.64 R2, desc[UR50][R2.64] ;  /* 0x0000003202027981 */ /* 0x001ea4000c1e1b00 */
[----:B--2---:R-:W-:-:S04]  /*10a0*/  ISETP.NE.U32.AND P0, PT, R2, RZ, PT ;  /* 0x000000ff0200720c */ /* 0x004fc80003f05070 */
[----:B------:R-:W-:-:S13]  /*10b0*/  ISETP.NE.AND.EX P0, PT, R3, RZ, PT, P0 ;  /* 0x000000ff0300720c */ /* 0x000fda0003f05300 */
[----:B------:R-:W-:Y:S05]  /*10c0*/  @!P0 BRA `(.L_x_11) ;  /* 0x0000000000088947 */ /* 0x000fea0003800000 */
[----:B------:R0:W5:Y:S01]  /*10d0*/  LD.E R18, desc[UR50][R2.64] ;  /* 0x0000003202127980 */ /* 0x000162000c101900 */
[----:B------:R-:W-:Y:S05]  /*10e0*/  BRA `(.L_x_12) ;  /* 0x0000000000247947 */ /* 0x000fea0003800000 */
.L_x_11:
[----:B------:R-:W-:Y:S02]  /*10f0*/  ULDC.64 UR4, c[0x0][0x590] ;  /* 0x0001640000047ab9 */ /* 0x000fe40000000a00 */
[----:B------:R-:W-:-:S04]  /*1100*/  ISETP.NE.U32.AND P0, PT, RZ, UR4, PT ;  /* 0x00000004ff007c0c */ /* 0x000fc8000bf05070 */
[----:B------:R-:W-:-:S13]  /*1110*/  ISETP.NE.AND.EX P0, PT, RZ, UR5, PT, P0 ;  /* 0x00000005ff007c0c */ /* 0x000fda000bf05300 */
[----:B------:R-:W-:Y:S05]  /*1120*/  @!P0 BRA `(.L_x_13) ;  /* 0x00000000000c8947 */ /* 0x000fea0003800000 */
[----:B01----:R-:W0:Y:S02]  /*1130*/  LDC.64 R2, c[0x0][0x590] ;  /* 0x00016400ff027b82 */ /* 0x003e240000000a00 */
[----:B0-----:R1:W5:Y:S01]  /*1140*/  LDG.E R18, desc[UR50][R2.64] ;  /* 0x0000003202127981 */ /* 0x001362000c1e1900 */
[----:B------:R-:W-:Y:S05]  /*1150*/  BRA `(.L_x_12) ;  /* 0x0000000000087947 */ /* 0x000fea0003800000 */
.L_x_13:
[----:B------:R-:W-:Y:S02]  /*1160*/  ULDC UR4, c[0x0][0x584] ;  /* 0x0001610000047ab9 */ /* 0x000fe40000000800 */
[----:B------:R-:W-:-:S07]  /*1170*/  IMAD.U32 R18, RZ, RZ, UR4 ;  /* 0x00000004ff127e24 */ /* 0x000fce000f8e00ff */
.L_x_12:
[----:B------:R-:W-:-:S13]  /*1180*/  LOP3.LUT P0, RZ, R0, 0xff, RZ, 0xc0, !PT ;  /* 0x000000ff00ff7812 */ /* 0x000fda000780c0ff */
[----:B------:R-:W-:Y:S05]  /*1190*/  @!P0 EXIT ;  /* 0x000000000000894d */ /* 0x000fea0003800000 */
[----:B------:R-:W-:Y:S01]  /*11a0*/  ULDC UR4, c[0x0][0x28c] ;  /* 0x0000a30000047ab9 */ /* 0x000fe20000000800 */
[----:B------:R-:W-:Y:S01]  /*11b0*/  ULDC.64 UR6, c[0x0][0x5c8] ;  /* 0x0001720000067ab9 */ /* 0x000fe20000000a00 */
[----:B------:R-:W-:Y:S02]  /*11c0*/  UIADD3 UR4, UR4, 0x1f, URZ ;  /* 0x0000001f04047890 */ /* 0x000fe4000fffe03f */
[----:B------:R-:W-:Y:S02]  /*11d0*/  USHF.L.U64.HI UR42, UR6, 0x7, UR7 ;  /* 0x00000007062a7899 */ /* 0x000fe40008010207 */
[----:B------:R-:W-:Y:S02]  /*11e0*/  USHF.R.S32.HI UR5, URZ, 0x1f, UR4 ;  /* 0x0000001f3f057899 */ /* 0x000fe40008011404 */
[----:B------:R-:W-:Y:S02]  /*11f0*/  USHF.L.U32 UR43, UR6, 0x7, URZ ;  /* 0x00000007062b7899 */ /* 0x000fe4000800063f */
[----:B------:R-:W-:-:S02]  /*1200*/  ULEA.HI UR5, UR5, UR4, URZ, 0x5 ;  /* 0x0000000405057291 */ /* 0x000fc4000f8f283f */
[----:B------:R-:W-:Y:S02]  /*1210*/  USHF.L.U64.HI UR44, UR6, 0x3, UR7 ;  /* 0x00000003062c7899 */ /* 0x000fe40008010207 */
[----:B------:R-:W-:Y:S02]  /*1220*/  USHF.L.U32 UR45, UR6, 0x3, URZ ;  /* 0x00000003062d7899 */ /* 0x000fe4000800063f */
[----:B------:R-:W-:Y:S02]  /*1230*/  USHF.L.U64.HI UR46, UR6, 0x8, UR7 ;  /* 0x00000008062e7899 */ /* 0x000fe40008010207 */
[----:B------:R-:W-:Y:S02]  /*1240*/  USHF.L.U32 UR47, UR6, 0x8, URZ ;  /* 0x00000008062f7899 */ /* 0x000fe4000800063f */
[----:B------:R-:W-:Y:S01]  /*1250*/  USHF.R.S32.HI UR48, URZ, 0x5, UR5 ;  /* 0x000000053f307899 */ /* 0x000fe20008011405 */
[----:B------:R-:W-:Y:S01]  /*1260*/  UMOV UR36, URZ ;  /* 0x0000003f00247c82 */ /* 0x000fe20008000000 */
[----:B------:R-:W-:-:S10]  /*1270*/  UMOV UR37, URZ ;  /* 0x0000003f00257c82 */ /* 0x000fd40008000000 */
.L_x_545:
[----:B------:R-:W2:Y:S01]  /*1280*/  S2R R0, SR_TID.X ;  /* 0x0000000000007919 */ /* 0x000ea20000002100 */
[----:B------:R-:W3:Y:S01]  /*1290*/  S2UR UR7, SR_CgaCtaId ;  /* 0x00000000000779c3 */ /* 0x000ee20000008800 */
[----:B------:R-:W-:Y:S02]  /*12a0*/  UMOV UR6, 0x400 ;  /* 0x0000040000067882 */ /* 0x000fe40000000000 */
[----:B---3--:R-:W-:Y:S01]  /*12b0*/  ULEA UR6, UR7, UR6, 0x18 ;  /* 0x0000000607067291 */ /* 0x008fe2000f8ec03f */
[----:B--2---:R-:W-:-:S04]  /*12c0*/  LOP3.LUT R0, R0, 0x80, RZ, 0xc0, !PT ;  /* 0x0000008000007812 */ /* 0x004fc800078ec0ff */
[----:B------:R-:W-:-:S06]  /*12d0*/  SHF.R.U32.HI R0, RZ, 0x7, R0 ;  /* 0x00000007ff007819 */ /* 0x000fcc0000011600 */
[----:B------:R-:W2:Y:S02]  /*12e0*/  SHFL.IDX PT, R0, R0, RZ, 0x1f ;  /* 0x00001fff00007589 */ /* 0x000ea400000e0000 */
[----:B--2---:R-:W-:-:S13]  /*12f0*/  R2UR UR4, R0 ;  /* 0x00000000000472ca */ /* 0x004fda00000e0000 */
[----:B------:R-:W-:-:S04]  /*1300*/  ULEA.HI UR5, UR4, UR4, URZ, 0x1 ;  /* 0x0000000404057291 */ /* 0x000fc8000f8f083f */
[----:B------:R-:W-:-:S04]  /*1310*/  ULOP3.LUT UR5, UR5, 0x1ffffe, URZ, 0xc0, !UPT ;  /* 0x001ffffe05057892 */ /* 0x000fc8000f8ec03f */
[----:B------:R-:W-:-:S03]  /*1320*/  UIADD3 UR5, UR4, -UR5, URZ ;  /* 0x8000000504057290 */ /* 0x000fc6000fffe03f */
[----:B------:R-:W-:Y:S01]  /*1330*/  ULDC UR4, c[0x0][0x28c] ;  /* 0x0000a30000047ab9 */ /* 0x000fe20000000800 */
[----:B------:R-:W-:Y:S01]  /*1340*/  ULEA UR5, UR5, UR6, 0xb ;  /* 0x0000000605057291 */ /* 0x000fe2000f8e583f */
[----:B------:R-:W-:-:S03]  /*1350*/  ISETP.LT.AND P0, PT, RZ, UR4, PT ;  /* 0x00000004ff007c0c */ /* 0x000fc6000bf01270 */
[----:B------:R-:W-:-:S04]  /*1360*/  UIADD3 UR5, UR5, 0x180, URZ ;  /* 0x0000018005057890 */ /* 0x000fc8000fffe03f */
[----:B------:R-:W-:-:S04]  /*1370*/  USHF.R.U32.HI UR5, URZ, 0x4, UR5 ;  /* 0x000000043f057899 */ /* 0x000fc80008011605 */
[----:B------:R-:W-:Y:S02]  /*1380*/  ULOP3.LUT UR52, UR5, 0x3fff, URZ, 0xc0, !UPT ;  /* 0x00003fff05347892 */ /* 0x000fe4000f8ec03f */
[----:B------:R-:W-:Y:S10]  /*1390*/  @P0 BRA `(.L_x_14) ;  /* 0x0000000000400947 */ /* 0x000ff40003800000 */
[----:B------:R-:W-:Y:S01]  /*13a0*/  MOV R0, 0x0 ;  /* 0x0000000000007802 */ /* 0x000fe20000000f00 */
[----:B------:R-:W-:Y:S01]  /*13b0*/  ULDC.64 UR4, c[0x4][0x68] ;  /* 0x01001a0000047ab9 */ /* 0x000fe20000000a00 */
[----:B------:R-:W-:Y:S01]  /*13c0*/  ULDC.64 UR6, c[0x4][0x8] ;  /* 0x0100020000067ab9 */ /* 0x000fe20000000a00 */
[----:B------:R-:W-:Y:S01]  /*13d0*/  IMAD.U32 R4, RZ, RZ, UR4 ;  /* 0x00000004ff047e24 */ /* 0x000fe2000f8e00ff */
[----:B01----:R0:W1:Y:S01]  /*13e0*/  LDC.64 R2, c[0x4][R0] ;  /* 0x0100000000027b82 */ /* 0x0030620000000a00 */
[----:B------:R-:W-:Y:S01]  /*13f0*/  IMAD.U32 R5, RZ, RZ, UR5 ;  /* 0x00000005ff057e24 */ /* 0x000fe2000f8e00ff */
[----:B------:R-:W-:Y:S01]  /*1400*/  ULDC.64 UR4, c[0x4][0x70] ;  /* 0x01001c0000047ab9 */ /* 0x000fe20000000a00 */
[----:B------:R-:W-:Y:S02]  /*1410*/  IMAD.U32 R10, RZ, RZ, UR6 ;  /* 0x00000006ff0a7e24 */ /* 0x000fe4000f8e00ff */
[----:B------:R-:W-:Y:S02]  /*1420*/  IMAD.U32 R6, RZ, RZ, UR4 ;  /* 0x00000004ff067e24 */ /* 0x000fe4000f8e00ff */
[----:B------:R-:W-:-:S02]  /*1430*/  IMAD.U32 R7, RZ, RZ, UR5 ;  /* 0x00000005ff077e24 */ /* 0x000fc4000f8e00ff */
[----:B------:R-:W-:Y:S02]  /*1440*/  IMAD.U32 R11, RZ, RZ, UR7 ;  /* 0x00000007ff0b7e24 */ /* 0x000fe4000f8e00ff */
[----:B------:R-:W-:Y:S02]  /*1450*/  IMAD.MOV.U32 R8, RZ, RZ, 0x1e1 ;  /* 0x000001e1ff087424 */ /* 0x000fe400078e00ff */
[----:B------:R-:W-:Y:S02]  /*1460*/  IMAD.MOV.U32 R12, RZ, RZ, 0x1 ;  /* 0x00000001ff0c7424 */ /* 0x000fe400078e00ff */
[----:B0-----:R-:W-:-:S07]  /*1470*/  IMAD.MOV.U32 R13, RZ, RZ, RZ ;  /* 0x000000ffff0d7224 */ /* 0x001fce00078e00ff */
[----:B------:R-:W-:-:S07]  /*1480*/  LEPC R20, `(.L_x_14) ;  /* 0x000000001014794e */ /* 0x000fce0000000000 */
[----:B-1---5:R-:W-:Y:S05]  /*1490*/  CALL.ABS.NOINC R2 ;  /* 0x0000000002007343 */ /* 0x022fea0003c00000 */
.L_x_14:
[----:B------:R-:W-:-:S06]  /*14a0*/  ULOP3.LUT UR4, UR38, 0x1, URZ, 0xfc, !UPT ;  /* 0x0000000126047892 */ /* 0x000fcc000f8efc3f */
[----:B------:R-:W-:-:S05]  /*14b0*/  IMAD.U32 R0, RZ, RZ, UR4 ;  /* 0x00000004ff007e24 */ /* 0x000fca000f8e00ff */
[----:B------:R-:W-:-:S13]  /*14c0*/  ISETP.NE.AND P0, PT, R0, 0x3, PT ;  /* 0x000000030000780c */ /* 0x000fda0003f05270 */
[----:B------:R-:W-:Y:S05]  /*14d0*/  @!P0 BRA `(.L_x_15) ;  /* 0x0000000000048947 */ /* 0x000fea0003800000 */
[----:B------:R-:W-:Y:S01]  /*14e0*/  BPT.TRAP 0x1 ;  /* 0x000000040000795c */ /* 0x000fe20000300000 */
.L_x_15:
[----:B------:R-:W2:Y:S01]  /*14f0*/  S2UR UR5, SR_CgaCtaId ;  /* 0x00000000000579c3 */ /* 0x000ea20000008800 */
[----:B------:R-:W-:Y:S01]  /*1500*/  UMOV UR4, 0x400 ;  /* 0x0000040000047882 */ /* 0x000fe20000000000 */
[----:B01----:R-:W-:Y:S02]  /*1510*/  IMAD.U32 R2, RZ, RZ, UR36 ;  /* 0x00000024ff027e24 */ /* 0x003fe4000f8e00ff */
[----:B------:R-:W-:-:S03]  /*1520*/  IMAD.U32 R3, RZ, RZ, UR37 ;  /* 0x00000025ff037e24 */ /* 0x000fc6000f8e00ff */
[----:B------:R-:W-:Y:S01]  /*1530*/  SHF.L.U32 R2, R2, 0x1f, RZ ;  /* 0x0000001f02027819 */ /* 0x000fe200000006ff */
[----:B--2---:R-:W-:-:S06]  /*1540*/  ULEA UR4, UR5, UR4, 0x18 ;  /* 0x0000000405047291 */ /* 0x004fcc000f8ec03f */
[----:B------:R-:W-:-:S04]  /*1550*/  IMAD.U32 R0, RZ, RZ, UR4 ;  /* 0x00000004ff007e24 */ /* 0x000fc8000f8e00ff */
[----:B------:R-:W-:-:S04]  /*1560*/  IMAD R3, R3, 0x8, R0 ;  /* 0x0000000803037824 */ /* 0x000fc800078e0200 */
[----:B------:R0:W1:Y:S01]  /*1570*/  SYNCS.PHASECHK.TRANS64.TRYWAIT P1, [R3+URZ], R2 ;  /* 0x00000002030075a7 */ /* 0x000062000802017f */
[----:B------:R-:W-:Y:S05]  /*1580*/  @!P0 BRA `(.L_x_16) ;  /* 0x0000000000048947 */ /* 0x000fea0003800000 */
[----:B------:R-:W-:Y:S01]  /*1590*/  BPT.TRAP 0x1 ;  /* 0x000000040000795c */ /* 0x000fe20000300000 */
.L_x_16:
[----:B-1----:R-:W-:Y:S05]  /*15a0*/  @P1 BRA `(.L_x_17) ;  /* 0x0000000000081947 */ /* 0x002fea0003800000 */
[----:B------:R-:W1:Y:S02]  /*15b0*/  SYNCS.PHASECHK.TRANS64.TRYWAIT P1, [R3+URZ], R2 ;  /* 0x00000002030075a7 */ /* 0x000e64000802017f */
[----:B-1----:R-:W-:Y:S05]  /*15c0*/  @!P1 BRA `(.L_x_18) ;  /* 0x0000014400489947 */ /* 0x002fea0003800000 */
.L_x_17:
[----:B------:R-:W-:-:S04]  /*15d0*/  UISETP.LT.AND UP0, UPT, UR48, 0x1, UPT ;  /* 0x000000013000788c */ /* 0x000fc8000bf01270 */
[----:B------:R-:W-:-:S06]  /*15e0*/  USEL UR4, UR48, 0x1, UP0 ;  /* 0x0000000130047887 */ /* 0x000fcc0008000000 */
[----:B------:R-:W-:Y:S01]  /*15f0*/  IMAD.U32 R4, RZ, RZ, UR4 ;  /* 0x00000004ff047e24 */ /* 0x000fe2000f8e00ff */
[----:B------:R-:W-:Y:S05]  /*1600*/  WARPSYNC.ALL ;  /* 0x0000000000007948 */ /* 0x000fea0003800000 */
[----:B------:R-:W-:-:S04]  /*1610*/  IADD3 R4, -R4, UR48, RZ ;  /* 0x0000003004047c10 */ /* 0x000fc8000fffe1ff */
[----:B------:R-:W-:Y:S02]  /*1620*/  ISETP.GE.AND P1, PT, R4, 0x1, PT ;  /* 0x000000010400780c */ /* 0x000fe40003f26270 */
[----:B------:R-:W-:Y:S01]  /*1630*/  R2UR UR4, R0 ;  /* 0x00000000000472ca */ /* 0x000fe200000e0000 */
[----:B------:R-:W-:Y:S01]  /*1640*/  ULOP3.LUT UR8, UR52, 0x10000, URZ, 0xfc, !UPT ;  /* 0x0001000034087892 */ /* 0x000fe2000f8efc3f */
[----:B------:R-:W-:Y:S01]  /*1650*/  WARPGROUP.ARRIVE ;  /* 0x00000000000079c5 */ /* 0x000fe20000000000 */
[----:B------:R-:W-:Y:S01]  /*1660*/  UMOV UR5, 0xc0000010 ;  /* 0xc000001000057882 */ /* 0x000fe20000000000 */
[----:B------:R-:W-:Y:S01]  /*1670*/  UMOV UR7, 0xc0000010 ;  /* 0xc000001000077882 */ /* 0x000fe20000000000 */
[----:B------:R-:W-:-:S08]  /*1680*/  ULEA UR10, UR37, UR8, 0xa ;  /* 0x00000008250a7291 */ /* 0x000fd0000f8e503f */
[----:B------:R-:W-:-:S04]  /*1690*/  UIADD3 UR4, UR4, 0x2c180, URZ ;  /* 0x0002c18004047890 */ /* 0x000fc8000fffe03f */
[----:B------:R-:W-:-:S04]  /*16a0*/  USHF.R.U32.HI UR4, URZ, 0x4, UR4 ;  /* 0x000000043f047899 */ /* 0x000fc80008011604 */
[----:B------:R-:W-:-:S04]  /*16b0*/  ULOP3.LUT UR4, UR4, 0x3fff, URZ, 0xc0, !UPT ;  /* 0x00003fff04047892 */ /* 0x000fc8000f8ec03f */
[----:B------:R-:W-:-:S03]  /*16c0*/  ULOP3.LUT UR9, UR4, 0x10000, URZ, 0xfc, !UPT ;  /* 0x0001000004097892 */ /* 0x000fc6000f8efc3f */
[----:B------:R-:W-:Y:S01]  /*16d0*/  UMOV UR4, UR10 ;  /* 0x0000000a00047c82 */ /* 0x000fe20008000000 */
[----:B------:R-:W-:-:S09]  /*16e0*/  ULEA UR6, UR37, UR9, 0x8 ;  /* 0x0000000925067291 */ /* 0x000fd2000f8e403f */
[----:B------:R-:W-:Y:S01]  /*16f0*/  IGMMA.64x128x32.S8.S8 R24, gdesc[UR4], RZ, !UPT, gsb0 ;  /* 0x03600000041879f1 */ /* 0x000fe2000c0410ff */
[----:B------:R-:W-:Y:S01]  /*1700*/  UIADD3 UR4, UR10, 0x100, URZ ;  /* 0x000001000a047890 */ /* 0x000fe2000fffe03f */
[----:B------:R-:W-:Y:S01]  /*1710*/  UMOV UR5, 0xc0000010 ;  /* 0xc000001000057882 */ /* 0x000fe20000000000 */
[----:B------:R-:W-:Y:S02]  /*1720*/  WARPGROUP.DEPBAR.LE gsb0, 0x0 ;  /* 0x00008000000079c5 */ /* 0x000fe40000010000 */
[----:B------:R-:W-:Y:S01]  /*1730*/  WARPGROUP.ARRIVE ;  /* 0x00000000000079c5 */ /* 0x000fe20000000000 */
[----:B------:R-:W-:Y:S04]  /*1740*/  STL.64 [R1], R24 ;  /* 0x0000001801007387 */ /* 0x000fe80000100a00 */
[----:B------:R-:W-:Y:S01]  /*1750*/  STL.64 [R1+0x8], R26 ;  /* 0x0000081a01007387 */ /* 0x000fe20000100a00 */
[----:B------:R-:W-:Y:S01]  /*1760*/  IGMMA.64x128x32.S8.S8 R152, gdesc[UR4], RZ, !UPT, gsb0 ;  /* 0x03600000049879f1 */ /* 0x000fe2000c0410ff */
[----:B------:R-:W-:Y:S01]  /*1770*/  UIADD3 UR4, UR10, 0x200, URZ ;  /* 0x000002000a047890 */ /* 0x000fe2000fffe03f */
[----:B------:R-:W-:Y:S01]  /*1780*/  UMOV UR5, 0xc0000010 ;  /* 0xc000001000057882 */ /* 0x000fe20000000000 */
[----:B------:R-:W-:Y:S04]  /*1790*/  STL.64 [R1+0x10], R28 ;  /* 0x0000101c01007387 */ /* 0x000fe80000100a00 */
        /* <DEDUP_REMOVED lines=28> */
[----:B------:R2:W-:Y:S01]  /*1960*/  STL.64 [R1+0xf8], R86 ;  /* 0x0000f85601007387 */ /* 0x0005e20000100a00 */
[----:B------:R-:W-:-:S02]  /*1970*/  WARPGROUP.DEPBAR.LE gsb0, 0x0 ;  /* 0x00008000000079c5 */ /* 0x000fc40000010000 */
[----:B------:R-:W-:-:S06]  /*1980*/  WARPGROUP.ARRIVE ;  /* 0x00000000000079c5 */ /* 0x000fcc0000000000 */
[----:B------:R-:W-:Y:S01]  /*1990*/  IGMMA.64x128x32.S8.S8 R88, gdesc[UR4], RZ, !UPT, gsb0 ;  /* 0x03600000045879f1 */ /* 0x000fe2000c0410ff */
[----:B------:R-:W-:Y:S01]  /*19a0*/  UIADD3 UR4, UR10, 0x300, URZ ;  /* 0x000003000a047890 */ /* 0x000fe2000fffe03f */
[----:B------:R-:W-:Y:S01]  /*19b0*/  UMOV UR5, 0xc0000010 ;  /* 0xc000001000057882 */ /* 0x000fe20000000000 */
[----:B------:R-:W-:Y:S02]  /*19c0*/  WARPGROUP.DEPBAR.LE gsb0, 0x0 ;  /* 0x00008000000079c5 */ /* 0x000fe40000010000 */
[----:B--2---:R-:W-:-:S06]  /*19d0*/  WARPGROUP.ARRIVE ;  /* 0x00000000000079c5 */ /* 0x004fcc0000000000 */
[----:B------:R-:W-:Y:S03]  /*19e0*/  IGMMA.64x128x32.S8.S8 R24, gdesc[UR4], RZ, !UPT, gsb0 ;  /* 0x03600000041879f1 */ /* 0x000fe6000c0410ff */
[----:B------:R-:W-:Y:S02]  /*19f0*/  WARPGROUP.DEPBAR.LE gsb0, 0x0 ;  /* 0x00008000000079c5 */ /* 0x000fe40000010000 */
[----:B------:R-:W-:Y:S05]  /*1a00*/  @!P1 BRA `(.L_x_19) ;  /* 0x0000000c00089947 */ /* 0x000fea0003800000 */
[----:B------:R-:W-:Y:S02]  /*1a10*/  UIADD3 UR4, UR37, 0x1, URZ ;  /* 0x0000000125047890 */ /* 0x000fe4000fffe03f */
[----:B01----:R-:W-:Y:S02]  /*1a20*/  IMAD.U32 R2, RZ, RZ, UR37 ;  /* 0x00000025ff027e24 */ /* 0x003fe4000f8e00ff */
[----:B------:R-:W-:-:S04]  /*1a30*/  UISETP.NE.AND UP0, UPT, UR4, 0xb, UPT ;  /* 0x0000000b0400788c */ /* 0x000fc8000bf05270 */
[----:B------:R-:W-:Y:S02]  /*1a40*/  USEL UR5, URZ, 0x1, UP0 ;  /* 0x000000013f057887 */ /* 0x000fe40008000000 */
[----:B------:R-:W-:Y:S02]  /*1a50*/  USEL UR10, UR4, URZ, UP0 ;  /* 0x0000003f040a7287 */ /* 0x000fe40008000000 */
[----:B------:R-:W-:-:S06]  /*1a60*/  ULOP3.LUT UR5, UR36, UR5, URZ, 0x3c, !UPT ;  /* 0x0000000524057292 */ /* 0x000fcc000f8e3c3f */
[----:B------:R-:W-:-:S07]  /*1a70*/  IMAD.U32 R3, RZ, RZ, UR5 ;  /* 0x00000005ff037e24 */ /* 0x000fce000f8e00ff */
.L_x_26:
[----:B0-----:R-:W-:Y:S05]  /*1a80*/  @!P0 BRA `(.L_x_20) ;  /* 0x0000000000048947 */ /* 0x001fea0003800000 */
[----:B------:R-:W-:Y:S01]  /*1a90*/  BPT.TRAP 0x1 ;  /* 0x000000040000795c */ /* 0x000fe20000300000 */
.L_x_20:
[----:B------:R-:W0:Y:S01]  /*1aa0*/  S2UR UR5, SR_CgaCtaId ;  /* 0x00000000000579c3 */ /* 0x000e220000008800 */
[----:B------:R-:W-:Y:S01]  /*1ab0*/  UMOV UR4, 0x400 ;  /* 0x0000040000047882 */ /* 0x000fe20000000000 */
[----:B------:R-:W-:Y:S01]  /*1ac0*/  IMAD.U32 R5, RZ, RZ, UR10 ;  /* 0x0000000aff057e24 */ /* 0x000fe2000f8e00ff */
[----:B------:R-:W-:Y:S01]  /*1ad0*/  SHF.L.U32 R6, R3, 0x1f, RZ ;  /* 0x0000001f03067819 */ /* 0x000fe200000006ff */
[----:B0-----:R-:W-:-:S06]  /*1ae0*/  ULEA UR4, UR5, UR4, 0x18 ;  /* 0x0000000405047291 */ /* 0x001fcc000f8ec03f */
[----:B------:R-:W-:-:S04]  /*1af0*/  IMAD.U32 R0, RZ, RZ, UR4 ;  /* 0x00000004ff007e24 */ /* 0x000fc8000f8e00ff */
[----:B------:R-:W-:-:S04]  /*1b00*/  IMAD R5, R5, 0x8, R0 ;  /* 0x0000000805057824 */ /* 0x000fc800078e0200 */
[----:B------:R0:W1:Y:S01]  /*1b10*/  SYNCS.PHASECHK.TRANS64.TRYWAIT P1, [R5+URZ], R6 ;  /* 0x00000006050075a7 */ /* 0x000062000802017f */
[----:B------:R-:W-:Y:S05]  /*1b20*/  @!P0 BRA `(.L_x_21) ;  /* 0x0000000000048947 */ /* 0x000fea0003800000 */
[----:B------:R-:W-:Y:S01]  /*1b30*/  BPT.TRAP 0x1 ;  /* 0x000000040000795c */ /* 0x000fe20000300000 */
.L_x_21:
[----:B-1----:R-:W-:Y:S05]  /*1b40*/  @P1 BRA `(.L_x_22) ;  /* 0x0000000000081947 */ /* 0x002fea0003800000 */
[----:B------:R-:W1:Y:S02]  /*1b50*/  SYNCS.PHASECHK.TRANS64.TRYWAIT P1, [R5+URZ], R6 ;  /* 0x00000006050075a7 */ /* 0x000e64000802017f */
[----:B-1----:R-:W-:Y:S05]  /*1b60*/  @!P1 BRA `(.L_x_23) ;  /* 0x0000013c00f49947 */ /* 0x002fea0003800000 */
.L_x_22:
        /* <DEDUP_REMOVED lines=31> */
[----:B------:R2:W-:Y:S04]  /*1d60*/  STL.64 [R1+0x108], R24 ;  /* 0x0001081801007387 */ /* 0x0005e80000100a00 */
[----:B--2---:R-:W2:Y:S04]  /*1d70*/  LDL.LU.64 R24, [R1] ;  /* 0x0000000001187983 */ /* 0x004ea80000300a00 */
[----:B------:R-:W2:Y:S04]  /*1d80*/  LDL.LU.64 R26, [R1+0x8] ;  /* 0x00000800011a7983 */ /* 0x000ea80000300a00 */
        /* <DEDUP_REMOVED lines=29> */
[----:B------:R-:W2:Y:S01]  /*1f60*/  LDL.LU.64 R86, [R1+0xf8] ;  /* 0x0000f80001567983 */ /* 0x000ea20000300a00 */
[----:B------:R-:W-:-:S02]  /*1f70*/  ULEA UR11, UR10, UR8, 0xa ;  /* 0x000000080a0b7291 */ /* 0x000fc4000f8e503f */
[----:B------:R-:W-:Y:S01]  /*1f80*/  ULEA UR6, UR10, UR9, 0x8 ;  /* 0x000000090a067291 */ /* 0x000fe2000f8e403f */
[----:B------:R-:W-:Y:S01]  /*1f90*/  UMOV UR5, 0xc0000010 ;  /* 0xc000001000057882 */ /* 0x000fe20000000000 */
[----:B------:R-:W-:-:S03]  /*1fa0*/  UMOV UR7, 0xc0000010 ;  /* 0xc000001000077882 */ /* 0x000fc60000000000 */
[----:B------:R-:W-:Y:S01]  /*1fb0*/  UMOV UR4, UR11 ;  /* 0x0000000b00047c82 */ /* 0x000fe20008000000 */
[----:B--2---:R-:W-:-:S06]  /*1fc0*/  WARPGROUP.ARRIVE ;  /* 0x00000000000079c5 */ /* 0x004fcc0000000000 */
[----:B------:R-:W-:Y:S01]  /*1fd0*/  IGMMA.64x128x32.S8.S8 R24, gdesc[UR4], R24, gsb0 ;  /* 0x03600000041879f1 */ /* 0x000fe20008041018 */
[----:B------:R-:W-:Y:S02]  /*1fe0*/  UIADD3 UR4, UR11, 0x100, URZ ;  /* 0x000001000b047890 */ /* 0x000fe4000fffe03f */
[----:B------:R-:W-:Y:S02]  /*1ff0*/  WARPGROUP.DEPBAR.LE gsb0, 0x0 ;  /* 0x00008000000079c5 */ /* 0x000fe40000010000 */
[----:B------:R-:W-:Y:S04]  /*2000*/  STL.64 [R1], R24 ;  /* 0x0000001801007387 */ /* 0x000fe80000100a00 */
        /* <DEDUP_REMOVED lines=31> */
[----:B--2---:R-:W2:Y:S04]  /*2200*/  LDL.LU.64 R86, [R1+0x200] ;  /* 0x0002000001567983 */ /* 0x004ea80000300a00 */
        /* <DEDUP_REMOVED lines=31> */
[----:B------:R-:W-:Y:S01]  /*2400*/  WARPGROUP.ARRIVE ;  /* 0x00000000000079c5 */ /* 0x000fe20000000000 */
[----:B------:R-:W-:-:S05]  /*2410*/  UMOV UR5, 0xc0000010 ;  /* 0xc000001000057882 */ /* 0x000fca0000000000 */
[----:B------:R-:W-:Y:S01]  /*2420*/  IGMMA.64x128x32.S8.S8 R152, gdesc[UR4], R152, gsb0 ;  /* 0x03600000049879f1 */ /* 0x000fe20008041098 */
[----:B------:R-:W-:Y:S01]  /*2430*/  UIADD3 UR4, UR11, 0x200, URZ ;  /* 0x000002000b047890 */ /* 0x000fe2000fffe03f */
[----:B------:R-:W-:Y:S01]  /*2440*/  UMOV UR5, 0xc0000010 ;  /* 0xc000001000057882 */ /* 0x000fe20000000000 */
[----:B------:R-:W-:Y:S02]  /*2450*/  WARPGROUP.DEPBAR.LE gsb0, 0x0 ;  /* 0x00008000000079c5 */ /* 0x000fe40000010000 */
[----:B------:R-:W-:-:S06]  /*2460*/  WARPGROUP.ARRIVE ;  /* 0x00000000000079c5 */ /* 0x000fcc0000000000 */
[----:B------:R-:W-:Y:S01]  /*2470*/  IGMMA.64x128x32.S8.S8 R88, gdesc[UR4], R88, gsb0 ;  /* 0x03600000045879f1 */ /* 0x000fe20008041058 */
[----:B------:R-:W-:Y:S01]  /*2480*/  UIADD3 UR4, UR11, 0x300, URZ ;  /* 0x000003000b047890 */ /* 0x000fe2000fffe03f */
[----:B------:R-:W-:Y:S01]  /*2490*/  UMOV UR5, 0xc0000010 ;  /* 0xc000001000057882 */ /* 0x000fe20000000000 */
[----:B------:R-:W-:Y:S02]  /*24a0*/  WARPGROUP.DEPBAR.LE gsb0, 0x0 ;  /* 0x00008000000079c5 */ /* 0x000fe40000010000 */
[----:B--2---:R-:W-:-:S06]  /*24b0*/  WARPGROUP.ARRIVE ;  /* 0x00000000000079c5 */ /* 0x004fcc0000000000 */
[----:B------:R-:W-:Y:S03]  /*24c0*/  IGMMA.64x128x32.S8.S8 R24, gdesc[UR4], R24, gsb0 ;  /* 0x03600000041879f1 */ /* 0x000fe60008041018 */
[----:B------:R-:W-:Y:S02]  /*24d0*/  WARPGROUP.DEPBAR.LE gsb0, 0x0 ;  /* 0x00008000000079c5 */ /* 0x000fe40000010000 */
[----:B------:R-:W-:Y:S05]  /*24e0*/  @!P0 BRA `(.L_x_24) ;  /* 0x0000000000048947 */ /* 0x000fea0003800000 */
[----:B------:R-:W-:Y:S01]  /*24f0*/  BPT.TRAP 0x1 ;  /* 0x000000040000795c */ /* 0x000fe20000300000 */
.L_x_24:
[----:B------:R-:W-:Y:S01]  /*2500*/  UISETP.GT.U32.AND UP0, UPT, UR38, 0x1, UPT ;  /* 0x000000012600788c */ /* 0x000fe2000bf04070 */
[----:B01----:R-:W-:-:S04]  /*2510*/  IMAD R5, R2, 0x8, R0 ;  /* 0x0000000802057824 */ /* 0x003fc800078e0200 */
[----:B------:R-:W-:Y:S01]  /*2520*/  VIADD R5, R5, 0x58 ;  /* 0x0000005805057836 */ /* 0x000fe20000000000 */
[----:B------:R-:W-:-:S04]  /*2530*/  PLOP3.LUT P1, PT, PT, PT, UP0, 0x80, 0x0 ;  /* 0x000000000000781c */ /* 0x000fc80003f2f008 */
[----:B------:R-:W-:-:S04]  /*2540*/  PRMT R5, RZ, 0x654, R5 ;  /* 0x00000654ff057816 */ /* 0x000fc80000000005 */
[----:B------:R0:W-:Y:S05]  /*2550*/  SYNCS.ARRIVE.TRANS64.RED.A1T0 RZ, [R5+URZ], RZ ;  /* 0x000000ff05ff79a7 */ /* 0x0001ea000810043f */
[----:B------:R-:W-:Y:S05]  /*2560*/  @P1 BRA `(.L_x_25) ;  /* 0x0000000000041947 */ /* 0x000fea0003800000 */
[----:B------:R-:W-:Y:S01]  /*2570*/  BPT.TRAP 0x1 ;  /* 0x000000040000795c */ /* 0x000fe20000300000 */
.L_x_25:
[----:B------:R-:W-:Y:S01]  /*2580*/  UIADD3 UR10, UR10, 0x1, URZ ;  /* 0x000000010a0a7890 */ /* 0x000fe2000fffe03f */
[----:B------:R-:W-:Y:S01]  /*2590*/  ISETP.GT.AND P2, PT, R4, 0x1, PT ;  /* 0x000000010400780c */ /* 0x000fe20003f44270 */
[----:B------:R-:W-:Y:S02]  /*25a0*/  VIADD R2, R2, 0x1 ;  /* 0x0000000102027836 */ /* 0x000fe40000000000 */
[----:B------:R-:W-:Y:S01]  /*25b0*/  UISETP.NE.AND UP0, UPT, UR10, 0xb, UPT ;  /* 0x0000000b0a00788c */ /* 0x000fe2000bf05270 */
[----:B------:R-:W-:Y:S02]  /*25c0*/  VIADD R4, R4, 0xffffffff ;  /* 0xffffffff04047836 */ /* 0x000fe40000000000 */
[C---:B------:R-:W-:Y:S01]  /*25d0*/  ISETP.NE.AND P1, PT, R2.reuse, 0xb, PT ;  /* 0x0000000b0200780c */ /* 0x040fe20003f25270 */
[----:B------:R-:W-:Y:S02]  /*25e0*/  USEL UR4, URZ, 0x1, UP0 ;  /* 0x000000013f047887 */ /* 0x000fe40008000000 */
[----:B------:R-:W-:Y:S01]  /*25f0*/  USEL UR10, UR10, URZ, UP0 ;  /* 0x0000003f0a0a7287 */ /* 0x000fe20008000000 */
[----:B------:R-:W-:-:S03]  /*2600*/  SEL R2, R2, RZ, P1 ;  /* 0x000000ff02027207 */ /* 0x000fc60000800000 */
[----:B------:R-:W-:Y:S01]  /*2610*/  LOP3.LUT R3, R3, UR4, RZ, 0x3c, !PT ;  /* 0x0000000403037c12 */ /* 0x000fe2000f8e3cff */
[----:B------:R-:W-:Y:S07]  /*2620*/  @P2 BRA `(.L_x_26) ;  /* 0xfffffff400142947 */ /* 0x000fee000383ffff */
.L_x_19:
[----:B01----:R-:W0:Y:S02]  /*2630*/  LDC R2, c[0x0][0x28c] ;  /* 0x0000a300ff027b82 */ /* 0x003e240000000800 */
[----:B0-----:R-:W-:-:S13]  /*2640*/  ISETP.GE.AND P1, PT, R2, 0x1, PT ;  /* 0x000000010200780c */ /* 0x001fda0003f26270 */
[----:B------:R-:W-:Y:S05]  /*2650*/  @!P1 BRA `(.L_x_27) ;  /* 0x0000000000449947 */ /* 0x000fea0003800000 */
[----:B------:R-:W-:Y:S05]  /*2660*/  @!P0 BRA `(.L_x_28) ;  /* 0x0000000000048947 */ /* 0x000fea0003800000 */
[----:B------:R-:W-:Y:S01]  /*2670*/  BPT.TRAP 0x1 ;  /* 0x000000040000795c */ /* 0x000fe20000300000 */
.L_x_28:
[----:B------:R-:W-:-:S04]  /*2680*/  UISETP.LT.AND UP0, UPT, UR48, 0x1, UPT ;  /* 0x000000013000788c */ /* 0x000fc8000bf01270 */
[----:B------:R-:W-:Y:S02]  /*2690*/  USEL UR6, UR48, 0x1, UP0 ;  /* 0x0000000130067887 */ /* 0x000fe40008000000 */
[----:B------:R-:W-:Y:S02]  /*26a0*/  UISETP.GT.U32.AND UP0, UPT, UR38, 0x1, UPT ;  /* 0x000000012600788c */ /* 0x000fe4000bf04070 */
[----:B------:R-:W-:-:S04]  /*26b0*/  UIADD3 UR6, UR37, UR48, -UR6 ;  /* 0x0000003025067290 */ /* 0x000fc8000fffe806 */
[----:B------:R-:W-:Y:S01]  /*26c0*/  UIMAD.WIDE.U32 UR4, UR6, -0x45d1745d, URZ ;  /* 0xba2e8ba3060478a5 */ /* 0x000fe2000f8e003f */
[----:B------:R-:W-:-:S03]  /*26d0*/  PLOP3.LUT P0, PT, PT, PT, UP0, 0x80, 0x0 ;  /* 0x000000000000781c */ /* 0x000fc60003f0f008 */
[----:B------:R-:W-:-:S04]  /*26e0*/  USHF.R.U32.HI UR4, URZ, 0x3, UR5 ;  /* 0x000000033f047899 */ /* 0x000fc80008011605 */
[----:B------:R-:W-:-:S06]  /*26f0*/  UIMAD UR6, UR4, -0xb, UR6 ;  /* 0xfffffff5040678a4 */ /* 0x000fcc000f8e0206 */
[----:B------:R-:W-:-:S04]  /*2700*/  IMAD.U32 R2, RZ, RZ, UR6 ;  /* 0x00000006ff027e24 */ /* 0x000fc8000f8e00ff */
[----:B------:R-:W-:-:S04]  /*2710*/  IMAD R0, R2, 0x8, R0 ;  /* 0x0000000802007824 */ /* 0x000fc800078e0200 */
[----:B------:R-:W-:-:S05]  /*2720*/  VIADD R0, R0, 0x58 ;  /* 0x0000005800007836 */ /* 0x000fca0000000000 */
[----:B------:R-:W-:-:S04]  /*2730*/  PRMT R0, RZ, 0x654, R0 ;  /* 0x00000654ff007816 */ /* 0x000fc80000000000 */
[----:B------:R0:W-:Y:S01]  /*2740*/  SYNCS.ARRIVE.TRANS64.RED.A1T0 RZ, [R0+URZ], RZ ;  /* 0x000000ff00ff79a7 */ /* 0x0001e2000810043f */
[----:B------:R-:W-:Y:S05]  /*2750*/  @P0 BRA `(.L_x_27) ;  /* 0x0000000000040947 */ /* 0x000fea0003800000 */
[----:B------:R-:W-:Y:S01]  /*2760*/  BPT.TRAP 0x1 ;  /* 0x000000040000795c */ /* 0x000fe20000300000 */
.L_x_27:
[----:B------:R-:W1:Y:S01]  /*2770*/  S2R R6, SR_TID.X ;  /* 0x0000000000067919 */ /* 0x000e620000002100 */
[----:B------:R-:W-:Y:S01]  /*2780*/  USHF.L.U32 UR40, UR40, 0x7, URZ ;  /* 0x0000000728287899 */ /* 0x000fe2000800063f */
[----:B------:R-:W-:Y:S01]  /*2790*/  IMAD.MOV.U32 R7, RZ, RZ, -0x2 ;  /* 0xfffffffeff077424 */ /* 0x000fe200078e00ff */
[----:B------:R-:W-:Y:S02]  /*27a0*/  UIMAD.WIDE UR6, UR49, 0x200, URZ ;  /* 0x00000200310678a5 */ /* 0x000fe4000f8e023f */
[----:B------:R-:W-:Y:S02]  /*27b0*/  USHF.R.S32.HI UR10, URZ, 0x1f, UR41 ;  /* 0x0000001f3f0a7899 */ /* 0x000fe40008011429 */
[----:B------:R-:W-:Y:S01]  /*27c0*/  IMAD.U32 R22, RZ, RZ, UR40 ;  /* 0x00000028ff167e24 */ /* 0x000fe2000f8e00ff */
[----:B------:R-:W-:Y:S01]  /*27d0*/  ULDC.64 UR8, c[0x0][0x5d0] ;  /* 0x0001740000087ab9 */ /* 0x000fe20000000a00 */
[----:B------:R-:W-:Y:S02]  /*27e0*/  USHF.L.U32 UR49, UR49, 0x9, URZ ;  /* 0x0000000931317899 */ /* 0x000fe4000800063f */
[----:B------:R-:W-:-:S02]  /*27f0*/  UIMAD UR4, UR10, UR8, URZ ;  /* 0x000000080a0472a4 */ /* 0x000fc4000f8e023f */
[----:B------:R-:W-:Y:S02]  /*2800*/  UIADD3 UR37, UR48, UR37, URZ ;  /* 0x0000002530257290 */ /* 0x000fe4000fffe03f */
[----:B------:R-:W-:Y:S02]  /*2810*/  UIMAD UR4, UR41, UR9, UR4 ;  /* 0x00000009290472a4 */ /* 0x000fe4000f8e0204 */
[----:B------:R-:W-:Y:S02]  /*2820*/  UISETP.GT.U32.AND UP1, UPT, UR37, 0xa, UPT ;  /* 0x0000000a2500788c */ /* 0x000fe4000bf24070 */
[----:B------:R-:W-:Y:S02]  /*2830*/  UISETP.GE.U32.AND UP2, UPT, UR48, 0xb, UPT ;  /* 0x0000000b3000788c */ /* 0x000fe4000bf46070 */
[----:B------:R-:W-:Y:S01]  /*2840*/  UISETP.LT.U32.AND UP1, UPT, UR48, 0xb, UP1 ;  /* 0x0000000b3000788c */ /* 0x000fe20008f21070 */
[--C-:B-1----:R-:W-:Y:S01]  /*2850*/  SHF.R.U32.HI R2, RZ, 0x7, R6.reuse ;  /* 0x00000007ff027819 */ /* 0x102fe20000011606 */
[----:B------:R-:W-:Y:S01]  /*2860*/  IMAD.SHL.U32 R23, R6, 0x2, RZ ;  /* 0x0000000206177824 */ /* 0x000fe200078e00ff */
[----:B0-----:R-:W-:-:S02]  /*2870*/  SHF.R.U32.HI R0, RZ, 0x2, R6 ;  /* 0x00000002ff007819 */ /* 0x001fc40000011606 */
[----:B------:R-:W-:Y:S02]  /*2880*/  LOP3.LUT R2, R2, 0x1, RZ, 0xc0, !PT ;  /* 0x0000000102027812 */ /* 0x000fe400078ec0ff */
[----:B------:R-:W-:Y:S02]  /*2890*/  LOP3.LUT R4, R6, 0x60, RZ, 0xc0, !PT ;  /* 0x0000006006047812 */ /* 0x000fe400078ec0ff */
[----:B------:R-:W-:Y:S01]  /*28a0*/  LOP3.LUT R0, R0, 0x7, RZ, 0xc0, !PT ;  /* 0x0000000700007812 */ /* 0x000fe200078ec0ff */
[----:B------:R-:W-:Y:S01]  /*28b0*/  IMAD.SHL.U32 R3, R2, 0x40, RZ ;  /* 0x0000004002037824 */ /* 0x000fe200078e00ff */
[----:B------:R-:W-:Y:S02]  /*28c0*/  SHF.R.U32.HI R4, RZ, 0x1, R4 ;  /* 0x00000001ff047819 */ /* 0x000fe40000011604 */
[----:B------:R-:W-:Y:S02]  /*28d0*/  LOP3.LUT R22, R22, 0x6, R23, 0xf8, !PT ;  /* 0x0000000616167812 */ /* 0x000fe400078ef817 */
[----:B------:R-:W-:-:S02]  /*28e0*/  LOP3.LUT R3, R3, 0x40, R0, 0xe2, !PT ;  /* 0x0000004003037812 */ /* 0x000fc400078ee200 */
[----:B------:R-:W-:Y:S02]  /*28f0*/  IADD3 R0, RZ, -R4, -R0 ;  /* 0x80000004ff007210 */ /* 0x000fe40007ffe800 */
[----:B------:R-:W-:Y:S01]  /*2900*/  LOP3.LUT R3, R3, UR6, R4, 0xfe, !PT ;  /* 0x0000000603037c12 */ /* 0x000fe2000f8efe04 */
[----:B------:R-:W-:Y:S01]  /*2910*/  IMAD.U32 R4, RZ, RZ, UR8 ;  /* 0x00000008ff047e24 */ /* 0x000fe2000f8e00ff */
[----:B------:R-:W-:Y:S01]  /*2920*/  SHF.R.S32.HI R23, RZ, 0x1f, R22 ;  /* 0x0000001fff177819 */ /* 0x000fe20000011416 */
[----:B------:R-:W-:Y:S01]  /*2930*/  ULDC UR8, c[0x0][0x284] ;  /* 0x0000a10000087ab9 */ /* 0x000fe20000000800 */
[----:B------:R-:W-:Y:S02]  /*2940*/  IMAD R0, R2, -0x40, R0 ;  /* 0xffffffc002007824 */ /* 0x000fe400078e0200 */
[----:B------:R-:W-:Y:S02]  /*2950*/  IMAD.U32 R14, RZ, RZ, UR8 ;  /* 0x00000008ff0e7e24 */ /* 0x000fe4000f8e00ff */
[----:B------:R-:W-:-:S03]  /*2960*/  IMAD.WIDE.U32 R4, R4, UR41, R22 ;  /* 0x0000002904047c25 */ /* 0x000fc6000f8e0016 */
[----:B------:R-:W-:Y:S01]  /*2970*/  IADD3 R14, R14, -UR49, R0 ;  /* 0x800000310e0e7c10 */ /* 0x000fe2000fffe000 */
[----:B------:R-:W-:Y:S01]  /*2980*/  VIADD R5, R5, UR4 ;  /* 0x0000000405057c36 */ /* 0x000fe20008000000 */
[----:B------:R-:W-:Y:S01]  /*2990*/  ULDC UR4, c[0x0][0x288] ;  /* 0x0000a20000047ab9 */ /* 0x000fe20000000800 */
[----:B------:R-:W-:Y:S01]  /*29a0*/  LOP3.LUT R0, R6, 0x3, RZ, 0xc0, !PT ;  /* 0x0000000306007812 */ /* 0x000fe200078ec0ff */
[----:B------:R-:W-:-:S04]  /*29b0*/  UISETP.GE.AND UP0, UPT, UR40, UR4, UPT ;  /* 0x000000042800728c */ /* 0x000fc8000bf06270 */
[----:B------:R-:W-:Y:S01]  /*29c0*/  UISETP.GE.OR UP0, UPT, UR49, UR8, UP0 ;  /* 0x000000083100728c */ /* 0x000fe20008706670 */
[----:B------:R-:W-:Y:S01]  /*29d0*/  IMAD R0, R0, R7, UR4 ;  /* 0x0000000400007e24 */ /* 0x000fe2000f8e0207 */
[----:B------:R-:W-:Y:S02]  /*29e0*/  UIMAD.WIDE.U32 UR4, UR37, -0x45d1745d, URZ ;  /* 0xba2e8ba3250478a5 */ /* 0x000fe4000f8e003f */
[----:B------:R-:W-:Y:S01]  /*29f0*/  USEL UR8, URZ, 0x1, !UP1 ;  /* 0x000000013f087887 */ /* 0x000fe2000c800000 */
[----:B------:R-:W-:Y:S01]  /*2a00*/  VIADD R0, R0, -UR40 ;  /* 0x8000002800007c36 */ /* 0x000fe20008000000 */
[----:B------:R-:W-:Y:S01]  /*2a10*/  PLOP3.LUT P0, PT, PT, PT, UP0, 0x80, 0x0 ;  /* 0x000000000000781c */ /* 0x000fe20003f0f008 */
[----:B------:R-:W-:Y:S02]  /*2a20*/  USHF.R.U32.HI UR4, URZ, 0x3, UR5 ;  /* 0x000000033f047899 */ /* 0x000fe40008011605 */
[----:B------:R-:W-:Y:S02]  /*2a30*/  ULOP3.LUT UR36, UR36, UR8, URZ, 0x3c, !UPT ;  /* 0x0000000824247292 */ /* 0x000fe4000f8e3c3f */
[----:B------:R-:W-:-:S02]  /*2a40*/  UIMAD UR37, UR4, -0xb, UR37 ;  /* 0xfffffff5042578a4 */ /* 0x000fc4000f8e0225 */
[----:B------:R-:W-:Y:S01]  /*2a50*/  @UP2 ULOP3.LUT UR36, UR36, 0x1, UR4, 0x78, !UPT ;  /* 0x0000000124242892 */ /* 0x000fe2000f8e7804 */
[----:B------:R-:W-:-:S05]  /*2a60*/  UMOV UR49, 0xffffffff ;  /* 0xffffffff00317882 */ /* 0x000fca0000000000 */
[----:B------:R-:W-:Y:S06]  /*2a70*/  @P0 BRA `(.L_x_29) ;  /* 0x0000010c00580947 */ /* 0x000fec0003800000 */
[----:B-----5:R-:W-:Y:S01]  /*2a80*/  ISETP.NE.AND P0, PT, R18, RZ, PT ;  /* 0x000000ff1200720c */ /* 0x020fe20003f05270 */
[----:B------:R-:W-:Y:S01]  /*2a90*/  ULDC.64 UR12, c[0x0][0x5c8] ;  /* 0x00017200000c7ab9 */ /* 0x000fe20000000a00 */
[----:B------:R-:W-:Y:S01]  /*2aa0*/  BSSY B0, `(.L_x_29) ;  /* 0x00010d3000007945 */ /* 0x000fe20003800000 */
[----:B------:R-:W-:Y:S01]  /*2ab0*/  UIMAD UR4, UR7, UR12, URZ ;  /* 0x0000000c070472a4 */ /* 0x000fe2000f8e023f */
[----:B------:R-:W-:Y:S02]  /*2ac0*/  IMAD.U32 R15, RZ, RZ, UR13 ;  /* 0x0000000dff0f7e24 */ /* 0x000fe4000f8e00ff */
[----:B------:R-:W-:-:S04]  /*2ad0*/  IMAD.WIDE.U32 R4, R3, UR12, R4 ;  /* 0x0000000c03047c25 */ /* 0x000fc8000f8e0004 */
[----:B------:R-:W-:-:S04]  /*2ae0*/  IMAD R15, R3, R15, UR4 ;  /* 0x00000004030f7e24 */ /* 0x000fc8000f8e020f */
[----:B------:R-:W-:Y:S01]  /*2af0*/  IMAD.IADD R15, R5, 0x1, R15 ;  /* 0x00000001050f7824 */ /* 0x000fe200078e020f */
[----:B------:R-:W-:Y:S06]  /*2b00*/  @!P0 BRA `(.L_x_30) ;  /* 0x000000b000fc8947 */ /* 0x000fec0003800000 */
[----:B------:R-:W0:Y:S01]  /*2b10*/  LDC.64 R10, c[0x0][0x5b0] ;  /* 0x00016c00ff0a7b82 */ /* 0x000e220000000a00 */
[----:B------:R-:W-:Y:S01]  /*2b20*/  ULDC.64 UR8, c[0x0][0x5b8] ;  /* 0x00016e0000087ab9 */ /* 0x000fe20000000a00 */
[----:B------:R-:W-:Y:S01]  /*2b30*/  ISETP.GE.AND P1, PT, R14, 0x1, PT ;  /* 0x000000010e00780c */ /* 0x000fe20003f26270 */
[----:B------:R-:W-:Y:S02]  /*2b40*/  UIMAD UR4, UR10, UR8, URZ ;  /* 0x000000080a0472a4 */ /* 0x000fe4000f8e023f */
[----:B------:R-:W-:Y:S01]  /*2b50*/  IMAD.U32 R2, RZ, RZ, UR8 ;  /* 0x00000008ff027e24 */ /* 0x000fe2000f8e00ff */
[----:B------:R-:W-:Y:S01]  /*2b60*/  BSSY B1, `(.L_x_31) ;  /* 0x000000e000017945 */ /* 0x000fe20003800000 */
[----:B------:R-:W-:Y:S01]  /*2b70*/  ISETP.LT.OR P2, PT, R0, 0x1, !P1 ;  /* 0x000000010000780c */ /* 0x000fe20004f41670 */
[----:B------:R-:W-:Y:S01]  /*2b80*/  UIMAD UR4, UR41, UR9, UR4 ;  /* 0x00000009290472a4 */ /* 0x000fe2000f8e0204 */
[----:B------:R-:W1:Y:S01]  /*2b90*/  LDC.64 R12, c[0x0][0x5a8] ;  /* 0x00016a00ff0c7b82 */ /* 0x000e620000000a00 */
[----:B------:R-:W-:-:S04]  /*2ba0*/  IMAD.WIDE.U32 R22, R2, UR41, R22 ;  /* 0x0000002902167c25 */ /* 0x000fc8000f8e0016 */
[----:B------:R-:W-:Y:S02]  /*2bb0*/  VIADD R21, R23, UR4 ;  /* 0x0000000417157c36 */ /* 0x000fe40008000000 */
[----:B------:R-:W-:Y:S02]  /*2bc0*/  IMAD.MOV.U32 R20, RZ, RZ, R22 ;  /* 0x000000ffff147224 */ /* 0x000fe400078e0016 */
[----:B0-----:R-:W-:Y:S02]  /*2bd0*/  IMAD R218, R10, UR7, RZ ;  /* 0x000000070ada7c24 */ /* 0x001fe4000f8e02ff */
[----:B------:R-:W-:-:S04]  /*2be0*/  IMAD.WIDE.U32 R6, R3, R10, R20 ;  /* 0x0000000a03067225 */ /* 0x000fc800078e0014 */
[----:B------:R-:W-:Y:S01]  /*2bf0*/  IMAD R218, R3, R11, R218 ;  /* 0x0000000b03da7224 */ /* 0x000fe200078e02da */
[----:B-1----:R-:W-:-:S04]  /*2c00*/  IADD3 R8, P0, R6, R12, RZ ;  /* 0x0000000c06087210 */ /* 0x002fc80007f1e0ff */
[----:B------:R-:W-:Y:S01]  /*2c10*/  IADD3.X R9, R13, R7, R218, P0, !PT ;  /* 0x000000070d097210 */ /* 0x000fe200007fe4da */
[----:B------:R-:W-:Y:S08]  /*2c20*/  @P2 BRA `(.L_x_32) ;  /* 0x0000000000042947 */ /* 0x000ff00003800000 */
[----:B------:R0:W5:Y:S02]  /*2c30*/  LDG.E.U8 R16, desc[UR50][R8.64] ;  /* 0x0000003208107981 */ /* 0x000164000c1e1100 */
.L_x_32:
[----:B------:R-:W-:Y:S05]  /*2c40*/  BSYNC B1 ;  /* 0x0000000000017941 */ /* 0x000fea0003800000 */
.L_x_31:
[----:B------:R-:W2:Y:S01]  /*2c50*/  LDL.LU R6, [R1] ;  /* 0x0000000001067983 */ /* 0x000ea20000300800 */
[----:B-----5:R-:W-:Y:S01]  /*2c60*/  LOP3.LUT R2, R16, 0xffff, RZ, 0xc0, !PT ;  /* 0x0000ffff10027812 */ /* 0x020fe200078ec0ff */
[----:B------:R-:W-:Y:S01]  /*2c70*/  ULDC.64 UR4, c[0x0][0x5c0] ;  /* 0x0001700000047ab9 */ /* 0x000fe20000000a00 */
[----:B------:R-:W-:Y:S01]  /*2c80*/  BSSY B1, `(.L_x_33) ;  /* 0x000000c000017945 */ /* 0x000fe20003800000 */
[----:B------:R-:W-:Y:S02]  /*2c90*/  IADD3 R4, P0, R4, UR4, RZ ;  /* 0x0000000404047c10 */ /* 0x000fe4000ff1e0ff */
[----:B------:R-:W-:Y:S02]  /*2ca0*/  PRMT R2, R2, 0x8880, RZ ;  /* 0x0000888002027816 */ /* 0x000fe400000000ff */
[----:B------:R-:W-:Y:S02]  /*2cb0*/  IADD3.X R5, R15, UR5, RZ, P0, !PT ;  /* 0x000000050f057c10 */ /* 0x000fe400087fe4ff */
[----:B------:R-:W-:Y:S01]  /*2cc0*/  ISETP.LT.OR P0, PT, R0, 0x2, !P1 ;  /* 0x000000020000780c */ /* 0x000fe20004f01670 */
[----:B------:R-:W-:-:S04]  /*2cd0*/  IMAD R2, R2, R18, RZ ;  /* 0x0000001202027224 */ /* 0x000fc800078e02ff */
[----:B--2---:R-:W-:-:S05]  /*2ce0*/  @!P2 IMAD R6, R6, R17, R2 ;  /* 0x000000110606a224 */ /* 0x004fca00078e0202 */
[----:B------:R1:W-:Y:S03]  /*2cf0*/  @!P2 STG.E.U8 desc[UR50][R4.64], R6 ;  /* 0x000000060400a986 */ /* 0x0003e6000c101132 */
[----:B------:R-:W-:Y:S05]  /*2d00*/  @P0 BRA `(.L_x_34) ;  /* 0x00000000000c0947 */ /* 0x000fea0003800000 */
[----:B------:R-:W2:Y:S02]  /*2d10*/  LDG.E.U8 R16, desc[UR50][R8.64+0x1] ;  /* 0x0000013208107981 */ /* 0x000ea4000c1e1100 */
[----:B--2---:R-:W-:-:S05]  /*2d20*/  PRMT R2, R16, 0x8880, RZ ;  /* 0x0000888010027816 */ /* 0x004fca00000000ff */
[----:B------:R-:W-:-:S07]  /*2d30*/  IMAD R2, R2, R18, RZ ;  /* 0x0000001202027224 */ /* 0x000fce00078e02ff */
.L_x_34:
[----:B------:R-:W-:Y:S05]  /*2d40*/  BSYNC B1 ;  /* 0x0000000000017941 */ /* 0x000fea0003800000 */
.L_x_33:
[----:B-1----:R-:W2:Y:S01]  /*2d50*/  LDL.LU R6, [R1+0x4] ;  /* 0x0000040001067983 */ /* 0x002ea20000300800 */
[C---:B------:R-:W-:Y:S01]  /*2d60*/  SHF.L.U64.HI R217, R10.reuse, 0x3, R11 ;  /* 0x000000030ad97819 */ /* 0x040fe2000001020b */
[----:B------:R-:W-:Y:S01]  /*2d70*/  IMAD.SHL.U32 R216, R10, 0x8, RZ ;  /* 0x000000080ad87824 */ /* 0x000fe200078e00ff */
[----:B------:R-:W-:Y:S01]  /*2d80*/  BSSY B1, `(.L_x_35) ;  /* 0x000000d000017945 */ /* 0x000fe20003800000 */
[----:B--2---:R-:W-:-:S05]  /*2d90*/  @!P0 IMAD R6, R6, R17, R2 ;  /* 0x0000001106068224 */ /* 0x004fca00078e0202 */
[----:B------:R1:W-:Y:S01]  /*2da0*/  @!P0 STG.E.U8 desc[UR50][R4.64+0x1], R6 ;  /* 0x0000010604008986 */ /* 0x0003e2000c101132 */
[----:B------:R-:W-:-:S04]  /*2db0*/  ISETP.GE.AND P0, PT, R14, 0x9, PT ;  /* 0x000000090e00780c */ /* 0x000fc80003f06270 */
[----:B------:R-:W-:Y:S01]  /*2dc0*/  ISETP.LT.OR P4, PT, R0, 0x1, !P0 ;  /* 0x000000010000780c */ /* 0x000fe20004781670 */
[----:B-1----:R-:W-:-:S04]  /*2dd0*/  IMAD.WIDE.U32 R6, R3, R10, R216 ;  /* 0x0000000a03067225 */ /* 0x002fc800078e00d8 */
[----:B------:R-:W-:Y:S01]  /*2de0*/  IMAD.IADD R218, R218, 0x1, R7 ;  /* 0x00000001dada7824 */ /* 0x000fe200078e0207 */
[----:B------:R-:W-:-:S04]  /*2df0*/  IADD3 R6, P2, P3, R22, R12, R6 ;  /* 0x0000000c16067210 */ /* 0x000fc80007b5e006 */
[----:B------:R-:W-:-:S03]  /*2e00*/  IADD3.X R7, R21, R13, R218, P2, P3 ;  /* 0x0000000d15077210 */ /* 0x000fc600017e64da */
[----:B------:R-:W-:Y:S06]  /*2e10*/  @P4 BRA `(.L_x_36) ;  /* 0x00000000000c4947 */ /* 0x000fec0003800000 */
[----:B------:R-:W2:Y:S02]  /*2e20*/  LDG.E.U8 R16, desc[UR50][R6.64] ;  /* 0x0000003206107981 */ /* 0x000ea4000c1e1100 */
[----:B--2---:R-:W-:-:S05]  /*2e30*/  PRMT R2, R16, 0x8880, RZ ;  /* 0x0000888010027816 */ /* 0x004fca00000000ff */
[----:B------:R-:W-:-:S07]  /*2e40*/  IMAD R2, R2, R18, RZ ;  /* 0x0000001202027224 */ /* 0x000fce00078e02ff */
.L_x_36:
[----:B------:R-:W-:Y:S05]  /*2e50*/  BSYNC B1 ;  /* 0x0000000000017941 */ /* 0x000fea0003800000 */
.L_x_35:
[----:B------:R-:W2:Y:S01]  /*2e60*/  LDL.LU R15, [R1+0x8] ;  /* 0x00000800010f7983 */ /* 0x000ea20000300800 */
[----:B------:R-:W-:Y:S01]  /*2e70*/  @!P4 IADD3 R218, P2, R4, UR45, RZ ;  /* 0x0000002d04dacc10 */ /* 0x000fe2000ff5e0ff */
[----:B------:R-:W-:Y:S03]  /*2e80*/  BSSY B1, `(.L_x_37) ;  /* 0x0000009000017945 */ /* 0x000fe60003800000 */
[----:B------:R-:W-:Y:S02]  /*2e90*/  @!P4 IADD3.X R219, R5, UR44, RZ, P2, !PT ;  /* 0x0000002c05dbcc10 */ /* 0x000fe400097fe4ff */
[----:B------:R-:W-:Y:S01]  /*2ea0*/  ISETP.LT.OR P2, PT, R0, 0x2, !P0 ;  /* 0x000000020000780c */ /* 0x000fe20004741670 */
[----:B--2---:R-:W-:-:S05]  /*2eb0*/  @!P4 IMAD R15, R15, R17, R2 ;  /* 0x000000110f0fc224 */ /* 0x004fca00078e0202 */
[----:B------:R1:W-:Y:S07]  /*2ec0*/  @!P4 STG.E.U8 desc[UR50][R218.64], R15 ;  /* 0x0000000fda00c986 */ /* 0x0003ee000c101132 */
[----:B------:R-:W-:Y:S05]  /*2ed0*/  @P2 BRA `(.L_x_38) ;  /* 0x00000000000c2947 */ /* 0x000fea0003800000 */
[----:B------:R-:W2:Y:S02]  /*2ee0*/  LDG.E.U8 R16, desc[UR50][R6.64+0x1] ;  /* 0x0000013206107981 */ /* 0x000ea4000c1e1100 */
[----:B--2---:R-:W-:-:S05]  /*2ef0*/  PRMT R2, R16, 0x8880, RZ ;  /* 0x0000888010027816 */ /* 0x004fca00000000ff */
[----:B------:R-:W-:-:S07]  /*2f00*/  IMAD R2, R2, R18, RZ ;  /* 0x0000001202027224 */ /* 0x000fce00078e02ff */
.L_x_38:
[----:B------:R-:W-:Y:S05]  /*2f10*/  BSYNC B1 ;  /* 0x0000000000017941 */ /* 0x000fea0003800000 */
.L_x_37:
[----:B-1----:R-:W2:Y:S01]  /*2f20*/  LDL.LU R15, [R1+0xc] ;  /* 0x00000c00010f7983 */ /* 0x002ea20000300800 */
[----:B------:R-:W-:Y:S01]  /*2f30*/  @!P2 IADD3 R218, P3, R4, UR45, RZ ;  /* 0x0000002d04daac10 */ /* 0x000fe2000ff7e0ff */
[----:B------:R-:W-:Y:S01]  /*2f40*/  BSSY B1, `(.L_x_39) ;  /* 0x000000b000017945 */ /* 0x000fe20003800000 */
[C---:B------:R-:W-:Y:S02]  /*2f50*/  ISETP.LT.OR P4, PT, R0.reuse, 0x9, !P0 ;  /* 0x000000090000780c */ /* 0x040fe40004781670 */
[----:B------:R-:W-:Y:S02]  /*2f60*/  @!P2 IADD3.X R219, R5, UR44, RZ, P3, !PT ;  /* 0x0000002c05dbac10 */ /* 0x000fe40009ffe4ff */
[----:B------:R-:W-:Y:S01]  /*2f70*/  ISETP.LT.OR P3, PT, R0, 0xa, !P1 ;  /* 0x0000000a0000780c */ /* 0x000fe20004f61670 */
[----:B--2---:R-:W-:-:S05]  /*2f80*/  @!P2 IMAD R15, R15, R17, R2 ;  /* 0x000000110f0fa224 */ /* 0x004fca00078e0202 */
[----:B------:R1:W-:Y:S01]  /*2f90*/  @!P2 STG.E.U8 desc[UR50][R218.64+0x1], R15 ;  /* 0x0000010fda00a986 */ /* 0x0003e2000c101132 */
[----:B------:R-:W-:-:S13]  /*2fa0*/  ISETP.LT.OR P2, PT, R0, 0x9, !P1 ;  /* 0x000000090000780c */ /* 0x000fda0004f41670 */
[----:B-1----:R-:W-:Y:S05]  /*2fb0*/  @P2 BRA `(.L_x_40) ;  /* 0x00000000000c2947 */ /* 0x002fea0003800000 */
[----:B------:R-:W2:Y:S02]  /*2fc0*/  LDG.E.U8 R16, desc[UR50][R8.64+0x8] ;  /* 0x0000083208107981 */ /* 0x000ea4000c1e1100 */
[----:B--2---:R-:W-:-:S05]  /*2fd0*/  PRMT R2, R16, 0x8880, RZ ;  /* 0x0000888010027816 */ /* 0x004fca00000000ff */
[----:B------:R-:W-:-:S07]  /*2fe0*/  IMAD R2, R2, R18, RZ ;  /* 0x0000001202027224 */ /* 0x000fce00078e02ff */
.L_x_40:
[----:B------:R-:W-:Y:S05]  /*2ff0*/  BSYNC B1 ;  /* 0x0000000000017941 */ /* 0x000fea0003800000 */
.L_x_39:
[----:B------:R-:W2:Y:S01]  /*3000*/  LDL.LU R15, [R1+0x10] ;  /* 0x00001000010f7983 */ /* 0x000ea20000300800 */
[----:B------:R-:W-:Y:S01]  /*3010*/  BSSY B1, `(.L_x_41) ;  /* 0x0000007000017945 */ /* 0x000fe20003800000 */
[----:B--2---:R-:W-:-:S05]  /*3020*/  @!P2 IMAD R15, R15, R17, R2 ;  /* 0x000000110f0fa224 */ /* 0x004fca00078e0202 */
[----:B------:R1:W-:Y:S01]  /*3030*/  @!P2 STG.E.U8 desc[UR50][R4.64+0x8], R15 ;  /* 0x0000080f0400a986 */ /* 0x0003e2000c101132 */
[----:B------:R-:W-:Y:S05]  /*3040*/  @P3 BRA `(.L_x_42) ;  /* 0x00000000000c3947 */ /* 0x000fea0003800000 */
[----:B------:R-:W2:Y:S02]  /*3050*/  LDG.E.U8 R16, desc[UR50][R8.64+0x9] ;  /* 0x0000093208107981 */ /* 0x000ea4000c1e1100 */
[----:B--2---:R-:W-:-:S05]  /*3060*/  PRMT R2, R16, 0x8880, RZ ;  /* 0x0000888010027816 */ /* 0x004fca00000000ff */
[----:B------:R-:W-:-:S07]  /*3070*/  IMAD R2, R2, R18, RZ ;  /* 0x0000001202027224 */ /* 0x000fce00078e02ff */
.L_x_42:
[----:B------:R-:W-:Y:S05]  /*3080*/  BSYNC B1 ;  /* 0x0000000000017941 */ /* 0x000fea0003800000 */
.L_x_41:
[----:B-1----:R-:W2:Y:S01]  /*3090*/  LDL.LU R15, [R1+0x14] ;  /* 0x00001400010f7983 */ /* 0x002ea20000300800 */
[----:B------:R-:W-:Y:S01]  /*30a0*/  BSSY B1, `(.L_x_43) ;  /* 0x0000009000017945 */ /* 0x000fe20003800000 */
[----:B------:R-:W-:Y:S01]  /*30b0*/  ISETP.LT.OR P2, PT, R0, 0xa, !P0 ;  /* 0x0000000a0000780c */ /* 0x000fe20004741670 */
[----:B--2---:R-:W-:-:S05]  /*30c0*/  @!P3 IMAD R15, R15, R17, R2 ;  /* 0x000000110f0fb224 */ /* 0x004fca00078e0202 */
[----:B------:R1:W-:Y:S01]  /*30d0*/  @!P3 STG.E.U8 desc[UR50][R4.64+0x9], R15 ;  /* 0x0000090f0400b986 */ /* 0x0003e2000c101132 */
[----:B------:R-:W-:Y:S01]  /*30e0*/  @!P4 IADD3 R218, P3, R4, UR45, RZ ;  /* 0x0000002d04dacc10 */ /* 0x000fe2000ff7e0ff */
[----:B------:R-:W-:-:S12]  /*30f0*/  @P4 BRA `(.L_x_44) ;  /* 0x00000000000c4947 */ /* 0x000fd80003800000 */
[----:B------:R-:W2:Y:S02]  /*3100*/  LDG.E.U8 R16, desc[UR50][R6.64+0x8] ;  /* 0x0000083206107981 */ /* 0x000ea4000c1e1100 */
[----:B--2---:R-:W-:-:S05]  /*3110*/  PRMT R2, R16, 0x8880, RZ ;  /* 0x0000888010027816 */ /* 0x004fca00000000ff */
[----:B------:R-:W-:-:S07]  /*3120*/  IMAD R2, R2, R18, RZ ;  /* 0x0000001202027224 */ /* 0x000fce00078e02ff */
.L_x_44:
[----:B------:R-:W-:Y:S05]  /*3130*/  BSYNC B1 ;  /* 0x0000000000017941 */ /* 0x000fea0003800000 */
.L_x_43:
[----:B-1----:R-:W2:Y:S01]  /*3140*/  LDL.LU R15, [R1+0x18] ;  /* 0x00001800010f7983 */ /* 0x002ea20000300800 */
[----:B------:R-:W-:Y:S01]  /*3150*/  @!P4 IADD3.X R219, R5, UR44, RZ, P3, !PT ;  /* 0x0000002c05dbcc10 */ /* 0x000fe20009ffe4ff */
[----:B------:R-:W-:Y:S01]  /*3160*/  BSSY B1, `(.L_x_45) ;  /* 0x000000b000017945 */ /* 0x000fe20003800000 */
[C---:B------:R-:W-:Y:S02]  /*3170*/  ISETP.LT.OR P5, PT, R0.reuse, 0x12, !P1 ;  /* 0x000000120000780c */ /* 0x040fe40004fa1670 */
[----:B------:R-:W-:Y:S01]  /*3180*/  ISETP.LT.OR P3, PT, R0, 0x11, !P0 ;  /* 0x000000110000780c */ /* 0x000fe20004761670 */
[----:B--2---:R-:W-:-:S05]  /*3190*/  @!P4 IMAD R15, R15, R17, R2 ;  /* 0x000000110f0fc224 */ /* 0x004fca00078e0202 */
[----:B------:R1:W-:Y:S01]  /*31a0*/  @!P4 STG.E.U8 desc[UR50][R218.64+0x8], R15 ;  /* 0x0000080fda00c986 */ /* 0x0003e2000c101132 */
[----:B------:R-:W-:Y:S02]  /*31b0*/  ISETP.LT.OR P4, PT, R0, 0x11, !P1 ;  /* 0x000000110000780c */ /* 0x000fe40004f81670 */
[----:B-1----:R-:W-:Y:S01]  /*31c0*/  @!P2 IADD3 R218, P6, R4, UR45, RZ ;  /* 0x0000002d04daac10 */ /* 0x002fe2000ffde0ff */
[----:B------:R-:W-:-:S12]  /*31d0*/  @P2 BRA `(.L_x_46) ;  /* 0x00000000000c2947 */ /* 0x000fd80003800000 */
[----:B------:R-:W2:Y:S02]  /*31e0*/  LDG.E.U8 R16, desc[UR50][R6.64+0x9] ;  /* 0x0000093206107981 */ /* 0x000ea4000c1e1100 */
[----:B--2---:R-:W-:-:S05]  /*31f0*/  PRMT R2, R16, 0x8880, RZ ;  /* 0x0000888010027816 */ /* 0x004fca00000000ff */
[----:B------:R-:W-:-:S07]  /*3200*/  IMAD R2, R2, R18, RZ ;  /* 0x0000001202027224 */ /* 0x000fce00078e02ff */
.L_x_46:
[----:B------:R-:W-:Y:S05]  /*3210*/  BSYNC B1 ;  /* 0x0000000000017941 */ /* 0x000fea0003800000 */
.L_x_45:
[----:B------:R-:W2:Y:S01]  /*3220*/  LDL.LU R15, [R1+0x1c] ;  /* 0x00001c00010f7983 */ /* 0x000ea20000300800 */
[----:B------:R-:W-:Y:S01]  /*3230*/  @!P2 IADD3.X R219, R5, UR44, RZ, P6, !PT ;  /* 0x0000002c05dbac10 */ /* 0x000fe2000b7fe4ff */
[----:B------:R-:W-:Y:S01]  /*3240*/  BSSY B1, `(.L_x_47) ;  /* 0x0000007000017945 */ /* 0x000fe20003800000 */
[----:B--2---:R-:W-:-:S05]  /*3250*/  @!P2 IMAD R15, R15, R17, R2 ;  /* 0x000000110f0fa224 */ /* 0x004fca00078e0202 */
[----:B------:R1:W-:Y:S01]  /*3260*/  @!P2 STG.E.U8 desc[UR50][R218.64+0x9], R15 ;  /* 0x0000090fda00a986 */ /* 0x0003e2000c101132 */
[----:B------:R-:W-:Y:S05]  /*3270*/  @P4 BRA `(.L_x_48) ;  /* 0x00000000000c4947 */ /* 0x000fea0003800000 */
[----:B------:R-:W2:Y:S02]  /*3280*/  LDG.E.U8 R16, desc[UR50][R8.64+0x10] ;  /* 0x0000103208107981 */ /* 0x000ea4000c1e1100 */
[----:B--2---:R-:W-:-:S05]  /*3290*/  PRMT R2, R16, 0x8880, RZ ;  /* 0x0000888010027816 */ /* 0x004fca00000000ff */
[----:B------:R-:W-:-:S07]  /*32a0*/  IMAD R2, R2, R18, RZ ;  /* 0x0000001202027224 */ /* 0x000fce00078e02ff */
.L_x_48:
[----:B------:R-:W-:Y:S05]  /*32b0*/  BSYNC B1 ;  /* 0x0000000000017941 */ /* 0x000fea0003800000 */
.L_x_47:
[----:B-1----:R-:W2:Y:S01]  /*32c0*/  LDL.LU R15, [R1+0x20] ;  /* 0x00002000010f7983 */ /* 0x002ea20000300800 */
[----:B------:R-:W-:Y:S01]  /*32d0*/  BSSY B1, `(.L_x_49) ;  /* 0x0000007000017945 */ /* 0x000fe20003800000 */
[----:B--2---:R-:W-:-:S05]  /*32e0*/  @!P4 IMAD R15, R15, R17, R2 ;  /* 0x000000110f0fc224 */ /* 0x004fca00078e0202 */
[----:B------:R1:W-:Y:S01]  /*32f0*/  @!P4 STG.E.U8 desc[UR50][R4.64+0x10], R15 ;  /* 0x0000100f0400c986 */ /* 0x0003e2000c101132 */
[----:B------:R-:W-:Y:S05]  /*3300*/  @P5 BRA `(.L_x_50) ;  /* 0x00000000000c5947 */ /* 0x000fea0003800000 */
[----:B------:R-:W2:Y:S02]  /*3310*/  LDG.E.U8 R16, desc[UR50][R8.64+0x11] ;  /* 0x0000113208107981 */ /* 0x000ea4000c1e1100 */
[----:B--2---:R-:W-:-:S05]  /*3320*/  PRMT R2, R16, 0x8880, RZ ;  /* 0x0000888010027816 */ /* 0x004fca00000000ff */
[----:B------:R-:W-:-:S07]  /*3330*/  IMAD R2, R2, R18, RZ ;  /* 0x0000001202027224 */ /* 0x000fce00078e02ff */
.L_x_50:
[----:B------:R-:W-:Y:S05]  /*3340*/  BSYNC B1 ;  /* 0x0000000000017941 */ /* 0x000fea0003800000 */
.L_x_49:
[----:B-1----:R-:W2:Y:S01]  /*3350*/  LDL.LU R15, [R1+0x24] ;  /* 0x00002400010f7983 */ /* 0x002ea20000300800 */
[----:B------:R-:W-:Y:S01]  /*3360*/  BSSY B1, `(.L_x_51) ;  /* 0x0000009000017945 */ /* 0x000fe20003800000 */
[----:B------:R-:W-:Y:S02]  /*3370*/  ISETP.LT.OR P2, PT, R0, 0x12, !P0 ;  /* 0x000000120000780c */ /* 0x000fe40004741670 */
[----:B------:R-:W-:Y:S01]  /*3380*/  @!P3 IADD3 R218, P4, R4, UR45, RZ ;  /* 0x0000002d04dabc10 */ /* 0x000fe2000ff9e0ff */
[----:B--2---:R-:W-:-:S05]  /*3390*/  @!P5 IMAD R15, R15, R17, R2 ;  /* 0x000000110f0fd224 */ /* 0x004fca00078e0202 */
[----:B------:R1:W-:Y:S01]  /*33a0*/  @!P5 STG.E.U8 desc[UR50][R4.64+0x11], R15 ;  /* 0x0000110f0400d986 */ /* 0x0003e2000c101132 */
[----:B------:R-:W-:Y:S06]  /*33b0*/  @P3 BRA `(.L_x_52) ;  /* 0x00000000000c3947 */ /* 0x000fec0003800000 */
[----:B------:R-:W2:Y:S02]  /*33c0*/  LDG.E.U8 R16, desc[UR50][R6.64+0x10] ;  /* 0x0000103206107981 */ /* 0x000ea4000c1e1100 */
[----:B--2---:R-:W-:-:S05]  /*33d0*/  PRMT R2, R16, 0x8880, RZ ;  /* 0x0000888010027816 */ /* 0x004fca00000000ff */
[----:B------:R-:W-:-:S07]  /*33e0*/  IMAD R2, R2, R18, RZ ;  /* 0x0000001202027224 */ /* 0x000fce00078e02ff */
.L_x_52:
[----:B------:R-:W-:Y:S05]  /*33f0*/  BSYNC B1 ;  /* 0x0000000000017941 */ /* 0x000fea0003800000 */
.L_x_51:
        /* <DEDUP_REMOVED lines=13> */
.L_x_54:
[----:B------:R-:W-:Y:S05]  /*34d0*/  BSYNC B1 ;  /* 0x0000000000017941 */ /* 0x000fea0003800000 */
.L_x_53:
        /* <DEDUP_REMOVED lines=9> */
.L_x_56:
[----:B------:R-:W-:Y:S05]  /*3570*/  BSYNC B1 ;  /* 0x0000000000017941 */ /* 0x000fea0003800000 */
.L_x_55:
        /* <DEDUP_REMOVED lines=8> */
.L_x_58:
[----:B------:R-:W-:Y:S05]  /*3600*/  BSYNC B1 ;  /* 0x0000000000017941 */ /* 0x000fea0003800000 */
.L_x_57:
        /* <DEDUP_REMOVED lines=10> */
.L_x_60:
[----:B------:R-:W-:Y:S05]  /*36b0*/  BSYNC B1 ;  /* 0x0000000000017941 */ /* 0x000fea0003800000 */
.L_x_59:
        /* <DEDUP_REMOVED lines=13> */
.L_x_62:
[----:B------:R-:W-:Y:S05]  /*3790*/  BSYNC B1 ;  /* 0x0000000000017941 */ /* 0x000fea0003800000 */
.L_x_61:
        /* <DEDUP_REMOVED lines=9> */
.L_x_64:
[----:B------:R-:W-:Y:S05]  /*3830*/  BSYNC B1 ;  /* 0x0000000000017941 */ /* 0x000fea0003800000 */
.L_x_63:
        /* <DEDUP_REMOVED lines=8> */
.L_x_66:
[----:B------:R-:W-:Y:S05]  /*38c0*/  BSYNC B1 ;  /* 0x0000000000017941 */ /* 0x000fea0003800000 */
.L_x_65:
        /* <DEDUP_REMOVED lines=10> */
.L_x_68:
[----:B------:R-:W-:Y:S05]  /*3970*/  BSYNC B1 ;  /* 0x0000000000017941 */ /* 0x000fea0003800000 */
.L_x_67:
        /* <DEDUP_REMOVED lines=13> */
.L_x_70:
[----:B------:R-:W-:Y:S05]  /*3a50*/  BSYNC B1 ;  /* 0x0000000000017941 */ /* 0x000fea0003800000 */
.L_x_69:
        /* <DEDUP_REMOVED lines=9> */
.L_x_72:
[----:B------:R-:W-:Y:S05]  /*3af0*/  BSYNC B1 ;  /* 0x0000000000017941 */ /* 0x000fea0003800000 */
.L_x_71:
        /* <DEDUP_REMOVED lines=8> */
.L_x_74:
[----:B------:R-:W-:Y:S05]  /*3b80*/  BSYNC B1 ;  /* 0x0000000000017941 */ /* 0x000fea0003800000 */
.L_x_73:
[----:B-1----:R-:W2:Y:S01]  /*3b90*/  LDL.LU R15, [R1+0x54] ;  /* 0x00005400010f7983 */ /* 0x002ea20000300800 */
[----:B------:R-:W-:Y:S01]  /*3ba0*/  BSSY B1, `(.L_x_75) ;  /* 0x000000b000017945 */ /* 0x000fe20003800000 */
[C---:B------:R-:W-:Y:S02]  /*3bb0*/  ISETP.LT.OR P4, PT, R0.reuse, 0x2a, !P0 ;  /* 0x0000002a0000780c */ /* 0x040fe40004781670 */
[----:B------:R-:W-:Y:S01]  /*3bc0*/  ISETP.LT.OR P3, PT, R0, 0x31, !P0 ;  /* 0x000000310000780c */ /* 0x000fe20004761670 */
[----:B--2---:R-:W-:-:S05]  /*3bd0*/  @!P5 IMAD R15, R15, R17, R2 ;  /* 0x000000110f0fd224 */ /* 0x004fca00078e0202 */
[----:B------:R1:W-:Y:S01]  /*3be0*/  @!P5 STG.E.U8 desc[UR50][R4.64+0x29], R15 ;  /* 0x0000290f0400d986 */ /* 0x0003e2000c101132 */
[----:B------:R-:W-:-:S04]  /*3bf0*/  @!P2 IADD3 R220, P5, R4, UR45, RZ ;  /* 0x0000002d04dcac10 */ /* 0x000fc8000ffbe0ff */
[----:B------:R-:W-:Y:S01]  /*3c00*/  @!P2 IADD3.X R221, R5, UR44, RZ, P5, !PT ;  /* 0x0000002c05ddac10 */ /* 0x000fe2000affe4ff */
[----:B------:R-:W-:Y:S08]  /*3c10*/  @P2 BRA `(.L_x_76) ;  /* 0x00000000000c2947 */ /* 0x000ff00003800000 */
[----:B------:R-:W2:Y:S02]  /*3c20*/  LDG.E.U8 R16, desc[UR50][R6.64+0x28] ;  /* 0x0000283206107981 */ /* 0x000ea4000c1e1100 */
[----:B--2---:R-:W-:-:S05]  /*3c30*/  PRMT R2, R16, 0x8880, RZ ;  /* 0x0000888010027816 */ /* 0x004fca00000000ff */
[----:B------:R-:W-:-:S07]  /*3c40*/  IMAD R2, R2, R18, RZ ;  /* 0x0000001202027224 */ /* 0x000fce00078e02ff */
.L_x_76:
[----:B------:R-:W-:Y:S05]  /*3c50*/  BSYNC B1 ;  /* 0x0000000000017941 */ /* 0x000fea0003800000 */
.L_x_75:
[----:B-1----:R-:W2:Y:S01]  /*3c60*/  LDL.LU R15, [R1+0x58] ;  /* 0x00005800010f7983 */ /* 0x002ea20000300800 */
[----:B------:R-:W-:Y:S01]  /*3c70*/  @!P4 IADD3 R218, P5, R4, UR45, RZ ;  /* 0x0000002d04dacc10 */ /* 0x000fe2000ffbe0ff */
[----:B------:R-:W-:Y:S03]  /*3c80*/  BSSY B1, `(.L_x_77) ;  /* 0x0000008000017945 */ /* 0x000fe60003800000 */
[----:B------:R-:W-:Y:S01]  /*3c90*/  @!P4 IADD3.X R219, R5, UR44, RZ, P5, !PT ;  /* 0x0000002c05dbcc10 */ /* 0x000fe2000affe4ff */
[----:B--2---:R-:W-:-:S05]  /*3ca0*/  @!P2 IMAD R15, R15, R17, R2 ;  /* 0x000000110f0fa224 */ /* 0x004fca00078e0202 */
[----:B------:R1:W-:Y:S01]  /*3cb0*/  @!P2 STG.E.U8 desc[UR50][R220.64+0x28], R15 ;  /* 0x0000280fdc00a986 */ /* 0x0003e2000c101132 */
[----:B------:R-:W-:Y:S05]  /*3cc0*/  @P4 BRA `(.L_x_78) ;  /* 0x00000000000c4947 */ /* 0x000fea0003800000 */
[----:B------:R-:W2:Y:S02]  /*3cd0*/  LDG.E.U8 R16, desc[UR50][R6.64+0x29] ;  /* 0x0000293206107981 */ /* 0x000ea4000c1e1100 */
[----:B--2---:R-:W-:-:S05]  /*3ce0*/  PRMT R2, R16, 0x8880, RZ ;  /* 0x0000888010027816 */ /* 0x004fca00000000ff */
[----:B------:R-:W-:-:S07]  /*3cf0*/  IMAD R2, R2, R18, RZ ;  /* 0x0000001202027224 */ /* 0x000fce00078e02ff */
.L_x_78:
[----:B------:R-:W-:Y:S05]  /*3d00*/  BSYNC B1 ;  /* 0x0000000000017941 */ /* 0x000fea0003800000 */
.L_x_77:
[----:B-1----:R-:W2:Y:S01]  /*3d10*/  LDL.LU R15, [R1+0x5c] ;  /* 0x00005c00010f7983 */ /* 0x002ea20000300800 */
[C---:B------:R-:W-:Y:S01]  /*3d20*/  ISETP.LT.OR P5, PT, R0.reuse, 0x31, !P1 ;  /* 0x000000310000780c */ /* 0x040fe20004fa1670 */
[----:B------:R-:W-:Y:S01]  /*3d30*/  BSSY B1, `(.L_x_79) ;  /* 0x000000a000017945 */ /* 0x000fe20003800000 */
[----:B------:R-:W-:Y:S02]  /*3d40*/  ISETP.LT.OR P2, PT, R0, 0x32, !P0 ;  /* 0x000000320000780c */ /* 0x000fe40004741670 */
[----:B------:R-:W-:Y:S01]  /*3d50*/  @!P3 IADD3 R220, P6, R4, UR45, RZ ;  /* 0x0000002d04dcbc10 */ /* 0x000fe2000ffde0ff */
[----:B--2---:R-:W-:-:S05]  /*3d60*/  @!P4 IMAD R15, R15, R17, R2 ;  /* 0x000000110f0fc224 */ /* 0x004fca00078e0202 */
[----:B------:R1:W-:Y:S01]  /*3d70*/  @!P4 STG.E.U8 desc[UR50][R218.64+0x29], R15 ;  /* 0x0000290fda00c986 */ /* 0x0003e2000c101132 */
[----:B------:R-:W-:Y:S02]  /*3d80*/  ISETP.LT.OR P4, PT, R0, 0x32, !P1 ;  /* 0x000000320000780c */ /* 0x000fe40004f81670 */
[----:B------:R-:W-:Y:S11]  /*3d90*/  @P5 BRA `(.L_x_80) ;  /* 0x00000000000c5947 */ /* 0x000ff60003800000 */
[----:B------:R-:W2:Y:S02]  /*3da0*/  LDG.E.U8 R16, desc[UR50][R8.64+0x30] ;  /* 0x0000303208107981 */ /* 0x000ea4000c1e1100 */
[----:B--2---:R-:W-:-:S05]  /*3db0*/  PRMT R2, R16, 0x8880, RZ ;  /* 0x0000888010027816 */ /* 0x004fca00000000ff */
[----:B------:R-:W-:-:S07]  /*3dc0*/  IMAD R2, R2, R18, RZ ;  /* 0x0000001202027224 */ /* 0x000fce00078e02ff */
.L_x_80:
[----:B------:R-:W-:Y:S05]  /*3dd0*/  BSYNC B1 ;  /* 0x0000000000017941 */ /* 0x000fea0003800000 */
.L_x_79:
        /* <DEDUP_REMOVED lines=8> */
.L_x_82:
[----:B------:R-:W-:Y:S05]  /*3e60*/  BSYNC B1 ;  /* 0x0000000000017941 */ /* 0x000fea0003800000 */
.L_x_81:
[----:B-1----:R-:W2:Y:S01]  /*3e70*/  LDL.LU R15, [R1+0x64] ;  /* 0x00006400010f7983 */ /* 0x002ea20000300800 */
[----:B------:R-:W-:Y:S01]  /*3e80*/  BSSY B1, `(.L_x_83) ;  /* 0x0000008000017945 */ /* 0x000fe20003800000 */
[----:B------:R-:W-:Y:S01]  /*3e90*/  @!P3 IADD3.X R221, R5, UR44, RZ, P6, !PT ;  /* 0x0000002c05ddbc10 */ /* 0x000fe2000b7fe4ff */
[----:B--2---:R-:W-:-:S05]  /*3ea0*/  @!P4 IMAD R15, R15, R17, R2 ;  /* 0x000000110f0fc224 */ /* 0x004fca00078e0202 */
[----:B------:R1:W-:Y:S01]  /*3eb0*/  @!P4 STG.E.U8 desc[UR50][R4.64+0x31], R15 ;  /* 0x0000310f0400c986 */ /* 0x0003e2000c101132 */
[----:B------:R-:W-:Y:S05]  /*3ec0*/  @P3 BRA `(.L_x_84) ;  /* 0x00000000000c3947 */ /* 0x000fea0003800000 */
[----:B------:R-:W2:Y:S02]  /*3ed0*/  LDG.E.U8 R16, desc[UR50][R6.64+0x30] ;  /* 0x0000303206107981 */ /* 0x000ea4000c1e1100 */
[----:B--2---:R-:W-:-:S05]  /*3ee0*/  PRMT R2, R16, 0x8880, RZ ;  /* 0x0000888010027816 */ /* 0x004fca00000000ff */
[----:B------:R-:W-:-:S07]  /*3ef0*/  IMAD R2, R2, R18, RZ ;  /* 0x0000001202027224 */ /* 0x000fce00078e02ff */
.L_x_84:
[----:B------:R-:W-:Y:S05]  /*3f00*/  BSYNC B1 ;  /* 0x0000000000017941 */ /* 0x000fea0003800000 */
.L_x_83:
[----:B-1----:R-:W2:Y:S01]  /*3f10*/  LDL.LU R15, [R1+0x68] ;  /* 0x00006800010f7983 */ /* 0x002ea20000300800 */
[----:B------:R-:W-:Y:S01]  /*3f20*/  @!P2 IADD3 R218, P5, R4, UR45, RZ ;  /* 0x0000002d04daac10 */ /* 0x000fe2000ffbe0ff */
[----:B------:R-:W-:Y:S01]  /*3f30*/  BSSY B1, `(.L_x_85) ;  /* 0x000000c000017945 */ /* 0x000fe20003800000 */
[C---:B------:R-:W-:Y:S02]  /*3f40*/  ISETP.LT.OR P6, PT, R0.reuse, 0x39, !P1 ;  /* 0x000000390000780c */ /* 0x040fe40004fc1670 */
[----:B------:R-:W-:Y:S02]  /*3f50*/  @!P2 IADD3.X R219, R5, UR44, RZ, P5, !PT ;  /* 0x0000002c05dbac10 */ /* 0x000fe4000affe4ff */
[C---:B------:R-:W-:Y:S02]  /*3f60*/  ISETP.LT.OR P4, PT, R0.reuse, 0x39, !P0 ;  /* 0x000000390000780c */ /* 0x040fe40004781670 */
[----:B------:R-:W-:Y:S01]  /*3f70*/  ISETP.LT.OR P5, PT, R0, 0x3a, !P0 ;  /* 0x0000003a0000780c */ /* 0x000fe200047a1670 */
[----:B--2---:R-:W-:-:S05]  /*3f80*/  @!P3 IMAD R15, R15, R17, R2 ;  /* 0x000000110f0fb224 */ /* 0x004fca00078e0202 */
[----:B------:R1:W-:Y:S01]  /*3f90*/  @!P3 STG.E.U8 desc[UR50][R220.64+0x30], R15 ;  /* 0x0000300fdc00b986 */ /* 0x0003e2000c101132 */
[----:B------:R-:W-:Y:S01]  /*3fa0*/  ISETP.LT.OR P3, PT, R0, 0x3a, !P1 ;  /* 0x0000003a0000780c */ /* 0x000fe20004f61670 */
[----:B------:R-:W-:-:S12]  /*3fb0*/  @P2 BRA `(.L_x_86) ;  /* 0x00000000000c2947 */ /* 0x000fd80003800000 */
[----:B------:R-:W2:Y:S02]  /*3fc0*/  LDG.E.U8 R16, desc[UR50][R6.64+0x31] ;  /* 0x0000313206107981 */ /* 0x000ea4000c1e1100 */
[----:B--2---:R-:W-:-:S05]  /*3fd0*/  PRMT R2, R16, 0x8880, RZ ;  /* 0x0000888010027816 */ /* 0x004fca00000000ff */
[----:B------:R-:W-:-:S07]  /*3fe0*/  IMAD R2, R2, R18, RZ ;  /* 0x0000001202027224 */ /* 0x000fce00078e02ff */
.L_x_86:
[----:B------:R-:W-:Y:S05]  /*3ff0*/  BSYNC B1 ;  /* 0x0000000000017941 */ /* 0x000fea0003800000 */
.L_x_85:
        /* <DEDUP_REMOVED lines=8> */
.L_x_88:
[----:B------:R-:W-:Y:S05]  /*4080*/  BSYNC B1 ;  /* 0x0000000000017941 */ /* 0x000fea0003800000 */
.L_x_87:
        /* <DEDUP_REMOVED lines=8> */
.L_x_90:
[----:B------:R-:W-:Y:S05]  /*4110*/  BSYNC B1 ;  /* 0x0000000000017941 */ /* 0x000fea0003800000 */
.L_x_89:
[----:B-1----:R-:W2:Y:S01]  /*4120*/  LDL.LU R15, [R1+0x74] ;  /* 0x00007400010f7983 */ /* 0x002ea20000300800 */
[----:B------:R-:W-:Y:S01]  /*4130*/  BSSY B1, `(.L_x_91) ;  /* 0x000000b000017945 */ /* 0x000fe20003800000 */
[----:B------:R-:W-:Y:S02]  /*4140*/  ISETP.LT.OR P2, PT, R0, 0x41, !P0 ;  /* 0x000000410000780c */ /* 0x000fe40004741670 */
[----:B------:R-:W-:Y:S01]  /*4150*/  @!P5 IADD3 R218, P6, R4, UR45, RZ ;  /* 0x0000002d04dadc10 */ /* 0x000fe2000ffde0ff */
        /* <DEDUP_REMOVED lines=8> */
.L_x_92:
[----:B------:R-:W-:Y:S05]  /*41e0*/  BSYNC B1 ;  /* 0x0000000000017941 */ /* 0x000fea0003800000 */
.L_x_91:
        /* <DEDUP_REMOVED lines=9> */
.L_x_94:
[----:B------:R-:W-:Y:S05]  /*4280*/  BSYNC B1 ;  /* 0x0000000000017941 */ /* 0x000fea0003800000 */
.L_x_93:
        /* <DEDUP_REMOVED lines=12> */
.L_x_96:
[----:B------:R-:W-:Y:S05]  /*4350*/  BSYNC B1 ;  /* 0x0000000000017941 */ /* 0x000fea0003800000 */
.L_x_95:
        /* <DEDUP_REMOVED lines=8> */
.L_x_98:
[----:B------:R-:W-:Y:S05]  /*43e0*/  BSYNC B1 ;  /* 0x0000000000017941 */ /* 0x000fea0003800000 */
.L_x_97:
        /* <DEDUP_REMOVED lines=9> */
.L_x_100:
[----:B------:R-:W-:Y:S05]  /*4480*/  BSYNC B1 ;  /* 0x0000000000017941 */ /* 0x000fea0003800000 */
.L_x_99:
        /* <DEDUP_REMOVED lines=14> */
.L_x_102:
[----:B------:R-:W-:Y:S05]  /*4570*/  BSYNC B1 ;  /* 0x0000000000017941 */ /* 0x000fea0003800000 */
.L_x_101:
        /* <DEDUP_REMOVED lines=8> */
.L_x_104:
[----:B------:R-:W-:Y:S05]  /*4600*/  BSYNC B1 ;  /* 0x0000000000017941 */ /* 0x000fea0003800000 */
.L_x_103:
        /* <DEDUP_REMOVED lines=8> */
.L_x_106:
[----:B------:R-:W-:Y:S05]  /*4690*/  BSYNC B1 ;  /* 0x0000000000017941 */ /* 0x000fea0003800000 */
.L_x_105:
        /* <DEDUP_REMOVED lines=12> */
.L_x_108:
[----:B------:R-:W-:Y:S05]  /*4760*/  BSYNC B1 ;  /* 0x0000000000017941 */ /* 0x000fea0003800000 */
.L_x_107:
        /* <DEDUP_REMOVED lines=9> */
.L_x_110:
[----:B------:R-:W-:Y:S05]  /*4800*/  BSYNC B1 ;  /* 0x0000000000017941 */ /* 0x000fea0003800000 */
.L_x_109:
        /* <DEDUP_REMOVED lines=12> */
.L_x_112:
[----:B------:R-:W-:Y:S05]  /*48d0*/  BSYNC B1 ;  /* 0x0000000000017941 */ /* 0x000fea0003800000 */
.L_x_111:
        /* <DEDUP_REMOVED lines=8> */
.L_x_114:
[----:B------:R-:W-:Y:S05]  /*4960*/  BSYNC B1 ;  /* 0x0000000000017941 */ /* 0x000fea0003800000 */
.L_x_113:
        /* <DEDUP_REMOVED lines=9> */
.L_x_116:
[----:B------:R-:W-:Y:S05]  /*4a00*/  BSYNC B1 ;  /* 0x0000000000017941 */ /* 0x000fea0003800000 */
.L_x_115:
        /* <DEDUP_REMOVED lines=14> */
.L_x_118:
[----:B------:R-:W-:Y:S05]  /*4af0*/  BSYNC B1 ;  /* 0x0000000000017941 */ /* 0x000fea0003800000 */
.L_x_117:
        /* <DEDUP_REMOVED lines=8> */
.L_x_120:
[----:B------:R-:W-:Y:S05]  /*4b80*/  BSYNC B1 ;  /* 0x0000000000017941 */ /* 0x000fea0003800000 */
.L_x_119:
[----:B-1----:R-:W2:Y:S01]  /*4b90*/  LDL.LU R15, [R1+0xb0] ;  /* 0x0000b000010f7983 */ /* 0x002ea20000300800 */
[----:B------:R-:W-:Y:S01]  /*4ba0*/  BSSY B1, `(.L_x_121) ;  /* 0x0000007000017945 */ /* 0x000fe20003800000 */
[----:B--2---:R-:W-:-:S05]  /*4bb0*/  @!P6 IMAD R15, R15, R17, R2 ;  /* 0x000000110f0fe224 */ /* 0x004fca00078e0202 */
[----:B------:R1:W-:Y:S01]  /*4bc0*/  @!P6 STG.E.U8 desc[UR50][R4.64+0x58], R15 ;  /* 0x0000580f0400e986 */ /* 0x0003e2000c101132 */
[----:B------:R-:W-:Y:S05]  /*4bd0*/  @P3 BRA `(.L_x_122) ;  /* 0x00000000000c3947 */ /* 0x000fea0003800000 */
[----:B------:R-:W1:Y:S02]  /*4be0*/  LDG.E.U8 R16, desc[UR50][R8.64+0x59] ;  /* 0x0000593208107981 */ /* 0x000e64000c1e1100 */
[----:B-1----:R-:W-:-:S05]  /*4bf0*/  PRMT R15, R16, 0x8880, RZ ;  /* 0x00008880100f7816 */ /* 0x002fca00000000ff */
[----:B------:R-:W-:-:S07]  /*4c00*/  IMAD R2, R15, R18, RZ ;  /* 0x000000120f027224 */ /* 0x000fce00078e02ff */
.L_x_122:
[----:B------:R-:W-:Y:S05]  /*4c10*/  BSYNC B1 ;  /* 0x0000000000017941 */ /* 0x000fea0003800000 */
.L_x_121:
        /* <DEDUP_REMOVED lines=12> */
.L_x_124:
[----:B------:R-:W-:Y:S05]  /*4ce0*/  BSYNC B1 ;  /* 0x0000000000017941 */ /* 0x000fea0003800000 */
.L_x_123:
[----:B-1----:R-:W2:Y:S01]  /*4cf0*/  LDL.LU R15, [R1+0xb8] ;  /* 0x0000b800010f7983 */ /* 0x002ea20000300800 */
[----:B------:R-:W-:Y:S01]  /*4d00*/  BSSY B1, `(.L_x_125) ;  /* 0x0000008000017945 */ /* 0x000fe20003800000 */
[----:B------:R-:W-:Y:S01]  /*4d10*/  @!P5 IADD3.X R219, R5, UR44, RZ, P6, !PT ;  /* 0x0000002c05dbdc10 */ /* 0x000fe2000b7fe4ff */
[----:B--2---:R-:W-:-:S05]  /*4d20*/  @!P4 IMAD R15, R15, R17, R2 ;  /* 0x000000110f0fc224 */ /* 0x004fca00078e0202 */
[----:B------:R1:W-:Y:S01]  /*4d30*/  @!P4 STG.E.U8 desc[UR50][R220.64+0x58], R15 ;  /* 0x0000580fdc00c986 */ /* 0x0003e2000c101132 */
[----:B------:R-:W-:Y:S05]  /*4d40*/  @P5 BRA `(.L_x_126) ;  /* 0x00000000000c5947 */ /* 0x000fea0003800000 */
[----:B------:R-:W1:Y:S02]  /*4d50*/  LDG.E.U8 R16, desc[UR50][R6.64+0x59] ;  /* 0x0000593206107981 */ /* 0x000e64000c1e1100 */
[----:B-1----:R-:W-:-:S05]  /*4d60*/  PRMT R15, R16, 0x8880, RZ ;  /* 0x00008880100f7816 */ /* 0x002fca00000000ff */
[----:B------:R-:W-:-:S07]  /*4d70*/  IMAD R2, R15, R18, RZ ;  /* 0x000000120f027224 */ /* 0x000fce00078e02ff */
.L_x_126:
[----:B------:R-:W-:Y:S05]  /*4d80*/  BSYNC B1 ;  /* 0x0000000000017941 */ /* 0x000fea0003800000 */
.L_x_125:
        /* <DEDUP_REMOVED lines=9> */
[----:B------:R-:W1:Y:S02]  /*4e20*/  LDG.E.U8 R16, desc[UR50][R8.64+0x60] ;  /* 0x0000603208107981 */ /* 0x000e64000c1e1100 */
[----:B-1----:R-:W-:-:S05]  /*4e30*/  PRMT R15, R16, 0x8880, RZ ;  /* 0x00008880100f7816 */ /* 0x002fca00000000ff */
[----:B------:R-:W-:-:S07]  /*4e40*/  IMAD R2, R15, R18, RZ ;  /* 0x000000120f027224 */ /* 0x000fce00078e02ff */
.L_x_128:
[----:B------:R-:W-:Y:S05]  /*4e50*/  BSYNC B1 ;  /* 0x0000000000017941 */ /* 0x000fea0003800000 */
.L_x_127:
        /* <DEDUP_REMOVED lines=8> */
.L_x_130:
[----:B------:R-:W-:Y:S05]  /*4ee0*/  BSYNC B1 ;  /* 0x0000000000017941 */ /* 0x000fea0003800000 */
.L_x_129:
        /* <DEDUP_REMOVED lines=9> */
.L_x_132:
[----:B------:R-:W-:Y:S05]  /*4f80*/  BSYNC B1 ;  /* 0x0000000000017941 */ /* 0x000fea0003800000 */
.L_x_131:
        /* <DEDUP_REMOVED lines=11> */
[----:B------:R-:W1:Y:S02]  /*5040*/  LDG.E.U8 R16, desc[UR50][R6.64+0x61] ;  /* 0x0000613206107981 */ /* 0x000e64000c1e1100 */
[----:B-1----:R-:W-:-:S05]  /*5050*/  PRMT R15, R16, 0x8880, RZ ;  /* 0x00008880100f7816 */ /* 0x002fca00000000ff */
[----:B------:R-:W-:-:S07]  /*5060*/  IMAD R2, R15, R18, RZ ;  /* 0x000000120f027224 */ /* 0x000fce00078e02ff */
.L_x_134:
[----:B------:R-:W-:Y:S05]  /*5070*/  BSYNC B1 ;  /* 0x0000000000017941 */ /* 0x000fea0003800000 */
.L_x_133:
        /* <DEDUP_REMOVED lines=8> */
.L_x_136:
[----:B------:R-:W-:Y:S05]  /*5100*/  BSYNC B1 ;  /* 0x0000000000017941 */ /* 0x000fea0003800000 */
.L_x_135:
        /* <DEDUP_REMOVED lines=8> */
.L_x_138:
[----:B------:R-:W-:Y:S05]  /*5190*/  BSYNC B1 ;  /* 0x0000000000017941 */ /* 0x000fea0003800000 */
.L_x_137:
[----:B-1----:R-:W2:Y:S01]  /*51a0*/  LDL.LU R15, [R1+0xd4] ;  /* 0x0000d400010f7983 */ /* 0x002ea20000300800 */
[----:B------:R-:W-:Y:S01]  /*51b0*/  @!P3 IADD3 R218, P6, R4, UR45, RZ ;  /* 0x0000002d04dabc10 */ /* 0x000fe2000ffde0ff */
[----:B------:R-:W-:Y:S01]  /*51c0*/  BSSY B1, `(.L_x_139) ;  /* 0x000000b000017945 */ /* 0x000fe20003800000 */
[----:B------:R-:W-:Y:S02]  /*51d0*/  ISETP.LT.OR P5, PT, R0, 0x71, !P0 ;  /* 0x000000710000780c */ /* 0x000fe400047a1670 */
[----:B------:R-:W-:Y:S02]  /*51e0*/  @!P3 IADD3.X R219, R5, UR44, RZ, P6, !PT ;  /* 0x0000002c05dbbc10 */ /* 0x000fe4000b7fe4ff */
[----:B------:R-:W-:Y:S01]  /*51f0*/  @!P4 IADD3 R220, P6, R4, UR45, RZ ;  /* 0x0000002d04dccc10 */ /* 0x000fe2000ffde0ff */
[----:B--2---:R-:W-:-:S05]  /*5200*/  @!P2 IMAD R15, R15, R17, R2 ;  /* 0x000000110f0fa224 */ /* 0x004fca00078e0202 */
[----:B------:R1:W-:Y:S01]  /*5210*/  @!P2 STG.E.U8 desc[UR50][R4.64+0x69], R15 ;  /* 0x0000690f0400a986 */ /* 0x0003e2000c101132 */
[----:B------:R-:W-:Y:S01]  /*5220*/  ISETP.LT.OR P2, PT, R0, 0x71, !P1 ;  /* 0x000000710000780c */ /* 0x000fe20004f41670 */
[----:B------:R-:W-:-:S12]  /*5230*/  @P3 BRA `(.L_x_140) ;  /* 0x00000000000c3947 */ /* 0x000fd80003800000 */
[----:B------:R-:W1:Y:S02]  /*5240*/  LDG.E.U8 R16, desc[UR50][R6.64+0x68] ;  /* 0x0000683206107981 */ /* 0x000e64000c1e1100 */
[----:B-1----:R-:W-:-:S05]  /*5250*/  PRMT R15, R16, 0x8880, RZ ;  /* 0x00008880100f7816 */ /* 0x002fca00000000ff */
[----:B------:R-:W-:-:S07]  /*5260*/  IMAD R2, R15, R18, RZ ;  /* 0x000000120f027224 */ /* 0x000fce00078e02ff */
.L_x_140:
[----:B------:R-:W-:Y:S05]  /*5270*/  BSYNC B1 ;  /* 0x0000000000017941 */ /* 0x000fea0003800000 */
.L_x_139:
        /* <DEDUP_REMOVED lines=9> */
.L_x_142:
[----:B------:R-:W-:Y:S05]  /*5310*/  BSYNC B1 ;  /* 0x0000000000017941 */ /* 0x000fea0003800000 */
.L_x_141:
        /* <DEDUP_REMOVED lines=8> */
.L_x_144:
[----:B------:R-:W-:Y:S05]  /*53a0*/  BSYNC B1 ;  /* 0x0000000000017941 */ /* 0x000fea0003800000 */
.L_x_143:
[----:B-1----:R-:W2:Y:S01]  /*53b0*/  LDL.LU R15, [R1+0xe0] ;  /* 0x0000e000010f7983 */ /* 0x002ea20000300800 */
[----:B------:R-:W-:Y:S01]  /*53c0*/  BSSY B1, `(.L_x_145) ;  /* 0x000000b000017945 */ /* 0x000fe20003800000 */
[----:B------:R-:W-:Y:S02]  /*53d0*/  ISETP.LT.OR P3, PT, R0, 0x72, !P0 ;  /* 0x000000720000780c */ /* 0x000fe40004761670 */
[----:B------:R-:W-:Y:S01]  /*53e0*/  @!P5 IADD3 R218, P6, R4, UR45, RZ ;  /* 0x0000002d04dadc10 */ /* 0x000fe2000ffde0ff */
[----:B--2---:R-:W-:Y:S01]  /*53f0*/  @!P2 IMAD R221, R15, R17, R2 ;  /* 0x000000110fdda224 */ /* 0x004fe200078e0202 */
[----:B------:R-:W-:-:S04]  /*5400*/  IADD3 R15, P4, R3, 0x80, RZ ;  /* 0x00000080030f7810 */ /* 0x000fc80007f9e0ff */
[----:B------:R1:W-:Y:S01]  /*5410*/  @!P2 STG.E.U8 desc[UR50][R4.64+0x70], R221 ;  /* 0x000070dd0400a986 */ /* 0x0003e2000c101132 */
[----:B------:R-:W-:-:S13]  /*5420*/  ISETP.LT.OR P2, PT, R0, 0x72, !P1 ;  /* 0x000000720000780c */ /* 0x000fda0004f41670 */
[----:B-1----:R-:W-:Y:S05]  /*5430*/  @P2 BRA `(.L_x_146) ;  /* 0x00000000000c2947 */ /* 0x002fea0003800000 */
[----:B------:R-:W2:Y:S02]  /*5440*/  LDG.E.U8 R16, desc[UR50][R8.64+0x71] ;  /* 0x0000713208107981 */ /* 0x000ea4000c1e1100 */
[----:B--2---:R-:W-:-:S05]  /*5450*/  PRMT R221, R16, 0x8880, RZ ;  /* 0x0000888010dd7816 */ /* 0x004fca00000000ff */
[----:B------:R-:W-:-:S07]  /*5460*/  IMAD R2, R221, R18, RZ ;  /* 0x00000012dd027224 */ /* 0x000fce00078e02ff */
.L_x_146:
[----:B------:R-:W-:Y:S05]  /*5470*/  BSYNC B1 ;  /* 0x0000000000017941 */ /* 0x000fea0003800000 */
.L_x_145:
[----:B------:R-:W2:Y:S01]  /*5480*/  LDL.LU R220, [R1+0xe4] ;  /* 0x0000e40001dc7983 */ /* 0x000ea20000300800 */
        /* <DEDUP_REMOVED lines=8> */
.L_x_148:
[----:B------:R-:W-:Y:S05]  /*5510*/  BSYNC B1 ;  /* 0x0000000000017941 */ /* 0x000fea0003800000 */
.L_x_147:
[----:B------:R-:W2:Y:S01]  /*5520*/  LDL.LU R220, [R1+0xe8] ;  /* 0x0000e80001dc7983 */ /* 0x000ea20000300800 */
[----:B------:R-:W-:Y:S01]  /*5530*/  BSSY B1, `(.L_x_149) ;  /* 0x000000c000017945 */ /* 0x000fe20003800000 */
[C---:B------:R-:W-:Y:S02]  /*5540*/  ISETP.LT.OR P2, PT, R0.reuse, 0x79, !P1 ;  /* 0x000000790000780c */ /* 0x040fe40004f41670 */
[C---:B------:R-:W-:Y:S02]  /*5550*/  ISETP.LT.OR P1, PT, R0.reuse, 0x7a, !P1 ;  /* 0x0000007a0000780c */ /* 0x040fe40004f21670 */
[----:B------:R-:W-:Y:S01]  /*5560*/  ISETP.LT.OR P6, PT, R0, 0x79, !P0 ;  /* 0x000000790000780c */ /* 0x000fe200047c1670 */
[----:B--2---:R-:W-:-:S05]  /*5570*/  @!P5 IMAD R223, R220, R17, R2 ;  /* 0x00000011dcdfd224 */ /* 0x004fca00078e0202 */
[----:B------:R2:W-:Y:S01]  /*5580*/  @!P5 STG.E.U8 desc[UR50][R218.64+0x70], R223 ;  /* 0x000070dfda00d986 */ /* 0x0005e2000c101132 */
[----:B------:R-:W-:-:S04]  /*5590*/  @!P3 IADD3 R220, P5, R4, UR45, RZ ;  /* 0x0000002d04dcbc10 */ /* 0x000fc8000ffbe0ff */
[----:B-1----:R-:W-:Y:S01]  /*55a0*/  @!P3 IADD3.X R221, R5, UR44, RZ, P5, !PT ;  /* 0x0000002c05ddbc10 */ /* 0x002fe2000affe4ff */
[----:B------:R-:W-:Y:S08]  /*55b0*/  @P3 BRA `(.L_x_150) ;  /* 0x00000000000c3947 */ /* 0x000ff00003800000 */
[----:B------:R-:W2:Y:S02]  /*55c0*/  LDG.E.U8 R16, desc[UR50][R6.64+0x71] ;  /* 0x0000713206107981 */ /* 0x000ea4000c1e1100 */
[----:B--2---:R-:W-:-:S05]  /*55d0*/  PRMT R219, R16, 0x8880, RZ ;  /* 0x0000888010db7816 */ /* 0x004fca00000000ff */
[----:B------:R-:W-:-:S07]  /*55e0*/  IMAD R2, R219, R18, RZ ;  /* 0x00000012db027224 */ /* 0x000fce00078e02ff */
.L_x_150:
[----:B------:R-:W-:Y:S05]  /*55f0*/  BSYNC B1 ;  /* 0x0000000000017941 */ /* 0x000fea0003800000 */
.L_x_149:
[----:B--2---:R-:W2:Y:S01]  /*5600*/  LDL.LU R218, [R1+0xec] ;  /* 0x0000ec0001da7983 */ /* 0x004ea20000300800 */
[----:B------:R-:W-:Y:S01]  /*5610*/  BSSY B1, `(.L_x_151) ;  /* 0x0000007000017945 */ /* 0x000fe20003800000 */
[----:B--2---:R-:W-:-:S05]  /*5620*/  @!P3 IMAD R219, R218, R17, R2 ;  /* 0x00000011dadbb224 */ /* 0x004fca00078e0202 */
[----:B------:R1:W-:Y:S01]  /*5630*/  @!P3 STG.E.U8 desc[UR50][R220.64+0x71], R219 ;  /* 0x000071dbdc00b986 */ /* 0x0003e2000c101132 */
[----:B------:R-:W-:Y:S05]  /*5640*/  @P2 BRA `(.L_x_152) ;  /* 0x00000000000c2947 */ /* 0x000fea0003800000 */
[----:B------:R-:W1:Y:S02]  /*5650*/  LDG.E.U8 R16, desc[UR50][R8.64+0x78] ;  /* 0x0000783208107981 */ /* 0x000e64000c1e1100 */
[----:B-1----:R-:W-:-:S05]  /*5660*/  PRMT R219, R16, 0x8880, RZ ;  /* 0x0000888010db7816 */ /* 0x002fca00000000ff */
[----:B------:R-:W-:-:S07]  /*5670*/  IMAD R2, R219, R18, RZ ;  /* 0x00000012db027224 */ /* 0x000fce00078e02ff */
.L_x_152:
[----:B------:R-:W-:Y:S05]  /*5680*/  BSYNC B1 ;  /* 0x0000000000017941 */ /* 0x000fea0003800000 */
.L_x_151:
[----:B------:R-:W1:Y:S01]  /*5690*/  LDL.LU R218, [R1+0xf0] ;  /* 0x0000f00001da7983 */ /* 0x000e620000300800 */
[----:B------:R-:W-:Y:S01]  /*56a0*/  BSSY B1, `(.L_x_153) ;  /* 0x0000007000017945 */ /* 0x000fe20003800000 */
[----:B-1----:R-:W-:-:S05]  /*56b0*/  @!P2 IMAD R219, R218, R17, R2 ;  /* 0x00000011dadba224 */ /* 0x002fca00078e0202 */
[----:B------:R1:W-:Y:S01]  /*56c0*/  @!P2 STG.E.U8 desc[UR50][R4.64+0x78], R219 ;  /* 0x000078db0400a986 */ /* 0x0003e2000c101132 */
[----:B------:R-:W-:Y:S05]  /*56d0*/  @P1 BRA `(.L_x_154) ;  /* 0x00000000000c1947 */ /* 0x000fea0003800000 */
[----:B------:R-:W1:Y:S02]  /*56e0*/  LDG.E.U8 R16, desc[UR50][R8.64+0x79] ;  /* 0x0000793208107981 */ /* 0x000e64000c1e1100 */
[----:B-1----:R-:W-:-:S05]  /*56f0*/  PRMT R219, R16, 0x8880, RZ ;  /* 0x0000888010db7816 */ /* 0x002fca00000000ff */
[----:B------:R-:W-:-:S07]  /*5700*/  IMAD R2, R219, R18, RZ ;  /* 0x00000012db027224 */ /* 0x000fce00078e02ff */
.L_x_154:
[----:B------:R-:W-:Y:S05]  /*5710*/  BSYNC B1 ;  /* 0x0000000000017941 */ /* 0x000fea0003800000 */
.L_x_153:
[----:B------:R-:W1:Y:S01]  /*5720*/  LDL.LU R218, [R1+0xf4] ;  /* 0x0000f40001da7983 */ /* 0x000e620000300800 */
[----:B0-----:R-:W-:Y:S01]  /*5730*/  @!P6 IADD3 R8, P2, R4, UR45, RZ ;  /* 0x0000002d0408ec10 */ /* 0x001fe2000ff5e0ff */
[----:B------:R-:W-:Y:S01]  /*5740*/  BSSY B1, `(.L_x_155) ;  /* 0x000000a000017945 */ /* 0x000fe20003800000 */
[----:B------:R-:W-:Y:S01]  /*5750*/  ISETP.LT.OR P0, PT, R0, 0x7a, !P0 ;  /* 0x0000007a0000780c */ /* 0x000fe20004701670 */
[----:B------:R-:W-:Y:S01]  /*5760*/  IMAD.X R223, RZ, RZ, UR7, P4 ;  /* 0x00000007ffdf7e24 */ /* 0x000fe2000a0e06ff */
[----:B------:R-:W-:Y:S01]  /*5770*/  @!P6 IADD3.X R9, R5, UR44, RZ, P2, !PT ;  /* 0x0000002c0509ec10 */ /* 0x000fe200097fe4ff */
[----:B-1----:R-:W-:-:S05]  /*5780*/  @!P1 IMAD R219, R218, R17, R2 ;  /* 0x00000011dadb9224 */ /* 0x002fca00078e0202 */
[----:B------:R0:W-:Y:S01]  /*5790*/  @!P1 STG.E.U8 desc[UR50][R4.64+0x79], R219 ;  /* 0x000079db04009986 */ /* 0x0001e2000c101132 */
[----:B------:R-:W-:Y:S05]  /*57a0*/  @P6 BRA `(.L_x_156) ;  /* 0x00000000000c6947 */ /* 0x000fea0003800000 */
[----:B------:R-:W0:Y:S02]  /*57b0*/  LDG.E.U8 R16, desc[UR50][R6.64+0x78] ;  /* 0x0000783206107981 */ /* 0x000e24000c1e1100 */
[----:B0-----:R-:W-:-:S05]  /*57c0*/  PRMT R219, R16, 0x8880, RZ ;  /* 0x0000888010db7816 */ /* 0x001fca00000000ff */
[----:B------:R-:W-:-:S07]  /*57d0*/  IMAD R2, R219, R18, RZ ;  /* 0x00000012db027224 */ /* 0x000fce00078e02ff */
.L_x_156:
[----:B------:R-:W-:Y:S05]  /*57e0*/  BSYNC B1 ;  /* 0x0000000000017941 */ /* 0x000fea0003800000 */
.L_x_155:
[----:B------:R-:W2:Y:S01]  /*57f0*/  LDL.LU R218, [R1+0xf8] ;  /* 0x0000f80001da7983 */ /* 0x000ea20000300800 */
[----:B------:R-:W-:Y:S01]  /*5800*/  BSSY B1, `(.L_x_157) ;  /* 0x0000009000017945 */ /* 0x000fe20003800000 */
[-C--:B------:R-:W-:Y:S02]  /*5810*/  IMAD R222, R223, R10.reuse, RZ ;  /* 0x0000000adfde7224 */ /* 0x080fe400078e02ff */
[----:B--2---:R-:W-:Y:S02]  /*5820*/  @!P6 IMAD R221, R218, R17, R2 ;  /* 0x00000011dadde224 */ /* 0x004fe400078e0202 */
[----:B0-----:R-:W-:-:S03]  /*5830*/  IMAD.WIDE.U32 R218, R15, R10, R20 ;  /* 0x0000000a0fda7225 */ /* 0x001fc600078e0014 */
[----:B------:R0:W-:Y:S01]  /*5840*/  @!P6 STG.E.U8 desc[UR50][R8.64+0x78], R221 ;  /* 0x000078dd0800e986 */ /* 0x0001e2000c101132 */
[----:B------:R-:W-:Y:S05]  /*5850*/  @P0 BRA `(.L_x_158) ;  /* 0x00000000000c0947 */ /* 0x000fea0003800000 */
[----:B------:R-:W0:Y:S02]  /*5860*/  LDG.E.U8 R16, desc[UR50][R6.64+0x79] ;  /* 0x0000793206107981 */ /* 0x000e24000c1e1100 */
[----:B0-----:R-:W-:-:S05]  /*5870*/  PRMT R9, R16, 0x8880, RZ ;  /* 0x0000888010097816 */ /* 0x001fca00000000ff */
[----:B------:R-:W-:-:S07]  /*5880*/  IMAD R2, R9, R18, RZ ;  /* 0x0000001209027224 */ /* 0x000fce00078e02ff */
.L_x_158:
[----:B------:R-:W-:Y:S05]  /*5890*/  BSYNC B1 ;  /* 0x0000000000017941 */ /* 0x000fea0003800000 */
.L_x_157:
[----:B0-----:R-:W2:Y:S01]  /*58a0*/  LDL.LU R8, [R1+0xfc] ;  /* 0x0000fc0001087983 */ /* 0x001ea20000300800 */
[----:B------:R-:W-:Y:S01]  /*58b0*/  @!P0 IADD3 R220, P4, R4, UR45, RZ ;  /* 0x0000002d04dc8c10 */ /* 0x000fe2000ff9e0ff */
[----:B------:R-:W-:Y:S01]  /*58c0*/  IMAD R225, R15, R11, R222 ;  /* 0x0000000b0fe17224 */ /* 0x000fe200078e02de */
[----:B------:R-:W-:Y:S01]  /*58d0*/  ISETP.GE.AND P1, PT, R14, 0x81, PT ;  /* 0x000000810e00780c */ /* 0x000fe20003f26270 */
[----:B------:R-:W-:Y:S01]  /*58e0*/  BSSY B1, `(.L_x_159) ;  /* 0x000000d000017945 */ /* 0x000fe20003800000 */
[----:B------:R-:W-:Y:S02]  /*58f0*/  @!P0 IADD3.X R221, R5, UR44, RZ, P4, !PT ;  /* 0x0000002c05dd8c10 */ /* 0x000fe4000a7fe4ff */
[----:B------:R-:W-:Y:S02]  /*5900*/  ISETP.LT.OR P3, PT, R0, 0x1, !P1 ;  /* 0x000000010000780c */ /* 0x000fe40004f61670 */
[----:B------:R-:W-:-:S04]  /*5910*/  IADD3 R6, P2, R218, R12, RZ ;  /* 0x0000000cda067210 */ /* 0x000fc80007f5e0ff */
[----:B------:R-:W-:Y:S01]  /*5920*/  IADD3.X R7, R13, R219, R225, P2, !PT ;  /* 0x000000db0d077210 */ /* 0x000fe200017fe4e1 */
[----:B--2---:R-:W-:Y:S01]  /*5930*/  @!P0 IMAD R223, R8, R17, R2 ;  /* 0x0000001108df8224 */ /* 0x004fe200078e0202 */
[----:B------:R-:W-:-:S04]  /*5940*/  IADD3 R8, P2, R4, UR43, RZ ;  /* 0x0000002b04087c10 */ /* 0x000fc8000ff5e0ff */
[----:B------:R0:W-:Y:S01]  /*5950*/  @!P0 STG.E.U8 desc[UR50][R220.64+0x79], R223 ;  /* 0x000079dfdc008986 */ /* 0x0001e2000c101132 */
[----:B------:R-:W-:Y:S01]  /*5960*/  IADD3.X R9, R5, UR42, RZ, P2, !PT ;  /* 0x0000002a05097c10 */ /* 0x000fe200097fe4ff */
[----:B------:R-:W-:Y:S07]  /*5970*/  @P3 BRA `(.L_x_160) ;  /* 0x00000000000c3947 */ /* 0x000fee0003800000 */
[----:B------:R-:W2:Y:S02]  /*5980*/  LDG.E.U8 R16, desc[UR50][R6.64] ;  /* 0x0000003206107981 */ /* 0x000ea4000c1e1100 */
[----:B--2---:R-:W-:-:S05]  /*5990*/  PRMT R219, R16, 0x8880, RZ ;  /* 0x0000888010db7816 */ /* 0x004fca00000000ff */
[----:B------:R-:W-:-:S07]  /*59a0*/  IMAD R2, R219, R18, RZ ;  /* 0x00000012db027224 */ /* 0x000fce00078e02ff */
.L_x_160:
[----:B------:R-:W-:Y:S05]  /*59b0*/  BSYNC B1 ;  /* 0x0000000000017941 */ /* 0x000fea0003800000 */
.L_x_159:
[----:B0-----:R-:W-:Y:S01]  /*59c0*/  @!P3 IMAD R221, R152, R17, R2 ;  /* 0x0000001198ddb224 */ /* 0x001fe200078e0202 */
[----:B------:R-:W-:Y:S01]  /*59d0*/  ISETP.GE.AND P0, PT, R14, 0x89, PT ;  /* 0x000000890e00780c */ /* 0x000fe20003f06270 */
[----:B------:R-:W-:Y:S01]  /*59e0*/  IMAD.WIDE.U32 R218, R15, R10, R216 ;  /* 0x0000000a0fda7225 */ /* 0x000fe200078e00d8 */
[----:B------:R-:W-:Y:S02]  /*59f0*/  BSSY B1, `(.L_x_161) ;  /* 0x000000b000017945 */ /* 0x000fe40003800000 */
[----:B------:R0:W-:Y:S01]  /*5a00*/  @!P3 STG.E.U8 desc[UR50][R8.64], R221 ;  /* 0x000000dd0800b986 */ /* 0x0001e2000c101132 */
[----:B------:R-:W-:Y:S02]  /*5a10*/  ISETP.LT.OR P3, PT, R0, 0x2, !P1 ;  /* 0x000000020000780c */ /* 0x000fe40004f61670 */
[----:B------:R-:W-:Y:S01]  /*5a20*/  IADD3 R152, P4, P6, R22, R12, R218 ;  /* 0x0000000c16987210 */ /* 0x000fe20007e9e0da */
[----:B------:R-:W-:Y:S01]  /*5a30*/  IMAD.IADD R218, R225, 0x1, R219 ;  /* 0x00000001e1da7824 */ /* 0x000fe200078e02db */
[----:B------:R-:W-:-:S02]  /*5a40*/  ISETP.LT.OR P2, PT, R0, 0x1, !P0 ;  /* 0x000000010000780c */ /* 0x000fc40004741670 */
[----:B------:R-:W-:-:S07]  /*5a50*/  ISETP.LT.OR P5, PT, R0, 0x2, !P0 ;  /* 0x000000020000780c */ /* 0x000fce00047a1670 */
[----:B0-----:R-:W-:Y:S06]  /*5a60*/  @P3 BRA `(.L_x_162) ;  /* 0x00000000000c3947 */ /* 0x001fec0003800000 */
[----:B------:R-:W2:Y:S02]  /*5a70*/  LDG.E.U8 R16, desc[UR50][R6.64+0x1] ;  /* 0x0000013206107981 */ /* 0x000ea4000c1e1100 */
[----:B--2---:R-:W-:-:S05]  /*5a80*/  PRMT R15, R16, 0x8880, RZ ;  /* 0x00008880100f7816 */ /* 0x004fca00000000ff */
[----:B------:R-:W-:-:S07]  /*5a90*/  IMAD R2, R15, R18, RZ ;  /* 0x000000120f027224 */ /* 0x000fce00078e02ff */
.L_x_162:
[----:B------:R-:W-:Y:S05]  /*5aa0*/  BSYNC B1 ;  /* 0x0000000000017941 */ /* 0x000fea0003800000 */
.L_x_161:
[----:B------:R-:W-:Y:S01]  /*5ab0*/  @!P3 IMAD R15, R153, R17, R2 ;  /* 0x00000011990fb224 */ /* 0x000fe200078e0202 */
[----:B------:R-:W-:Y:S01]  /*5ac0*/  IADD3.X R153, R21, R13, R218, P4, P6 ;  /* 0x0000000d15997210 */ /* 0x000fe200027ec4da */
[----:B------:R-:W-:Y:S01]  /*5ad0*/  BSSY B1, `(.L_x_163) ;  /* 0x0000008000017945 */ /* 0x000fe20003800000 */
[----:B------:R-:W-:Y:S02]  /*5ae0*/  @!P2 IADD3 R218, P4, R8, UR45, RZ ;  /* 0x0000002d08daac10 */ /* 0x000fe4000ff9e0ff */
[----:B------:R0:W-:Y:S02]  /*5af0*/  @!P3 STG.E.U8 desc[UR50][R8.64+0x1], R15 ;  /* 0x0000010f0800b986 */ /* 0x0001e4000c101132 */
[----:B------:R-:W-:Y:S01]  /*5b00*/  @!P2 IADD3.X R219, R9, UR44, RZ, P4, !PT ;  /* 0x0000002c09dbac10 */ /* 0x000fe2000a7fe4ff */
[----:B------:R-:W-:Y:S08]  /*5b10*/  @P2 BRA `(.L_x_164) ;  /* 0x00000000000c2947 */ /* 0x000ff00003800000 */
[----:B------:R-:W0:Y:S02]  /*5b20*/  LDG.E.U8 R16, desc[UR50][R152.64] ;  /* 0x0000003298107981 */ /* 0x000e24000c1e1100 */
[----:B0-----:R-:W-:-:S05]  /*5b30*/  PRMT R15, R16, 0x8880, RZ ;  /* 0x00008880100f7816 */ /* 0x001fca00000000ff */
[----:B------:R-:W-:-:S07]  /*5b40*/  IMAD R2, R15, R18, RZ ;  /* 0x000000120f027224 */ /* 0x000fce00078e02ff */
.L_x_164:
[----:B------:R-:W-:Y:S05]  /*5b50*/  BSYNC B1 ;  /* 0x0000000000017941 */ /* 0x000fea0003800000 */
.L_x_163:
[----:B0-----:R-:W-:Y:S01]  /*5b60*/  @!P2 IMAD R15, R154, R17, R2 ;  /* 0x000000119a0fa224 */ /* 0x001fe200078e0202 */
[----:B------:R-:W-:Y:S01]  /*5b70*/  @!P5 IADD3 R220, P3, R8, UR45, RZ ;  /* 0x0000002d08dcdc10 */ /* 0x000fe2000ff7e0ff */
[----:B------:R-:W-:Y:S01]  /*5b80*/  BSSY B1, `(.L_x_165) ;  /* 0x000000b000017945 */ /* 0x000fe20003800000 */
[C---:B------:R-:W-:Y:S02]  /*5b90*/  ISETP.LT.OR P6, PT, R0.reuse, 0x9, !P1 ;  /* 0x000000090000780c */ /* 0x040fe40004fc1670 */
[----:B------:R0:W-:Y:S01]  /*5ba0*/  @!P2 STG.E.U8 desc[UR50][R218.64], R15 ;  /* 0x0000000fda00a986 */ /* 0x0001e2000c101132 */
[----:B------:R-:W-:Y:S02]  /*5bb0*/  @!P5 IADD3.X R221, R9, UR44, RZ, P3, !PT ;  /* 0x0000002c09dddc10 */ /* 0x000fe40009ffe4ff */
[C---:B------:R-:W-:Y:S02]  /*5bc0*/  ISETP.LT.OR P4, PT, R0.reuse, 0xa, !P1 ;  /* 0x0000000a0000780c */ /* 0x040fe40004f81670 */
[----:B------:R-:W-:-:S02]  /*5bd0*/  ISETP.LT.OR P2, PT, R0, 0x9, !P0 ;  /* 0x000000090000780c */ /* 0x000fc40004741670 */
[----:B------:R-:W-:Y:S01]  /*5be0*/  ISETP.LT.OR P3, PT, R0, 0xa, !P0 ;  /* 0x0000000a0000780c */ /* 0x000fe20004761670 */
[----:B------:R-:W-:-:S12]  /*5bf0*/  @P5 BRA `(.L_x_166) ;  /* 0x00000000000c5947 */ /* 0x000fd80003800000 */
[----:B------:R-:W0:Y:S02]  /*5c00*/  LDG.E.U8 R16, desc[UR50][R152.64+0x1] ;  /* 0x0000013298107981 */ /* 0x000e24000c1e1100 */
[----:B0-----:R-:W-:-:S05]  /*5c10*/  PRMT R15, R16, 0x8880, RZ ;  /* 0x00008880100f7816 */ /* 0x001fca00000000ff */
[----:B------:R-:W-:-:S07]  /*5c20*/  IMAD R2, R15, R18, RZ ;  /* 0x000000120f027224 */ /* 0x000fce00078e02ff */
.L_x_166:
[----:B------:R-:W-:Y:S05]  /*5c30*/  BSYNC B1 ;  /* 0x0000000000017941 */ /* 0x000fea0003800000 */
.L_x_165:
[----:B------:R-:W-:Y:S01]  /*5c40*/  @!P5 IMAD R155, R155, R17, R2 ;  /* 0x000000119b9bd224 */ /* 0x000fe200078e0202 */
[----:B------:R-:W-:Y:S04]  /*5c50*/  BSSY B1, `(.L_x_167) ;  /* 0x0000006000017945 */ /* 0x000fe80003800000 */
[----:B------:R1:W-:Y:S01]  /*5c60*/  @!P5 STG.E.U8 desc[UR50][R220.64+0x1], R155 ;  /* 0x0000019bdc00d986 */ /* 0x0003e2000c101132 */
[----:B------:R-:W-:Y:S05]  /*5c70*/  @P6 BRA `(.L_x_168) ;  /* 0x00000000000c6947 */ /* 0x000fea0003800000 */
[----:B------:R-:W0:Y:S02]  /*5c80*/  LDG.E.U8 R16, desc[UR50][R6.64+0x8] ;  /* 0x0000083206107981 */ /* 0x000e24000c1e1100 */
[----:B0-----:R-:W-:-:S05]  /*5c90*/  PRMT R15, R16, 0x8880, RZ ;  /* 0x00008880100f7816 */ /* 0x001fca00000000ff */
[----:B------:R-:W-:-:S07]  /*5ca0*/  IMAD R2, R15, R18, RZ ;  /* 0x000000120f027224 */ /* 0x000fce00078e02ff */
.L_x_168:
[----:B------:R-:W-:Y:S05]  /*5cb0*/  BSYNC B1 ;  /* 0x0000000000017941 */ /* 0x000fea0003800000 */
.L_x_167:
[----:B0-----:R-:W-:Y:S01]  /*5cc0*/  @!P6 IMAD R15, R156, R17, R2 ;  /* 0x000000119c0fe224 */ /* 0x001fe200078e0202 */
[----:B------:R-:W-:Y:S04]  /*5cd0*/  BSSY B1, `(.L_x_169) ;  /* 0x0000006000017945 */ /* 0x000fe80003800000 */
[----:B------:R0:W-:Y:S01]  /*5ce0*/  @!P6 STG.E.U8 desc[UR50][R8.64+0x8], R15 ;  /* 0x0000080f0800e986 */ /* 0x0001e2000c101132 */
[----:B------:R-:W-:Y:S05]  /*5cf0*/  @P4 BRA `(.L_x_170) ;  /* 0x00000000000c4947 */ /* 0x000fea0003800000 */
[----:B------:R-:W0:Y:S02]  /*5d00*/  LDG.E.U8 R16, desc[UR50][R6.64+0x9] ;  /* 0x0000093206107981 */ /* 0x000e24000c1e1100 */
[----:B0-----:R-:W-:-:S05]  /*5d10*/  PRMT R15, R16, 0x8880, RZ ;  /* 0x00008880100f7816 */ /* 0x001fca00000000ff */
[----:B------:R-:W-:-:S07]  /*5d20*/  IMAD R2, R15, R18, RZ ;  /* 0x000000120f027224 */ /* 0x000fce00078e02ff */
.L_x_170:
[----:B------:R-:W-:Y:S05]  /*5d30*/  BSYNC B1 ;  /* 0x0000000000017941 */ /* 0x000fea0003800000 */
.L_x_169:
[----:B0-----:R-:W-:Y:S01]  /*5d40*/  @!P4 IMAD R15, R157, R17, R2 ;  /* 0x000000119d0fc224 */ /* 0x001fe200078e0202 */
[----:B------:R-:W-:Y:S01]  /*5d50*/  @!P2 IADD3 R154, P6, R8, UR45, RZ ;  /* 0x0000002d089aac10 */ /* 0x000fe2000ffde0ff */
[----:B------:R-:W-:Y:S01]  /*5d60*/  IMAD.U32 R157, RZ, RZ, UR45 ;  /* 0x0000002dff9d7e24 */ /* 0x000fe2000f8e00ff */
[----:B------:R-:W-:Y:S01]  /*5d70*/  BSSY B1, `(.L_x_171) ;  /* 0x000000a000017945 */ /* 0x000fe20003800000 */
[----:B------:R-:W-:Y:S01]  /*5d80*/  ISETP.LT.OR P5, PT, R0, 0x11, !P0 ;  /* 0x000000110000780c */ /* 0x000fe200047a1670 */
[----:B------:R0:W-:Y:S01]  /*5d90*/  @!P4 STG.E.U8 desc[UR50][R8.64+0x9], R15 ;  /* 0x0000090f0800c986 */ /* 0x0001e2000c101132 */
[----:B-1----:R-:W-:Y:S01]  /*5da0*/  @!P2 IADD3.X R155, R9, UR44, RZ, P6, !PT ;  /* 0x0000002c099bac10 */ /* 0x002fe2000b7fe4ff */
[----:B------:R-:W-:Y:S01]  /*5db0*/  IMAD.U32 R219, RZ, RZ, UR44 ;  /* 0x0000002cffdb7e24 */ /* 0x000fe2000f8e00ff */
[----:B------:R-:W-:Y:S01]  /*5dc0*/  @!P3 IADD3 R156, P4, P6, R157, UR43, R4 ;  /* 0x0000002b9d9cbc10 */ /* 0x000fe2000fe9e004 */
[----:B------:R-:W-:-:S12]  /*5dd0*/  @P2 BRA `(.L_x_172) ;  /* 0x00000000000c2947 */ /* 0x000fd80003800000 */
[----:B------:R-:W0:Y:S02]  /*5de0*/  LDG.E.U8 R16, desc[UR50][R152.64+0x8] ;  /* 0x0000083298107981 */ /* 0x000e24000c1e1100 */
[----:B0-----:R-:W-:-:S05]  /*5df0*/  PRMT R15, R16, 0x8880, RZ ;  /* 0x00008880100f7816 */ /* 0x001fca00000000ff */
[----:B------:R-:W-:-:S07]  /*5e00*/  IMAD R2, R15, R18, RZ ;  /* 0x000000120f027224 */ /* 0x000fce00078e02ff */
.L_x_172:
[----:B------:R-:W-:Y:S05]  /*5e10*/  BSYNC B1 ;  /* 0x0000000000017941 */ /* 0x000fea0003800000 */
.L_x_171:
[----:B0-----:R-:W-:Y:S01]  /*5e20*/  @!P2 IMAD R15, R158, R17, R2 ;  /* 0x000000119e0fa224 */ /* 0x001fe200078e0202 */
[----:B------:R-:W-:Y:S01]  /*5e30*/  BSSY B1, `(.L_x_173) ;  /* 0x0000007000017945 */ /* 0x000fe20003800000 */
[----:B------:R-:W-:-:S03]  /*5e40*/  @!P3 IADD3.X R157, R219, UR42, R5, P4, P6 ;  /* 0x0000002adb9dbc10 */ /* 0x000fc6000a7ec405 */
[----:B------:R0:W-:Y:S01]  /*5e50*/  @!P2 STG.E.U8 desc[UR50][R154.64+0x8], R15 ;  /* 0x0000080f9a00a986 */ /* 0x0001e2000c101132 */
[----:B------:R-:W-:Y:S05]  /*5e60*/  @P3 BRA `(.L_x_174) ;  /* 0x00000000000c3947 */ /* 0x000fea0003800000 */
[----:B------:R-:W0:Y:S02]  /*5e70*/  LDG.E.U8 R16, desc[UR50][R152.64+0x9] ;  /* 0x0000093298107981 */ /* 0x000e24000c1e1100 */
[----:B0-----:R-:W-:-:S05]  /*5e80*/  PRMT R15, R16, 0x8880, RZ ;  /* 0x00008880100f7816 */ /* 0x001fca00000000ff */
[----:B------:R-:W-:-:S07]  /*5e90*/  IMAD R2, R15, R18, RZ ;  /* 0x000000120f027224 */ /* 0x000fce00078e02ff */
.L_x_174:
[----:B------:R-:W-:Y:S05]  /*5ea0*/  BSYNC B1 ;  /* 0x0000000000017941 */ /* 0x000fea0003800000 */
.L_x_173:
[C---:B------:R-:W-:Y:S01]  /*5eb0*/  ISETP.LT.OR P2, PT, R0.reuse, 0x11, !P1 ;  /* 0x000000110000780c */ /* 0x040fe20004f41670 */
[----:B------:R-:W-:Y:S01]  /*5ec0*/  @!P3 IMAD R159, R159, R17, R2 ;  /* 0x000000119f9fb224 */ /* 0x000fe200078e0202 */
[----:B------:R-:W-:Y:S01]  /*5ed0*/  BSSY B1, `(.L_x_175) ;  /* 0x000000b000017945 */ /* 0x000fe20003800000 */
[----:B0-----:R-:W-:Y:S02]  /*5ee0*/  IMAD.U32 R155, RZ, RZ, UR45 ;  /* 0x0000002dff9b7e24 */ /* 0x001fe4000f8e00ff */
[----:B------:R-:W-:Y:S01]  /*5ef0*/  IMAD.U32 R219, RZ, RZ, UR44 ;  /* 0x0000002cffdb7e24 */ /* 0x000fe2000f8e00ff */
[----:B------:R0:W-:Y:S01]  /*5f00*/  @!P3 STG.E.U8 desc[UR50][R156.64+0x9], R159 ;  /* 0x0000099f9c00b986 */ /* 0x0001e2000c101132 */
[----:B------:R-:W-:Y:S01]  /*5f10*/  ISETP.LT.OR P3, PT, R0, 0x12, !P0 ;  /* 0x000000120000780c */ /* 0x000fe20004761670 */
[----:B------:R-:W-:Y:S01]  /*5f20*/  IMAD.U32 R221, RZ, RZ, UR45 ;  /* 0x0000002dffdd7e24 */ /* 0x000fe2000f8e00ff */
[----:B------:R-:W-:-:S04]  /*5f30*/  @!P5 IADD3 R154, P4, P6, R155, UR43, R4 ;  /* 0x0000002b9b9adc10 */ /* 0x000fc8000fe9e004 */
[----:B------:R-:W-:Y:S09]  /*5f40*/  @P2 BRA `(.L_x_176) ;  /* 0x00000000000c2947 */ /* 0x000ff20003800000 */
[----:B------:R-:W2:Y:S02]  /*5f50*/  LDG.E.U8 R16, desc[UR50][R6.64+0x10] ;  /* 0x0000103206107981 */ /* 0x000ea4000c1e1100 */
[----:B--2---:R-:W-:-:S05]  /*5f60*/  PRMT R15, R16, 0x8880, RZ ;  /* 0x00008880100f7816 */ /* 0x004fca00000000ff */
[----:B------:R-:W-:-:S07]  /*5f70*/  IMAD R2, R15, R18, RZ ;  /* 0x000000120f027224 */ /* 0x000fce00078e02ff */
.L_x_176:
[----:B------:R-:W-:Y:S05]  /*5f80*/  BSYNC B1 ;  /* 0x0000000000017941 */ /* 0x000fea0003800000 */
.L_x_175:
[----:B------:R-:W-:Y:S01]  /*5f90*/  @!P2 IMAD R15, R160, R17, R2 ;  /* 0x00000011a00fa224 */ /* 0x000fe200078e0202 */
[--C-:B------:R-:W-:Y:S01]  /*5fa0*/  @!P5 IADD3.X R155, R219, UR42, R5.reuse, P4, P6 ;  /* 0x0000002adb9bdc10 */ /* 0x100fe2000a7ec405 */
[----:B0-----:R-:W-:Y:S01]  /*5fb0*/  IMAD.U32 R157, RZ, RZ, UR44 ;  /* 0x0000002cff9d7e24 */ /* 0x001fe2000f8e00ff */
[----:B------:R-:W-:Y:S01]  /*5fc0*/  @!P3 IADD3 R156, P4, P6, R221, UR43, R4 ;  /* 0x0000002bdd9cbc10 */ /* 0x000fe2000fe9e004 */
[----:B------:R-:W-:Y:S01]  /*5fd0*/  BSSY B1, `(.L_x_177) ;  /* 0x000000a000017945 */ /* 0x000fe20003800000 */
[----:B------:R0:W-:Y:S01]  /*5fe0*/  @!P2 STG.E.U8 desc[UR50][R8.64+0x10], R15 ;  /* 0x0000100f0800a986 */ /* 0x0001e2000c101132 */
[C---:B------:R-:W-:Y:S02]  /*5ff0*/  ISETP.LT.OR P2, PT, R0.reuse, 0x12, !P1 ;  /* 0x000000120000780c */ /* 0x040fe40004f41670 */
[----:B------:R-:W-:Y:S02]  /*6000*/  @!P3 IADD3.X R157, R157, UR42, R5, P4, P6 ;  /* 0x0000002a9d9dbc10 */ /* 0x000fe4000a7ec405 */
[----:B------:R-:W-:-:S02]  /*6010*/  ISETP.LT.OR P6, PT, R0, 0x19, !P1 ;  /* 0x000000190000780c */ /* 0x000fc40004fc1670 */
[----:B------:R-:W-:-:S07]  /*6020*/  ISETP.LT.OR P4, PT, R0, 0x19, !P0 ;  /* 0x000000190000780c */ /* 0x000fce0004781670 */
[----:B0-----:R-:W-:Y:S06]  /*6030*/  @P2 BRA `(.L_x_178) ;  /* 0x00000000000c2947 */ /* 0x001fec0003800000 */
[----:B------:R-:W2:Y:S02]  /*6040*/  LDG.E.U8 R16, desc[UR50][R6.64+0x11] ;  /* 0x0000113206107981 */ /* 0x000ea4000c1e1100 */
[----:B--2---:R-:W-:-:S05]  /*6050*/  PRMT R15, R16, 0x8880, RZ ;  /* 0x00008880100f7816 */ /* 0x004fca00000000ff */
[----:B------:R-:W-:-:S07]  /*6060*/  IMAD R2, R15, R18, RZ ;  /* 0x000000120f027224 */ /* 0x000fce00078e02ff */
.L_x_178:
[----:B------:R-:W-:Y:S05]  /*6070*/  BSYNC B1 ;  /* 0x0000000000017941 */ /* 0x000fea0003800000 */
.L_x_177:
[----:B------:R-:W-:Y:S01]  /*6080*/  @!P2 IMAD R161, R161, R17, R2 ;  /* 0x00000011a1a1a224 */ /* 0x000fe200078e0202 */
[----:B------:R-:W-:Y:S04]  /*6090*/  BSSY B1, `(.L_x_179) ;  /* 0x0000006000017945 */ /* 0x000fe80003800000 */
[----:B------:R0:W-:Y:S01]  /*60a0*/  @!P2 STG.E.U8 desc[UR50][R8.64+0x11], R161 ;  /* 0x000011a10800a986 */ /* 0x0001e2000c101132 */
[----:B------:R-:W-:Y:S05]  /*60b0*/  @P5 BRA `(.L_x_180) ;  /* 0x00000000000c5947 */ /* 0x000fea0003800000 */
[----:B------:R-:W2:Y:S02]  /*60c0*/  LDG.E.U8 R16, desc[UR50][R152.64+0x10] ;  /* 0x0000103298107981 */ /* 0x000ea4000c1e1100 */
[----:B--2---:R-:W-:-:S05]  /*60d0*/  PRMT R15, R16, 0x8880, RZ ;  /* 0x00008880100f7816 */ /* 0x004fca00000000ff */
[----:B------:R-:W-:-:S07]  /*60e0*/  IMAD R2, R15, R18, RZ ;  /* 0x000000120f027224 */ /* 0x000fce00078e02ff */
.L_x_180:
[----:B------:R-:W-:Y:S05]  /*60f0*/  BSYNC B1 ;  /* 0x0000000000017941 */ /* 0x000fea0003800000 */
.L_x_179:
[----:B------:R-:W-:Y:S01]  /*6100*/  @!P5 IMAD R15, R162, R17, R2 ;  /* 0x00000011a20fd224 */ /* 0x000fe200078e0202 */
[----:B------:R-:W-:Y:S04]  /*6110*/  BSSY B1, `(.L_x_181) ;  /* 0x0000006000017945 */ /* 0x000fe80003800000 */
[----:B------:R1:W-:Y:S01]  /*6120*/  @!P5 STG.E.U8 desc[UR50][R154.64+0x10], R15 ;  /* 0x0000100f9a00d986 */ /* 0x0003e2000c101132 */
[----:B------:R-:W-:Y:S05]  /*6130*/  @P3 BRA `(.L_x_182) ;  /* 0x00000000000c3947 */ /* 0x000fea0003800000 */
[----:B------:R-:W1:Y:S02]  /*6140*/  LDG.E.U8 R16, desc[UR50][R152.64+0x11] ;  /* 0x0000113298107981 */ /* 0x000e64000c1e1100 */
[----:B-1----:R-:W-:-:S05]  /*6150*/  PRMT R15, R16, 0x8880, RZ ;  /* 0x00008880100f7816 */ /* 0x002fca00000000ff */
[----:B------:R-:W-:-:S07]  /*6160*/  IMAD R2, R15, R18, RZ ;  /* 0x000000120f027224 */ /* 0x000fce00078e02ff */
.L_x_182:
[----:B------:R-:W-:Y:S05]  /*6170*/  BSYNC B1 ;  /* 0x0000000000017941 */ /* 0x000fea0003800000 */
.L_x_181:
[----:B------:R-:W-:Y:S01]  /*6180*/  @!P3 IMAD R163, R163, R17, R2 ;  /* 0x00000011a3a3b224 */ /* 0x000fe200078e0202 */
[----:B------:R-:W-:Y:S04]  /*6190*/  BSSY B1, `(.L_x_183) ;  /* 0x0000006000017945 */ /* 0x000fe80003800000 */
[----:B------:R2:W-:Y:S01]  /*61a0*/  @!P3 STG.E.U8 desc[UR50][R156.64+0x11], R163 ;  /* 0x000011a39c00b986 */ /* 0x0005e2000c101132 */
[----:B------:R-:W-:Y:S05]  /*61b0*/  @P6 BRA `(.L_x_184) ;  /* 0x00000000000c6947 */ /* 0x000fea0003800000 */
[----:B------:R-:W1:Y:S02]  /*61c0*/  LDG.E.U8 R16, desc[UR50][R6.64+0x18] ;  /* 0x0000183206107981 */ /* 0x000e64000c1e1100 */
[----:B-1----:R-:W-:-:S05]  /*61d0*/  PRMT R15, R16, 0x8880, RZ ;  /* 0x00008880100f7816 */ /* 0x002fca00000000ff */
[----:B------:R-:W-:-:S07]  /*61e0*/  IMAD R2, R15, R18, RZ ;  /* 0x000000120f027224 */ /* 0x000fce00078e02ff */
.L_x_184:
[----:B------:R-:W-:Y:S05]  /*61f0*/  BSYNC B1 ;  /* 0x0000000000017941 */ /* 0x000fea0003800000 */
.L_x_183:
[----:B------:R-:W-:Y:S01]  /*6200*/  ISETP.LT.OR P2, PT, R0, 0x1a, !P1 ;  /* 0x0000001a0000780c */ /* 0x000fe20004f41670 */
[----:B-1----:R-:W-:Y:S01]  /*6210*/  @!P6 IMAD R15, R164, R17, R2 ;  /* 0x00000011a40fe224 */ /* 0x002fe200078e0202 */
[----:B------:R-:W-:Y:S01]  /*6220*/  BSSY B1, `(.L_x_185) ;  /* 0x000000a000017945 */ /* 0x000fe20003800000 */
[----:B------:R-:W-:Y:S02]  /*6230*/  IMAD.U32 R155, RZ, RZ, UR45 ;  /* 0x0000002dff9b7e24 */ /* 0x000fe4000f8e00ff */
[----:B--2---:R-:W-:Y:S01]  /*6240*/  IMAD.U32 R157, RZ, RZ, UR44 ;  /* 0x0000002cff9d7e24 */ /* 0x004fe2000f8e00ff */
[----:B------:R1:W-:Y:S01]  /*6250*/  @!P6 STG.E.U8 desc[UR50][R8.64+0x18], R15 ;  /* 0x0000180f0800e986 */ /* 0x0003e2000c101132 */
[----:B------:R-:W-:Y:S02]  /*6260*/  ISETP.LT.OR P6, PT, R0, 0x1a, !P0 ;  /* 0x0000001a0000780c */ /* 0x000fe400047c1670 */
[----:B------:R-:W-:-:S04]  /*6270*/  @!P4 IADD3 R154, P3, P5, R155, UR43, R4 ;  /* 0x0000002b9b9acc10 */ /* 0x000fc8000fd7e004 */
[----:B------:R-:W-:Y:S09]  /*6280*/  @P2 BRA `(.L_x_186) ;  /* 0x00000000000c2947 */ /* 0x000ff20003800000 */
[----:B------:R-:W1:Y:S02]  /*6290*/  LDG.E.U8 R16, desc[UR50][R6.64+0x19] ;  /* 0x0000193206107981 */ /* 0x000e64000c1e1100 */
[----:B-1----:R-:W-:-:S05]  /*62a0*/  PRMT R15, R16, 0x8880, RZ ;  /* 0x00008880100f7816 */ /* 0x002fca00000000ff */
[----:B------:R-:W-:-:S07]  /*62b0*/  IMAD R2, R15, R18, RZ ;  /* 0x000000120f027224 */ /* 0x000fce00078e02ff */
.L_x_186:
[----:B------:R-:W-:Y:S05]  /*62c0*/  BSYNC B1 ;  /* 0x0000000000017941 */ /* 0x000fea0003800000 */
.L_x_185:
[----:B------:R-:W-:Y:S01]  /*62d0*/  @!P2 IMAD R165, R165, R17, R2 ;  /* 0x00000011a5a5a224 */ /* 0x000fe200078e0202 */
[----:B------:R-:W-:Y:S01]  /*62e0*/  BSSY B1, `(.L_x_187) ;  /* 0x0000008000017945 */ /* 0x000fe20003800000 */
[----:B------:R-:W-:Y:S01]  /*62f0*/  IMAD.U32 R159, RZ, RZ, UR45 ;  /* 0x0000002dff9f7e24 */ /* 0x000fe2000f8e00ff */
[----:B------:R-:W-:Y:S02]  /*6300*/  @!P4 IADD3.X R155, R157, UR42, R5, P3, P5 ;  /* 0x0000002a9d9bcc10 */ /* 0x000fe40009fea405 */
[----:B------:R2:W-:Y:S01]  /*6310*/  @!P2 STG.E.U8 desc[UR50][R8.64+0x19], R165 ;  /* 0x000019a50800a986 */ /* 0x0005e2000c101132 */
[----:B------:R-:W-:Y:S05]  /*6320*/  @P4 BRA `(.L_x_188) ;  /* 0x00000000000c4947 */ /* 0x000fea0003800000 */
[----:B------:R-:W1:Y:S02]  /*6330*/  LDG.E.U8 R16, desc[UR50][R152.64+0x18] ;  /* 0x0000183298107981 */ /* 0x000e64000c1e1100 */
[----:B-1----:R-:W-:-:S05]  /*6340*/  PRMT R15, R16, 0x8880, RZ ;  /* 0x00008880100f7816 */ /* 0x002fca00000000ff */
[----:B------:R-:W-:-:S07]  /*6350*/  IMAD R2, R15, R18, RZ ;  /* 0x000000120f027224 */ /* 0x000fce00078e02ff */
.L_x_188:
[----:B------:R-:W-:Y:S05]  /*6360*/  BSYNC B1 ;  /* 0x0000000000017941 */ /* 0x000fea0003800000 */
.L_x_187:
[----:B-1----:R-:W-:Y:S01]  /*6370*/  @!P4 IMAD R15, R166, R17, R2 ;  /* 0x00000011a60fc224 */ /* 0x002fe200078e0202 */
[----:B------:R-:W-:Y:S01]  /*6380*/  @!P6 IADD3 R156, P2, P3, R159, UR43, R4 ;  /* 0x0000002b9f9cec10 */ /* 0x000fe2000fb5e004 */
[----:B------:R-:W-:Y:S01]  /*6390*/  IMAD.U32 R157, RZ, RZ, UR44 ;  /* 0x0000002cff9d7e24 */ /* 0x000fe2000f8e00ff */
[----:B------:R-:W-:Y:S01]  /*63a0*/  BSSY B1, `(.L_x_189) ;  /* 0x000000b000017945 */ /* 0x000fe20003800000 */
[C---:B------:R-:W-:Y:S01]  /*63b0*/  ISETP.LT.OR P5, PT, R0.reuse, 0x21, !P1 ;  /* 0x000000210000780c */ /* 0x040fe20004fa1670 */
[----:B------:R1:W-:Y:S01]  /*63c0*/  @!P4 STG.E.U8 desc[UR50][R154.64+0x18], R15 ;  /* 0x0000180f9a00c986 */ /* 0x0003e2000c101132 */
[C---:B------:R-:W-:Y:S02]  /*63d0*/  ISETP.LT.OR P4, PT, R0.reuse, 0x22, !P1 ;  /* 0x000000220000780c */ /* 0x040fe40004f81670 */
[----:B------:R-:W-:Y:S02]  /*63e0*/  @!P6 IADD3.X R157, R157, UR42, R5, P2, P3 ;  /* 0x0000002a9d9dec10 */ /* 0x000fe400097e6405 */
[----:B------:R-:W-:-:S02]  /*63f0*/  ISETP.LT.OR P2, PT, R0, 0x21, !P0 ;  /* 0x000000210000780c */ /* 0x000fc40004741670 */
[----:B------:R-:W-:Y:S01]  /*6400*/  ISETP.LT.OR P3, PT, R0, 0x22, !P0 ;  /* 0x000000220000780c */ /* 0x000fe20004761670 */
[----:B------:R-:W-:-:S12]  /*6410*/  @P6 BRA `(.L_x_190) ;  /* 0x00000000000c6947 */ /* 0x000fd80003800000 */
[----:B------:R-:W1:Y:S02]  /*6420*/  LDG.E.U8 R16, desc[UR50][R152.64+0x19] ;  /* 0x0000193298107981 */ /* 0x000e64000c1e1100 */
[----:B-1----:R-:W-:-:S05]  /*6430*/  PRMT R15, R16, 0x8880, RZ ;  /* 0x00008880100f7816 */ /* 0x002fca00000000ff */
[----:B------:R-:W-:-:S07]  /*6440*/  IMAD R2, R15, R18, RZ ;  /* 0x000000120f027224 */ /* 0x000fce00078e02ff */
.L_x_190:
[----:B------:R-:W-:Y:S05]  /*6450*/  BSYNC B1 ;  /* 0x0000000000017941 */ /* 0x000fea0003800000 */
.L_x_189:
[----:B------:R-:W-:Y:S01]  /*6460*/  @!P6 IMAD R167, R167, R17, R2 ;  /* 0x00000011a7a7e224 */ /* 0x000fe200078e0202 */
[----:B------:R-:W-:Y:S04]  /*6470*/  BSSY B1, `(.L_x_191) ;  /* 0x0000006000017945 */ /* 0x000fe80003800000 */
[----:B------:R3:W-:Y:S01]  /*6480*/  @!P6 STG.E.U8 desc[UR50][R156.64+0x19], R167 ;  /* 0x000019a79c00e986 */ /* 0x0007e2000c101132 */
[----:B------:R-:W-:Y:S05]  /*6490*/  @P5 BRA `(.L_x_192) ;  /* 0x00000000000c5947 */ /* 0x000fea0003800000 */
[----:B------:R-:W1:Y:S02]  /*64a0*/  LDG.E.U8 R16, desc[UR50][R6.64+0x20] ;  /* 0x0000203206107981 */ /* 0x000e64000c1e1100 */
[----:B-1----:R-:W-:-:S05]  /*64b0*/  PRMT R15, R16, 0x8880, RZ ;  /* 0x00008880100f7816 */ /* 0x002fca00000000ff */
[----:B------:R-:W-:-:S07]  /*64c0*/  IMAD R2, R15, R18, RZ ;  /* 0x000000120f027224 */ /* 0x000fce00078e02ff */
.L_x_192:
[----:B------:R-:W-:Y:S05]  /*64d0*/  BSYNC B1 ;  /* 0x0000000000017941 */ /* 0x000fea0003800000 */
.L_x_191:
[----:B-1----:R-:W-:Y:S01]  /*64e0*/  @!P5 IMAD R15, R168, R17, R2 ;  /* 0x00000011a80fd224 */ /* 0x002fe200078e0202 */
[----:B------:R-:W-:Y:S01]  /*64f0*/  BSSY B1, `(.L_x_193) ;  /* 0x0000007000017945 */ /* 0x000fe20003800000 */
[----:B------:R-:W-:-:S03]  /*6500*/  IMAD.U32 R155, RZ, RZ, UR45 ;  /* 0x0000002dff9b7e24 */ /* 0x000fc6000f8e00ff */
[----:B------:R1:W-:Y:S01]  /*6510*/  @!P5 STG.E.U8 desc[UR50][R8.64+0x20], R15 ;  /* 0x0000200f0800d986 */ /* 0x0003e2000c101132 */
[----:B------:R-:W-:Y:S05]  /*6520*/  @P4 BRA `(.L_x_194) ;  /* 0x00000000000c4947 */ /* 0x000fea0003800000 */
[----:B------:R-:W1:Y:S02]  /*6530*/  LDG.E.U8 R16, desc[UR50][R6.64+0x21] ;  /* 0x0000213206107981 */ /* 0x000e64000c1e1100 */
[----:B-1----:R-:W-:-:S05]  /*6540*/  PRMT R15, R16, 0x8880, RZ ;  /* 0x00008880100f7816 */ /* 0x002fca00000000ff */
[----:B------:R-:W-:-:S07]  /*6550*/  IMAD R2, R15, R18, RZ ;  /* 0x000000120f027224 */ /* 0x000fce00078e02ff */
.L_x_194:
[----:B------:R-:W-:Y:S05]  /*6560*/  BSYNC B1 ;  /* 0x0000000000017941 */ /* 0x000fea0003800000 */
.L_x_193:
[----:B------:R-:W-:Y:S01]  /*6570*/  @!P4 IMAD R169, R169, R17, R2 ;  /* 0x00000011a9a9c224 */ /* 0x000fe200078e0202 */
[--C-:B------:R-:W-:Y:S01]  /*6580*/  @!P2 IADD3 R154, P5, P6, R155, UR43, R4.reuse ;  /* 0x0000002b9b9aac10 */ /* 0x100fe2000febe004 */
[----:B-1----:R-:W-:Y:S01]  /*6590*/  IMAD.U32 R15, RZ, RZ, UR44 ;  /* 0x0000002cff0f7e24 */ /* 0x002fe2000f8e00ff */
[----:B------:R-:W-:Y:S01]  /*65a0*/  BSSY B1, `(.L_x_195) ;  /* 0x000000b000017945 */ /* 0x000fe20003800000 */
[----:B---3--:R-:W-:Y:S01]  /*65b0*/  IMAD.U32 R157, RZ, RZ, UR45 ;  /* 0x0000002dff9d7e24 */ /* 0x008fe2000f8e00ff */
[----:B------:R1:W-:Y:S01]  /*65c0*/  @!P4 STG.E.U8 desc[UR50][R8.64+0x21], R169 ;  /* 0x000021a90800c986 */ /* 0x0003e2000c101132 */
[----:B------:R-:W-:Y:S01]  /*65d0*/  ISETP.LT.OR P4, PT, R0, 0x29, !P0 ;  /* 0x000000290000780c */ /* 0x000fe20004781670 */
[----:B------:R-:W-:Y:S01]  /*65e0*/  IMAD.U32 R159, RZ, RZ, UR44 ;  /* 0x0000002cff9f7e24 */ /* 0x000fe2000f8e00ff */
[----:B------:R-:W-:Y:S02]  /*65f0*/  @!P2 IADD3.X R155, R15, UR42, R5, P5, P6 ;  /* 0x0000002a0f9bac10 */ /* 0x000fe4000afec405 */
[----:B------:R-:W-:Y:S01]  /*6600*/  @!P3 IADD3 R156, P5, P6, R157, UR43, R4 ;  /* 0x0000002b9d9cbc10 */ /* 0x000fe2000febe004 */
[----:B------:R-:W-:-:S12]  /*6610*/  @P2 BRA `(.L_x_196) ;  /* 0x00000000000c2947 */ /* 0x000fd80003800000 */
[----:B------:R-:W3:Y:S02]  /*6620*/  LDG.E.U8 R16, desc[UR50][R152.64+0x20] ;  /* 0x0000203298107981 */ /* 0x000ee4000c1e1100 */
[----:B---3--:R-:W-:-:S05]  /*6630*/  PRMT R15, R16, 0x8880, RZ ;  /* 0x00008880100f7816 */ /* 0x008fca00000000ff */
[----:B------:R-:W-:-:S07]  /*6640*/  IMAD R2, R15, R18, RZ ;  /* 0x000000120f027224 */ /* 0x000fce00078e02ff */
.L_x_196:
[----:B------:R-:W-:Y:S05]  /*6650*/  BSYNC B1 ;  /* 0x0000000000017941 */ /* 0x000fea0003800000 */
.L_x_195:
[----:B------:R-:W-:Y:S01]  /*6660*/  @!P2 IMAD R15, R170, R17, R2 ;  /* 0x00000011aa0fa224 */ /* 0x000fe200078e0202 */
[----:B------:R-:W-:Y:S01]  /*6670*/  BSSY B1, `(.L_x_197) ;  /* 0x0000007000017945 */ /* 0x000fe20003800000 */
[----:B------:R-:W-:-:S03]  /*6680*/  @!P3 IADD3.X R157, R159, UR42, R5, P5, P6 ;  /* 0x0000002a9f9dbc10 */ /* 0x000fc6000afec405 */
[----:B------:R3:W-:Y:S01]  /*6690*/  @!P2 STG.E.U8 desc[UR50][R154.64+0x20], R15 ;  /* 0x0000200f9a00a986 */ /* 0x0007e2000c101132 */
[----:B------:R-:W-:Y:S05]  /*66a0*/  @P3 BRA `(.L_x_198) ;  /* 0x00000000000c3947 */ /* 0x000fea0003800000 */
[----:B------:R-:W3:Y:S02]  /*66b0*/  LDG.E.U8 R16, desc[UR50][R152.64+0x21] ;  /* 0x0000213298107981 */ /* 0x000ee4000c1e1100 */
[----:B---3--:R-:W-:-:S05]  /*66c0*/  PRMT R15, R16, 0x8880, RZ ;  /* 0x00008880100f7816 */ /* 0x008fca00000000ff */
[----:B------:R-:W-:-:S07]  /*66d0*/  IMAD R2, R15, R18, RZ ;  /* 0x000000120f027224 */ /* 0x000fce00078e02ff */
.L_x_198:
[----:B------:R-:W-:Y:S05]  /*66e0*/  BSYNC B1 ;  /* 0x0000000000017941 */ /* 0x000fea0003800000 */
.L_x_197:
[C---:B------:R-:W-:Y:S01]  /*66f0*/  ISETP.LT.OR P2, PT, R0.reuse, 0x29, !P1 ;  /* 0x000000290000780c */ /* 0x040fe20004f41670 */
[----:B------:R-:W-:Y:S01]  /*6700*/  @!P3 IMAD R171, R171, R17, R2 ;  /* 0x00000011ababb224 */ /* 0x000fe200078e0202 */
[----:B------:R-:W-:Y:S01]  /*6710*/  BSSY B1, `(.L_x_199) ;  /* 0x000000b000017945 */ /* 0x000fe20003800000 */
[----:B---3--:R-:W-:Y:S02]  /*6720*/  IMAD.U32 R155, RZ, RZ, UR45 ;  /* 0x0000002dff9b7e24 */ /* 0x008fe4000f8e00ff */
[----:B------:R-:W-:Y:S01]  /*6730*/  IMAD.U32 R159, RZ, RZ, UR44 ;  /* 0x0000002cff9f7e24 */ /* 0x000fe2000f8e00ff */
[----:B------:R3:W-:Y:S01]  /*6740*/  @!P3 STG.E.U8 desc[UR50][R156.64+0x21], R171 ;  /* 0x000021ab9c00b986 */ /* 0x0007e2000c101132 */
[----:B------:R-:W-:Y:S01]  /*6750*/  ISETP.LT.OR P3, PT, R0, 0x2a, !P0 ;  /* 0x0000002a0000780c */ /* 0x000fe20004761670 */
[----:B0-----:R-:W-:Y:S01]  /*6760*/  IMAD.U32 R161, RZ, RZ, UR45 ;  /* 0x0000002dffa17e24 */ /* 0x001fe2000f8e00ff */
[----:B------:R-:W-:-:S04]  /*6770*/  @!P4 IADD3 R154, P5, P6, R155, UR43, R4 ;  /* 0x0000002b9b9acc10 */ /* 0x000fc8000febe004 */
[----:B------:R-:W-:Y:S09]  /*6780*/  @P2 BRA `(.L_x_200) ;  /* 0x00000000000c2947 */ /* 0x000ff20003800000 */
[----:B------:R-:W4:Y:S02]  /*6790*/  LDG.E.U8 R16, desc[UR50][R6.64+0x28] ;  /* 0x0000283206107981 */ /* 0x000f24000c1e1100 */
[----:B----4-:R-:W-:-:S05]  /*67a0*/  PRMT R15, R16, 0x8880, RZ ;  /* 0x00008880100f7816 */ /* 0x010fca00000000ff */
[----:B------:R-:W-:-:S07]  /*67b0*/  IMAD R2, R15, R18, RZ ;  /* 0x000000120f027224 */ /* 0x000fce00078e02ff */
.L_x_200:
[----:B------:R-:W-:Y:S05]  /*67c0*/  BSYNC B1 ;  /* 0x0000000000017941 */ /* 0x000fea0003800000 */
.L_x_199:
[----:B------:R-:W-:Y:S01]  /*67d0*/  @!P2 IMAD R15, R172, R17, R2 ;  /* 0x00000011ac0fa224 */ /* 0x000fe200078e0202 */
[--C-:B------:R-:W-:Y:S01]  /*67e0*/  @!P4 IADD3.X R155, R159, UR42, R5.reuse, P5, P6 ;  /* 0x0000002a9f9bcc10 */ /* 0x100fe2000afec405 */
[----:B---3--:R-:W-:Y:S01]  /*67f0*/  IMAD.U32 R157, RZ, RZ, UR44 ;  /* 0x0000002cff9d7e24 */ /* 0x008fe2000f8e00ff */
        /* <DEDUP_REMOVED lines=8> */
[----:B------:R-:W3:Y:S02]  /*6880*/  LDG.E.U8 R16, desc[UR50][R6.64+0x29] ;  /* 0x0000293206107981 */ /* 0x000ee4000c1e1100 */
[----:B---3--:R-:W-:-:S05]  /*6890*/  PRMT R15, R16, 0x8880, RZ ;  /* 0x00008880100f7816 */ /* 0x008fca00000000ff */
[----:B------:R-:W-:-:S07]  /*68a0*/  IMAD R2, R15, R18, RZ ;  /* 0x000000120f027224 */ /* 0x000fce00078e02ff */
.L_x_202:
[----:B------:R-:W-:Y:S05]  /*68b0*/  BSYNC B1 ;  /* 0x0000000000017941 */ /* 0x000fea0003800000 */
.L_x_201:
[----:B------:R-:W-:Y:S01]  /*68c0*/  @!P2 IMAD R173, R173, R17, R2 ;  /* 0x00000011adada224 */ /* 0x000fe200078e0202 */
[----:B------:R-:W-:Y:S04]  /*68d0*/  BSSY B1, `(.L_x_203) ;  /* 0x0000006000017945 */ /* 0x000fe80003800000 */
[----:B------:R0:W-:Y:S01]  /*68e0*/  @!P2 STG.E.U8 desc[UR50][R8.64+0x29], R173 ;  /* 0x000029ad0800a986 */ /* 0x0001e2000c101132 */
[----:B------:R-:W-:Y:S05]  /*68f0*/  @P4 BRA `(.L_x_204) ;  /* 0x00000000000c4947 */ /* 0x000fea0003800000 */
[----:B------:R-:W3:Y:S02]  /*6900*/  LDG.E.U8 R16, desc[UR50][R152.64+0x28] ;  /* 0x0000283298107981 */ /* 0x000ee4000c1e1100 */
[----:B---3--:R-:W-:-:S05]  /*6910*/  PRMT R15, R16, 0x8880, RZ ;  /* 0x00008880100f7816 */ /* 0x008fca00000000ff */
[----:B------:R-:W-:-:S07]  /*6920*/  IMAD R2, R15, R18, RZ ;  /* 0x000000120f027224 */ /* 0x000fce00078e02ff */
.L_x_204:
[----:B------:R-:W-:Y:S05]  /*6930*/  BSYNC B1 ;  /* 0x0000000000017941 */ /* 0x000fea0003800000 */
.L_x_203:
[----:B------:R-:W-:Y:S01]  /*6940*/  @!P4 IMAD R15, R174, R17, R2 ;  /* 0x00000011ae0fc224 */ /* 0x000fe200078e0202 */
[----:B------:R-:W-:Y:S04]  /*6950*/  BSSY B1, `(.L_x_205) ;  /* 0x0000006000017945 */ /* 0x000fe80003800000 */
[----:B------:R3:W-:Y:S01]  /*6960*/  @!P4 STG.E.U8 desc[UR50][R154.64+0x28], R15 ;  /* 0x0000280f9a00c986 */ /* 0x0007e2000c101132 */
[----:B------:R-:W-:Y:S05]  /*6970*/  @P3 BRA `(.L_x_206) ;  /* 0x00000000000c3947 */ /* 0x000fea0003800000 */
[----:B------:R-:W3:Y:S02]  /*6980*/  LDG.E.U8 R16, desc[UR50][R152.64+0x29] ;  /* 0x0000293298107981 */ /* 0x000ee4000c1e1100 */
[----:B---3--:R-:W-:-:S05]  /*6990*/  PRMT R15, R16, 0x8880, RZ ;  /* 0x00008880100f7816 */ /* 0x008fca00000000ff */
[----:B------:R-:W-:-:S07]  /*69a0*/  IMAD R2, R15, R18, RZ ;  /* 0x000000120f027224 */ /* 0x000fce00078e02ff */
.L_x_206:
[----:B------:R-:W-:Y:S05]  /*69b0*/  BSYNC B1 ;  /* 0x0000000000017941 */ /* 0x000fea0003800000 */
.L_x_205:
[----:B------:R-:W-:Y:S01]  /*69c0*/  @!P3 IMAD R175, R175, R17, R2 ;  /* 0x00000011afafb224 */ /* 0x000fe200078e0202 */
[----:B------:R-:W-:Y:S04]  /*69d0*/  BSSY B1, `(.L_x_207) ;  /* 0x0000006000017945 */ /* 0x000fe80003800000 */
[----:B------:R4:W-:Y:S01]  /*69e0*/  @!P3 STG.E.U8 desc[UR50][R156.64+0x29], R175 ;  /* 0x000029af9c00b986 */ /* 0x0009e2000c101132 */
[----:B------:R-:W-:Y:S05]  /*69f0*/  @P6 BRA `(.L_x_208) ;  /* 0x00000000000c6947 */ /* 0x000fea0003800000 */
[----:B------:R-:W3:Y:S02]  /*6a00*/  LDG.E.U8 R16, desc[UR50][R6.64+0x30] ;  /* 0x0000303206107981 */ /* 0x000ee4000c1e1100 */
[----:B---3--:R-:W-:-:S05]  /*6a10*/  PRMT R15, R16, 0x8880, RZ ;  /* 0x00008880100f7816 */ /* 0x008fca00000000ff */
[----:B------:R-:W-:-:S07]  /*6a20*/  IMAD R2, R15, R18, RZ ;  /* 0x000000120f027224 */ /* 0x000fce00078e02ff */
.L_x_208:
[----:B------:R-:W-:Y:S05]  /*6a30*/  BSYNC B1 ;  /* 0x0000000000017941 */ /* 0x000fea0003800000 */
.L_x_207:
[----:B------:R-:W-:Y:S01]  /*6a40*/  ISETP.LT.OR P2, PT, R0, 0x32, !P1 ;  /* 0x000000320000780c */ /* 0x000fe20004f41670 */
[----:B---3--:R-:W-:Y:S01]  /*6a50*/  @!P6 IMAD R15, R176, R17, R2 ;  /* 0x00000011b00fe224 */ /* 0x008fe200078e0202 */
[----:B------:R-:W-:Y:S01]  /*6a60*/  BSSY B1, `(.L_x_209) ;  /* 0x000000a000017945 */ /* 0x000fe20003800000 */
[----:B------:R-:W-:Y:S02]  /*6a70*/  IMAD.U32 R155, RZ, RZ, UR45 ;  /* 0x0000002dff9b7e24 */ /* 0x000fe4000f8e00ff */
[----:B----4-:R-:W-:Y:S01]  /*6a80*/  IMAD.U32 R157, RZ, RZ, UR44 ;  /* 0x0000002cff9d7e24 */ /* 0x010fe2000f8e00ff */
[----:B------:R3:W-:Y:S01]  /*6a90*/  @!P6 STG.E.U8 desc[UR50][R8.64+0x30], R15 ;  /* 0x0000300f0800e986 */ /* 0x0007e2000c101132 */
[----:B------:R-:W-:Y:S02]  /*6aa0*/  ISETP.LT.OR P6, PT, R0, 0x32, !P0 ;  /* 0x000000320000780c */ /* 0x000fe400047c1670 */
[----:B------:R-:W-:-:S04]  /*6ab0*/  @!P5 IADD3 R154, P3, P4, R155, UR43, R4 ;  /* 0x0000002b9b9adc10 */ /* 0x000fc8000fc7e004 */
[----:B------:R-:W-:Y:S09]  /*6ac0*/  @P2 BRA `(.L_x_210) ;  /* 0x00000000000c2947 */ /* 0x000ff20003800000 */
[----:B------:R-:W3:Y:S02]  /*6ad0*/  LDG.E.U8 R16, desc[UR50][R6.64+0x31] ;  /* 0x0000313206107981 */ /* 0x000ee4000c1e1100 */
[----:B---3--:R-:W-:-:S05]  /*6ae0*/  PRMT R15, R16, 0x8880, RZ ;  /* 0x00008880100f7816 */ /* 0x008fca00000000ff */
[----:B------:R-:W-:-:S07]  /*6af0*/  IMAD R2, R15, R18, RZ ;  /* 0x000000120f027224 */ /* 0x000fce00078e02ff */
.L_x_210:
[----:B------:R-:W-:Y:S05]  /*6b00*/  BSYNC B1 ;  /* 0x0000000000017941 */ /* 0x000fea0003800000 */
.L_x_209:
[----:B------:R-:W-:Y:S01]  /*6b10*/  @!P2 IMAD R177, R177, R17, R2 ;  /* 0x00000011b1b1a224 */ /* 0x000fe200078e0202 */
[----:B------:R-:W-:Y:S01]  /*6b20*/  BSSY B1, `(.L_x_211) ;  /* 0x0000008000017945 */ /* 0x000fe20003800000 */
[----:B------:R-:W-:Y:S01]  /*6b30*/  IMAD.U32 R159, RZ, RZ, UR45 ;  /* 0x0000002dff9f7e24 */ /* 0x000fe2000f8e00ff */
[----:B------:R-:W-:Y:S02]  /*6b40*/  @!P5 IADD3.X R155, R157, UR42, R5, P3, P4 ;  /* 0x0000002a9d9bdc10 */ /* 0x000fe40009fe8405 */
[----:B------:R4:W-:Y:S01]  /*6b50*/  @!P2 STG.E.U8 desc[UR50][R8.64+0x31], R177 ;  /* 0x000031b10800a986 */ /* 0x0009e2000c101132 */
[----:B------:R-:W-:Y:S05]  /*6b60*/  @P5 BRA `(.L_x_212) ;  /* 0x00000000000c5947 */ /* 0x000fea0003800000 */
[----:B------:R-:W3:Y:S02]  /*6b70*/  LDG.E.U8 R16, desc[UR50][R152.64+0x30] ;  /* 0x0000303298107981 */ /* 0x000ee4000c1e1100 */
[----:B---3--:R-:W-:-:S05]  /*6b80*/  PRMT R15, R16, 0x8880, RZ ;  /* 0x00008880100f7816 */ /* 0x008fca00000000ff */
[----:B------:R-:W-:-:S07]  /*6b90*/  IMAD R2, R15, R18, RZ ;  /* 0x000000120f027224 */ /* 0x000fce00078e02ff */
.L_x_212:
[----:B------:R-:W-:Y:S05]  /*6ba0*/  BSYNC B1 ;  /* 0x0000000000017941 */ /* 0x000fea0003800000 */
.L_x_211:
[----:B---3--:R-:W-:Y:S01]  /*6bb0*/  @!P5 IMAD R15, R178, R17, R2 ;  /* 0x00000011b20fd224 */ /* 0x008fe200078e0202 */
        /* <DEDUP_REMOVED lines=10> */
[----:B------:R-:W3:Y:S02]  /*6c60*/  LDG.E.U8 R16, desc[UR50][R152.64+0x31] ;  /* 0x0000313298107981 */ /* 0x000ee4000c1e1100 */
[----:B---3--:R-:W-:-:S05]  /*6c70*/  PRMT R15, R16, 0x8880, RZ ;  /* 0x00008880100f7816 */ /* 0x008fca00000000ff */
[----:B------:R-:W-:-:S07]  /*6c80*/  IMAD R2, R15, R18, RZ ;  /* 0x000000120f027224 */ /* 0x000fce00078e02ff */
.L_x_214:
[----:B------:R-:W-:Y:S05]  /*6c90*/  BSYNC B1 ;  /* 0x0000000000017941 */ /* 0x000fea0003800000 */
.L_x_213:
[----:B------:R-:W-:Y:S01]  /*6ca0*/  @!P6 IMAD R179, R179, R17, R2 ;  /* 0x00000011b3b3e224 */ /* 0x000fe200078e0202 */
[----:B------:R-:W-:Y:S04]  /*6cb0*/  BSSY B1, `(.L_x_215) ;  /* 0x0000006000017945 */ /* 0x000fe80003800000 */
[----:B------:R0:W-:Y:S01]  /*6cc0*/  @!P6 STG.E.U8 desc[UR50][R156.64+0x31], R179 ;  /* 0x000031b39c00e986 */ /* 0x0001e2000c101132 */
[----:B------:R-:W-:Y:S05]  /*6cd0*/  @P5 BRA `(.L_x_216) ;  /* 0x00000000000c5947 */ /* 0x000fea0003800000 */
[----:B------:R-:W3:Y:S02]  /*6ce0*/  LDG.E.U8 R16, desc[UR50][R6.64+0x38] ;  /* 0x0000383206107981 */ /* 0x000ee4000c1e1100 */
[----:B---3--:R-:W-:-:S05]  /*6cf0*/  PRMT R15, R16, 0x8880, RZ ;  /* 0x00008880100f7816 */ /* 0x008fca00000000ff */
[----:B------:R-:W-:-:S07]  /*6d00*/  IMAD R2, R15, R18, RZ ;  /* 0x000000120f027224 */ /* 0x000fce00078e02ff */
.L_x_216:
[----:B------:R-:W-:Y:S05]  /*6d10*/  BSYNC B1 ;  /* 0x0000000000017941 */ /* 0x000fea0003800000 */
.L_x_215:
[----:B---3--:R-:W-:Y:S01]  /*6d20*/  @!P5 IMAD R15, R180, R17, R2 ;  /* 0x00000011b40fd224 */ /* 0x008fe200078e0202 */
[----:B------:R-:W-:Y:S01]  /*6d30*/  BSSY B1, `(.L_x_217) ;  /* 0x0000007000017945 */ /* 0x000fe20003800000 */
[----:B------:R-:W-:-:S03]  /*6d40*/  IMAD.U32 R155, RZ, RZ, UR45 ;  /* 0x0000002dff9b7e24 */ /* 0x000fc6000f8e00ff */
[----:B------:R3:W-:Y:S01]  /*6d50*/  @!P5 STG.E.U8 desc[UR50][R8.64+0x38], R15 ;  /* 0x0000380f0800d986 */ /* 0x0007e2000c101132 */
[----:B------:R-:W-:Y:S05]  /*6d60*/  @P4 BRA `(.L_x_218) ;  /* 0x00000000000c4947 */ /* 0x000fea0003800000 */
[----:B------:R-:W3:Y:S02]  /*6d70*/  LDG.E.U8 R16, desc[UR50][R6.64+0x39] ;  /* 0x0000393206107981 */ /* 0x000ee4000c1e1100 */
[----:B---3--:R-:W-:-:S05]  /*6d80*/  PRMT R15, R16, 0x8880, RZ ;  /* 0x00008880100f7816 */ /* 0x008fca00000000ff */
[----:B------:R-:W-:-:S07]  /*6d90*/  IMAD R2, R15, R18, RZ ;  /* 0x000000120f027224 */ /* 0x000fce00078e02ff */
.L_x_218:
[----:B------:R-:W-:Y:S05]  /*6da0*/  BSYNC B1 ;  /* 0x0000000000017941 */ /* 0x000fea0003800000 */
.L_x_217:
[----:B------:R-:W-:Y:S01]  /*6db0*/  @!P4 IMAD R181, R181, R17, R2 ;  /* 0x00000011b5b5c224 */ /* 0x000fe200078e0202 */
[--C-:B------:R-:W-:Y:S01]  /*6dc0*/  @!P2 IADD3 R154, P5, P6, R155, UR43, R4.reuse ;  /* 0x0000002b9b9aac10 */ /* 0x100fe2000febe004 */
[----:B---3--:R-:W-:Y:S01]  /*6dd0*/  IMAD.U32 R15, RZ, RZ, UR44 ;  /* 0x0000002cff0f7e24 */ /* 0x008fe2000f8e00ff */
[----:B------:R-:W-:Y:S01]  /*6de0*/  BSSY B1, `(.L_x_219) ;  /* 0x000000b000017945 */ /* 0x000fe20003800000 */
[----:B0-----:R-:W-:Y:S01]  /*6df0*/  IMAD.U32 R157, RZ, RZ, UR45 ;  /* 0x0000002dff9d7e24 */ /* 0x001fe2000f8e00ff */
        /* <DEDUP_REMOVED lines=9> */
.L_x_220:
[----:B------:R-:W-:Y:S05]  /*6e90*/  BSYNC B1 ;  /* 0x0000000000017941 */ /* 0x000fea0003800000 */
.L_x_219:
        /* <DEDUP_REMOVED lines=8> */
.L_x_222:
[----:B------:R-:W-:Y:S05]  /*6f20*/  BSYNC B1 ;  /* 0x0000000000017941 */ /* 0x000fea0003800000 */
.L_x_221:
[C---:B------:R-:W-:Y:S01]  /*6f30*/  ISETP.LT.OR P2, PT, R0.reuse, 0x41, !P1 ;  /* 0x000000410000780c */ /* 0x040fe20004f41670 */
[----:B------:R-:W-:Y:S01]  /*6f40*/  @!P3 IMAD R183, R183, R17, R2 ;  /* 0x00000011b7b7b224 */ /* 0x000fe200078e0202 */
[----:B------:R-:W-:Y:S01]  /*6f50*/  BSSY B1, `(.L_x_223) ;  /* 0x000000b000017945 */ /* 0x000fe20003800000 */
[----:B---3--:R-:W-:Y:S02]  /*6f60*/  IMAD.U32 R155, RZ, RZ, UR45 ;  /* 0x0000002dff9b7e24 */ /* 0x008fe4000f8e00ff */
[----:B------:R-:W-:Y:S01]  /*6f70*/  IMAD.U32 R159, RZ, RZ, UR44 ;  /* 0x0000002cff9f7e24 */ /* 0x000fe2000f8e00ff */
[----:B------:R3:W-:Y:S01]  /*6f80*/  @!P3 STG.E.U8 desc[UR50][R156.64+0x39], R183 ;  /* 0x000039b79c00b986 */ /* 0x0007e2000c101132 */
[----:B------:R-:W-:Y:S01]  /*6f90*/  ISETP.LT.OR P3, PT, R0, 0x42, !P0 ;  /* 0x000000420000780c */ /* 0x000fe20004761670 */
[----:B------:R-:W-:Y:S01]  /*6fa0*/  IMAD.U32 R161, RZ, RZ, UR45 ;  /* 0x0000002dffa17e24 */ /* 0x000fe2000f8e00ff */
[----:B------:R-:W-:-:S04]  /*6fb0*/  @!P4 IADD3 R154, P5, P6, R155, UR43, R4 ;  /* 0x0000002b9b9acc10 */ /* 0x000fc8000febe004 */
[----:B------:R-:W-:Y:S09]  /*6fc0*/  @P2 BRA `(.L_x_224) ;  /* 0x00000000000c2947 */ /* 0x000ff20003800000 */
[----:B------:R-:W5:Y:S02]  /*6fd0*/  LDG.E.U8 R16, desc[UR50][R6.64+0x40] ;  /* 0x0000403206107981 */ /* 0x000f64000c1e1100 */
[----:B-----5:R-:W-:-:S05]  /*6fe0*/  PRMT R15, R16, 0x8880, RZ ;  /* 0x00008880100f7816 */ /* 0x020fca00000000ff */
[----:B------:R-:W-:-:S07]  /*6ff0*/  IMAD R2, R15, R18, RZ ;  /* 0x000000120f027224 */ /* 0x000fce00078e02ff */
.L_x_224:
[----:B------:R-:W-:Y:S05]  /*7000*/  BSYNC B1 ;  /* 0x0000000000017941 */ /* 0x000fea0003800000 */
.L_x_223:
        /* <DEDUP_REMOVED lines=10> */
[----:B---3--:R-:W-:Y:S06]  /*70b0*/  @P2 BRA `(.L_x_226) ;  /* 0x00000000000c2947 */ /* 0x008fec0003800000 */
[----:B------:R-:W3:Y:S02]  /*70c0*/  LDG.E.U8 R16, desc[UR50][R6.64+0x41] ;  /* 0x0000413206107981 */ /* 0x000ee4000c1e1100 */
[----:B---3--:R-:W-:-:S05]  /*70d0*/  PRMT R15, R16, 0x8880, RZ ;  /* 0x00008880100f7816 */ /* 0x008fca00000000ff */
[----:B------:R-:W-:-:S07]  /*70e0*/  IMAD R2, R15, R18, RZ ;  /* 0x000000120f027224 */ /* 0x000fce00078e02ff */
.L_x_226:
[----:B------:R-:W-:Y:S05]  /*70f0*/  BSYNC B1 ;  /* 0x0000000000017941 */ /* 0x000fea0003800000 */
.L_x_225:
[----:B------:R-:W-:Y:S01]  /*7100*/  @!P2 IMAD R185, R185, R17, R2 ;  /* 0x00000011b9b9a224 */ /* 0x000fe200078e0202 */
[----:B------:R-:W-:Y:S04]  /*7110*/  BSSY B1, `(.L_x_227) ;  /* 0x0000006000017945 */ /* 0x000fe80003800000 */
[----:B------:R3:W-:Y:S01]  /*7120*/  @!P2 STG.E.U8 desc[UR50][R8.64+0x41], R185 ;  /* 0x000041b90800a986 */ /* 0x0007e2000c101132 */
[----:B------:R-:W-:Y:S05]  /*7130*/  @P4 BRA `(.L_x_228) ;  /* 0x00000000000c4947 */ /* 0x000fea0003800000 */
[----:B------:R-:W5:Y:S02]  /*7140*/  LDG.E.U8 R16, desc[UR50][R152.64+0x40] ;  /* 0x0000403298107981 */ /* 0x000f64000c1e1100 */
[----:B-----5:R-:W-:-:S05]  /*7150*/  PRMT R15, R16, 0x8880, RZ ;  /* 0x00008880100f7816 */ /* 0x020fca00000000ff */
[----:B------:R-:W-:-:S07]  /*7160*/  IMAD R2, R15, R18, RZ ;  /* 0x000000120f027224 */ /* 0x000fce00078e02ff */
.L_x_228:
[----:B------:R-:W-:Y:S05]  /*7170*/  BSYNC B1 ;  /* 0x0000000000017941 */ /* 0x000fea0003800000 */
.L_x_227:
[----:B------:R-:W-:Y:S01]  /*7180*/  @!P4 IMAD R15, R186, R17, R2 ;  /* 0x00000011ba0fc224 */ /* 0x000fe200078e0202 */
[----:B------:R-:W-:Y:S04]  /*7190*/  BSSY B1, `(.L_x_229) ;  /* 0x0000006000017945 */ /* 0x000fe80003800000 */
[----:B------:R0:W-:Y:S01]  /*71a0*/  @!P4 STG.E.U8 desc[UR50][R154.64+0x40], R15 ;  /* 0x0000400f9a00c986 */ /* 0x0001e2000c101132 */
[----:B------:R-:W-:Y:S05]  /*71b0*/  @P3 BRA `(.L_x_230) ;  /* 0x00000000000c3947 */ /* 0x000fea0003800000 */
[----:B------:R-:W0:Y:S02]  /*71c0*/  LDG.E.U8 R16, desc[UR50][R152.64+0x41] ;  /* 0x0000413298107981 */ /* 0x000e24000c1e1100 */
[----:B0-----:R-:W-:-:S05]  /*71d0*/  PRMT R15, R16, 0x8880, RZ ;  /* 0x00008880100f7816 */ /* 0x001fca00000000ff */
[----:B------:R-:W-:-:S07]  /*71e0*/  IMAD R2, R15, R18, RZ ;  /* 0x000000120f027224 */ /* 0x000fce00078e02ff */
.L_x_230:
[----:B------:R-:W-:Y:S05]  /*71f0*/  BSYNC B1 ;  /* 0x0000000000017941 */ /* 0x000fea0003800000 */
.L_x_229:
[----:B------:R-:W-:Y:S01]  /*7200*/  @!P3 IMAD R187, R187, R17, R2 ;  /* 0x00000011bbbbb224 */ /* 0x000fe200078e0202 */
[----:B------:R-:W-:Y:S04]  /*7210*/  BSSY B1, `(.L_x_231) ;  /* 0x0000006000017945 */ /* 0x000fe80003800000 */
[----:B------:R0:W-:Y:S01]  /*7220*/  @!P3 STG.E.U8 desc[UR50][R156.64+0x41], R187 ;  /* 0x000041bb9c00b986 */ /* 0x0001e2000c101132 */
[----:B------:R-:W-:Y:S05]  /*7230*/  @P6 BRA `(.L_x_232) ;  /* 0x00000000000c6947 */ /* 0x000fea0003800000 */
[----:B------:R-:W0:Y:S02]  /*7240*/  LDG.E.U8 R16, desc[UR50][R6.64+0x48] ;  /* 0x0000483206107981 */ /* 0x000e24000c1e1100 */
[----:B0-----:R-:W-:-:S05]  /*7250*/  PRMT R15, R16, 0x8880, RZ ;  /* 0x00008880100f7816 */ /* 0x001fca00000000ff */
[----:B------:R-:W-:-:S07]  /*7260*/  IMAD R2, R15, R18, RZ ;  /* 0x000000120f027224 */ /* 0x000fce00078e02ff */
.L_x_232:
[----:B------:R-:W-:Y:S05]  /*7270*/  BSYNC B1 ;  /* 0x0000000000017941 */ /* 0x000fea0003800000 */
.L_x_231:
[----:B------:R-:W-:Y:S01]  /*7280*/  ISETP.LT.OR P2, PT, R0, 0x4a, !P1 ;  /* 0x0000004a0000780c */ /* 0x000fe20004f41670 */
[----:B0-----:R-:W-:Y:S01]  /*7290*/  @!P6 IMAD R15, R188, R17, R2 ;  /* 0x00000011bc0fe224 */ /* 0x001fe200078e0202 */
[----:B------:R-:W-:Y:S01]  /*72a0*/  BSSY B1, `(.L_x_233) ;  /* 0x000000a000017945 */ /* 0x000fe20003800000 */
[----:B------:R-:W-:Y:S02]  /*72b0*/  IMAD.U32 R155, RZ, RZ, UR45 ;  /* 0x0000002dff9b7e24 */ /* 0x000fe4000f8e00ff */
[----:B------:R-:W-:Y:S01]  /*72c0*/  IMAD.U32 R157, RZ, RZ, UR44 ;  /* 0x0000002cff9d7e24 */ /* 0x000fe2000f8e00ff */
[----:B------:R0:W-:Y:S01]  /*72d0*/  @!P6 STG.E.U8 desc[UR50][R8.64+0x48], R15 ;  /* 0x0000480f0800e986 */ /* 0x0001e2000c101132 */
[----:B------:R-:W-:Y:S02]  /*72e0*/  ISETP.LT.OR P6, PT, R0, 0x4a, !P0 ;  /* 0x0000004a0000780c */ /* 0x000fe400047c1670 */
[----:B------:R-:W-:-:S04]  /*72f0*/  @!P5 IADD3 R154, P3, P4, R155, UR43, R4 ;  /* 0x0000002b9b9adc10 */ /* 0x000fc8000fc7e004 */
[----:B------:R-:W-:Y:S09]  /*7300*/  @P2 BRA `(.L_x_234) ;  /* 0x00000000000c2947 */ /* 0x000ff20003800000 */
[----:B------:R-:W0:Y:S02]  /*7310*/  LDG.E.U8 R16, desc[UR50][R6.64+0x49] ;  /* 0x0000493206107981 */ /* 0x000e24000c1e1100 */
[----:B0-----:R-:W-:-:S05]  /*7320*/  PRMT R15, R16, 0x8880, RZ ;  /* 0x00008880100f7816 */ /* 0x001fca00000000ff */
[----:B------:R-:W-:-:S07]  /*7330*/  IMAD R2, R15, R18, RZ ;  /* 0x000000120f027224 */ /* 0x000fce00078e02ff */
.L_x_234:
[----:B------:R-:W-:Y:S05]  /*7340*/  BSYNC B1 ;  /* 0x0000000000017941 */ /* 0x000fea0003800000 */
.L_x_233:
[----:B------:R-:W-:Y:S01]  /*7350*/  @!P2 IMAD R189, R189, R17, R2 ;  /* 0x00000011bdbda224 */ /* 0x000fe200078e0202 */
[----:B------:R-:W-:Y:S01]  /*7360*/  BSSY B1, `(.L_x_235) ;  /* 0x0000008000017945 */ /* 0x000fe20003800000 */
[----:B------:R-:W-:Y:S01]  /*7370*/  IMAD.U32 R159, RZ, RZ, UR45 ;  /* 0x0000002dff9f7e24 */ /* 0x000fe2000f8e00ff */
[----:B------:R-:W-:Y:S02]  /*7380*/  @!P5 IADD3.X R155, R157, UR42, R5, P3, P4 ;  /* 0x0000002a9d9bdc10 */ /* 0x000fe40009fe8405 */
[----:B------:R0:W-:Y:S01]  /*7390*/  @!P2 STG.E.U8 desc[UR50][R8.64+0x49], R189 ;  /* 0x000049bd0800a986 */ /* 0x0001e2000c101132 */
[----:B------:R-:W-:Y:S05]  /*73a0*/  @P5 BRA `(.L_x_236) ;  /* 0x00000000000c5947 */ /* 0x000fea0003800000 */
[----:B------:R-:W0:Y:S02]  /*73b0*/  LDG.E.U8 R16, desc[UR50][R152.64+0x48] ;  /* 0x0000483298107981 */ /* 0x000e24000c1e1100 */
[----:B0-----:R-:W-:-:S05]  /*73c0*/  PRMT R15, R16, 0x8880, RZ ;  /* 0x00008880100f7816 */ /* 0x001fca00000000ff */
[----:B------:R-:W-:-:S07]  /*73d0*/  IMAD R2, R15, R18, RZ ;  /* 0x000000120f027224 */ /* 0x000fce00078e02ff */
.L_x_236:
[----:B------:R-:W-:Y:S05]  /*73e0*/  BSYNC B1 ;  /* 0x0000000000017941 */ /* 0x000fea0003800000 */
.L_x_235:
[----:B0-----:R-:W-:Y:S01]  /*73f0*/  @!P5 IMAD R15, R190, R17, R2 ;  /* 0x00000011be0fd224 */ /* 0x001fe200078e0202 */
        /* <DEDUP_REMOVED lines=10> */
[----:B------:R-:W0:Y:S02]  /*74a0*/  LDG.E.U8 R16, desc[UR50][R152.64+0x49] ;  /* 0x0000493298107981 */ /* 0x000e24000c1e1100 */
[----:B0-----:R-:W-:-:S05]  /*74b0*/  PRMT R15, R16, 0x8880, RZ ;  /* 0x00008880100f7816 */ /* 0x001fca00000000ff */
[----:B------:R-:W-:-:S07]  /*74c0*/  IMAD R2, R15, R18, RZ ;  /* 0x000000120f027224 */ /* 0x000fce00078e02ff */
.L_x_238:
[----:B------:R-:W-:Y:S05]  /*74d0*/  BSYNC B1 ;  /* 0x0000000000017941 */ /* 0x000fea0003800000 */
.L_x_237:
[----:B------:R-:W-:Y:S01]  /*74e0*/  @!P6 IMAD R191, R191, R17, R2 ;  /* 0x00000011bfbfe224 */ /* 0x000fe200078e0202 */
[----:B------:R-:W-:Y:S04]  /*74f0*/  BSSY B1, `(.L_x_239) ;  /* 0x0000006000017945 */ /* 0x000fe80003800000 */
[----:B------:R0:W-:Y:S01]  /*7500*/  @!P6 STG.E.U8 desc[UR50][R156.64+0x49], R191 ;  /* 0x000049bf9c00e986 */ /* 0x0001e2000c101132 */
[----:B------:R-:W-:Y:S05]  /*7510*/  @P5 BRA `(.L_x_240) ;  /* 0x00000000000c5947 */ /* 0x000fea0003800000 */
[----:B------:R-:W0:Y:S02]  /*7520*/  LDG.E.U8 R16, desc[UR50][R6.64+0x50] ;  /* 0x0000503206107981 */ /* 0x000e24000c1e1100 */
[----:B0-----:R-:W-:-:S05]  /*7530*/  PRMT R15, R16, 0x8880, RZ ;  /* 0x00008880100f7816 */ /* 0x001fca00000000ff */
[----:B------:R-:W-:-:S07]  /*7540*/  IMAD R2, R15, R18, RZ ;  /* 0x000000120f027224 */ /* 0x000fce00078e02ff */
.L_x_240:
[----:B------:R-:W-:Y:S05]  /*7550*/  BSYNC B1 ;  /* 0x0000000000017941 */ /* 0x000fea0003800000 */
.L_x_239:
[----:B0-----:R-:W-:Y:S01]  /*7560*/  @!P5 IMAD R15, R192, R17, R2 ;  /* 0x00000011c00fd224 */ /* 0x001fe200078e0202 */
[----:B------:R-:W-:Y:S01]  /*7570*/  BSSY B1, `(.L_x_241) ;  /* 0x0000007000017945 */ /* 0x000fe20003800000 */
[----:B------:R-:W-:-:S03]  /*7580*/  IMAD.U32 R155, RZ, RZ, UR45 ;  /* 0x0000002dff9b7e24 */ /* 0x000fc6000f8e00ff */
[----:B------:R0:W-:Y:S01]  /*7590*/  @!P5 STG.E.U8 desc[UR50][R8.64+0x50], R15 ;  /* 0x0000500f0800d986 */ /* 0x0001e2000c101132 */
[----:B------:R-:W-:Y:S05]  /*75a0*/  @P4 BRA `(.L_x_242) ;  /* 0x00000000000c4947 */ /* 0x000fea0003800000 */
[----:B------:R-:W0:Y:S02]  /*75b0*/  LDG.E.U8 R16, desc[UR50][R6.64+0x51] ;  /* 0x0000513206107981 */ /* 0x000e24000c1e1100 */
[----:B0-----:R-:W-:-:S05]  /*75c0*/  PRMT R15, R16, 0x8880, RZ ;  /* 0x00008880100f7816 */ /* 0x001fca00000000ff */
[----:B------:R-:W-:-:S07]  /*75d0*/  IMAD R2, R15, R18, RZ ;  /* 0x000000120f027224 */ /* 0x000fce00078e02ff */
.L_x_242:
[----:B------:R-:W-:Y:S05]  /*75e0*/  BSYNC B1 ;  /* 0x0000000000017941 */ /* 0x000fea0003800000 */
.L_x_241:
[----:B------:R-:W-:Y:S01]  /*75f0*/  @!P4 IMAD R193, R193, R17, R2 ;  /* 0x00000011c1c1c224 */ /* 0x000fe200078e0202 */
[--C-:B------:R-:W-:Y:S01]  /*7600*/  @!P2 IADD3 R154, P5, P6, R155, UR43, R4.reuse ;  /* 0x0000002b9b9aac10 */ /* 0x100fe2000febe004 */
[----:B0-----:R-:W-:Y:S01]  /*7610*/  IMAD.U32 R15, RZ, RZ, UR44 ;  /* 0x0000002cff0f7e24 */ /* 0x001fe2000f8e00ff */
[----:B------:R-:W-:Y:S01]  /*7620*/  BSSY B1, `(.L_x_243) ;  /* 0x000000b000017945 */ /* 0x000fe20003800000 */
[----:B------:R-:W-:Y:S01]  /*7630*/  IMAD.U32 R157, RZ, RZ, UR45 ;  /* 0x0000002dff9d7e24 */ /* 0x000fe2000f8e00ff */
[----:B------:R0:W-:Y:S01]  /*7640*/  @!P4 STG.E.U8 desc[UR50][R8.64+0x51], R193 ;  /* 0x000051c10800c986 */ /* 0x0001e2000c101132 */
[----:B------:R-:W-:Y:S01]  /*7650*/  ISETP.LT.OR P4, PT, R0, 0x59, !P0 ;  /* 0x000000590000780c */ /* 0x000fe20004781670 */
[----:B------:R-:W-:Y:S01]  /*7660*/  IMAD.U32 R159, RZ, RZ, UR44 ;  /* 0x0000002cff9f7e24 */ /* 0x000fe2000f8e00ff */
[----:B------:R-:W-:Y:S02]  /*7670*/  @!P2 IADD3.X R155, R15, UR42, R5, P5, P6 ;  /* 0x0000002a0f9bac10 */ /* 0x000fe4000afec405 */
[----:B------:R-:W-:Y:S01]  /*7680*/  @!P3 IADD3 R156, P5, P6, R157, UR43, R4 ;  /* 0x0000002b9d9cbc10 */ /* 0x000fe2000febe004 */
[----:B------:R-:W-:-:S12]  /*7690*/  @P2 BRA `(.L_x_244) ;  /* 0x00000000000c2947 */ /* 0x000fd80003800000 */
[----:B------:R-:W5:Y:S02]  /*76a0*/  LDG.E.U8 R16, desc[UR50][R152.64+0x50] ;  /* 0x0000503298107981 */ /* 0x000f64000c1e1100 */
[----:B-----5:R-:W-:-:S05]  /*76b0*/  PRMT R15, R16, 0x8880, RZ ;  /* 0x00008880100f7816 */ /* 0x020fca00000000ff */
[----:B------:R-:W-:-:S07]  /*76c0*/  IMAD R2, R15, R18, RZ ;  /* 0x000000120f027224 */ /* 0x000fce00078e02ff */
.L_x_244:
[----:B------:R-:W-:Y:S05]  /*76d0*/  BSYNC B1 ;  /* 0x0000000000017941 */ /* 0x000fea0003800000 */
.L_x_243:
[----:B------:R-:W-:Y:S01]  /*76e0*/  @!P2 IMAD R15, R194, R17, R2 ;  /* 0x00000011c20fa224 */ /* 0x000fe200078e0202 */
[----:B------:R-:W-:Y:S01]  /*76f0*/  BSSY B1, `(.L_x_245) ;  /* 0x0000007000017945 */ /* 0x000fe20003800000 */
[----:B------:R-:W-:-:S03]  /*7700*/  @!P3 IADD3.X R157, R159, UR42, R5, P5, P6 ;  /* 0x0000002a9f9dbc10 */ /* 0x000fc6000afec405 */
[----:B------:R0:W-:Y:S01]  /*7710*/  @!P2 STG.E.U8 desc[UR50][R154.64+0x50], R15 ;  /* 0x0000500f9a00a986 */ /* 0x0001e2000c101132 */
[----:B------:R-:W-:Y:S05]  /*7720*/  @P3 BRA `(.L_x_246) ;  /* 0x00000000000c3947 */ /* 0x000fea0003800000 */
[----:B------:R-:W0:Y:S02]  /*7730*/  LDG.E.U8 R16, desc[UR50][R152.64+0x51] ;  /* 0x0000513298107981 */ /* 0x000e24000c1e1100 */
[----:B0-----:R-:W-:-:S05]  /*7740*/  PRMT R15, R16, 0x8880, RZ ;  /* 0x00008880100f7816 */ /* 0x001fca00000000ff */
[----:B------:R-:W-:-:S07]  /*7750*/  IMAD R2, R15, R18, RZ ;  /* 0x000000120f027224 */ /* 0x000fce00078e02ff */
.L_x_246:
[----:B------:R-:W-:Y:S05]  /*7760*/  BSYNC B1 ;  /* 0x0000000000017941 */ /* 0x000fea0003800000 */
.L_x_245:
        /* <DEDUP_REMOVED lines=13> */
.L_x_248:
[----:B------:R-:W-:Y:S05]  /*7840*/  BSYNC B1 ;  /* 0x0000000000017941 */ /* 0x000fea0003800000 */
.L_x_247:
        /* <DEDUP_REMOVED lines=11> */
[----:B------:R-:W5:Y:S02]  /*7900*/  LDG.E.U8 R16, desc[UR50][R6.64+0x59] ;  /* 0x0000593206107981 */ /* 0x000f64000c1e1100 */
[----:B-----5:R-:W-:-:S05]  /*7910*/  PRMT R15, R16, 0x8880, RZ ;  /* 0x00008880100f7816 */ /* 0x020fca00000000ff */
[----:B------:R-:W-:-:S07]  /*7920*/  IMAD R2, R15, R18, RZ ;  /* 0x000000120f027224 */ /* 0x000fce00078e02ff */
.L_x_250:
[----:B------:R-:W-:Y:S05]  /*7930*/  BSYNC B1 ;  /* 0x0000000000017941 */ /* 0x000fea0003800000 */
.L_x_249:
[----:B------:R-:W-:Y:S01]  /*7940*/  @!P2 IMAD R197, R197, R17, R2 ;  /* 0x00000011c5c5a224 */ /* 0x000fe200078e0202 */
[----:B------:R-:W-:Y:S04]  /*7950*/  BSSY B1, `(.L_x_251) ;  /* 0x0000006000017945 */ /* 0x000fe80003800000 */
[----:B------:R0:W-:Y:S01]  /*7960*/  @!P2 STG.E.U8 desc[UR50][R8.64+0x59], R197 ;  /* 0x000059c50800a986 */ /* 0x0001e2000c101132 */
[----:B------:R-:W-:Y:S05]  /*7970*/  @P4 BRA `(.L_x_252) ;  /* 0x00000000000c4947 */ /* 0x000fea0003800000 */
[----:B------:R-:W5:Y:S02]  /*7980*/  LDG.E.U8 R16, desc[UR50][R152.64+0x58] ;  /* 0x0000583298107981 */ /* 0x000f64000c1e1100 */
[----:B-----5:R-:W-:-:S05]  /*7990*/  PRMT R15, R16, 0x8880, RZ ;  /* 0x00008880100f7816 */ /* 0x020fca00000000ff */
[----:B------:R-:W-:-:S07]  /*79a0*/  IMAD R2, R15, R18, RZ ;  /* 0x000000120f027224 */ /* 0x000fce00078e02ff */
.L_x_252:
[----:B------:R-:W-:Y:S05]  /*79b0*/  BSYNC B1 ;  /* 0x0000000000017941 */ /* 0x000fea0003800000 */
.L_x_251:
[----:B------:R-:W-:Y:S01]  /*79c0*/  @!P4 IMAD R15, R198, R17, R2 ;  /* 0x00000011c60fc224 */ /* 0x000fe200078e0202 */
[----:B------:R-:W-:Y:S04]  /*79d0*/  BSSY B1, `(.L_x_253) ;  /* 0x0000006000017945 */ /* 0x000fe80003800000 */
[----:B------:R0:W-:Y:S01]  /*79e0*/  @!P4 STG.E.U8 desc[UR50][R154.64+0x58], R15 ;  /* 0x0000580f9a00c986 */ /* 0x0001e2000c101132 */
[----:B------:R-:W-:Y:S05]  /*79f0*/  @P3 BRA `(.L_x_254) ;  /* 0x00000000000c3947 */ /* 0x000fea0003800000 */
[----:B------:R-:W0:Y:S02]  /*7a00*/  LDG.E.U8 R16, desc[UR50][R152.64+0x59] ;  /* 0x0000593298107981 */ /* 0x000e24000c1e1100 */
[----:B0-----:R-:W-:-:S05]  /*7a10*/  PRMT R15, R16, 0x8880, RZ ;  /* 0x00008880100f7816 */ /* 0x001fca00000000ff */
[----:B------:R-:W-:-:S07]  /*7a20*/  IMAD R2, R15, R18, RZ ;  /* 0x000000120f027224 */ /* 0x000fce00078e02ff */
.L_x_254:
[----:B------:R-:W-:Y:S05]  /*7a30*/  BSYNC B1 ;  /* 0x0000000000017941 */ /* 0x000fea0003800000 */
.L_x_253:
[----:B------:R-:W-:Y:S01]  /*7a40*/  @!P3 IMAD R199, R199, R17, R2 ;  /* 0x00000011c7c7b224 */ /* 0x000fe200078e0202 */
[----:B------:R-:W-:Y:S04]  /*7a50*/  BSSY B1, `(.L_x_255) ;  /* 0x0000006000017945 */ /* 0x000fe80003800000 */
[----:B------:R0:W-:Y:S01]  /*7a60*/  @!P3 STG.E.U8 desc[UR50][R156.64+0x59], R199 ;  /* 0x000059c79c00b986 */ /* 0x0001e2000c101132 */
[----:B------:R-:W-:Y:S05]  /*7a70*/  @P6 BRA `(.L_x_256) ;  /* 0x00000000000c6947 */ /* 0x000fea0003800000 */
[----:B------:R-:W0:Y:S02]  /*7a80*/  LDG.E.U8 R16, desc[UR50][R6.64+0x60] ;  /* 0x0000603206107981 */ /* 0x000e24000c1e1100 */
[----:B0-----:R-:W-:-:S05]  /*7a90*/  PRMT R15, R16, 0x8880, RZ ;  /* 0x00008880100f7816 */ /* 0x001fca00000000ff */
[----:B------:R-:W-:-:S07]  /*7aa0*/  IMAD R2, R15, R18, RZ ;  /* 0x000000120f027224 */ /* 0x000fce00078e02ff */
.L_x_256:
[----:B------:R-:W-:Y:S05]  /*7ab0*/  BSYNC B1 ;  /* 0x0000000000017941 */ /* 0x000fea0003800000 */
.L_x_255:
        /* <DEDUP_REMOVED lines=12> */
.L_x_258:
[----:B------:R-:W-:Y:S05]  /*7b80*/  BSYNC B1 ;  /* 0x0000000000017941 */ /* 0x000fea0003800000 */
.L_x_257:
        /* <DEDUP_REMOVED lines=9> */
.L_x_260:
[----:B------:R-:W-:Y:S05]  /*7c20*/  BSYNC B1 ;  /* 0x0000000000017941 */ /* 0x000fea0003800000 */
.L_x_259:
        /* <DEDUP_REMOVED lines=14> */
.L_x_262:
[----:B------:R-:W-:Y:S05]  /*7d10*/  BSYNC B1 ;  /* 0x0000000000017941 */ /* 0x000fea0003800000 */
.L_x_261:
[----:B------:R-:W-:Y:S01]  /*7d20*/  @!P6 IMAD R203, R203, R17, R2 ;  /* 0x00000011cbcbe224 */ /* 0x000fe200078e0202 */
[----:B------:R-:W-:Y:S04]  /*7d30*/  BSSY B1, `(.L_x_263) ;  /* 0x0000006000017945 */ /* 0x000fe80003800000 */
[----:B------:R0:W-:Y:S01]  /*7d40*/  @!P6 STG.E.U8 desc[UR50][R156.64+0x61], R203 ;  /* 0x000061cb9c00e986 */ /* 0x0001e2000c101132 */
[----:B------:R-:W-:Y:S05]  /*7d50*/  @P4 BRA `(.L_x_264) ;  /* 0x00000000000c4947 */ /* 0x000fea0003800000 */
[----:B------:R-:W0:Y:S02]  /*7d60*/  LDG.E.U8 R16, desc[UR50][R6.64+0x68] ;  /* 0x0000683206107981 */ /* 0x000e24000c1e1100 */
[----:B0-----:R-:W-:-:S05]  /*7d70*/  PRMT R15, R16, 0x8880, RZ ;  /* 0x00008880100f7816 */ /* 0x001fca00000000ff */
[----:B------:R-:W-:-:S07]  /*7d80*/  IMAD R2, R15, R18, RZ ;  /* 0x000000120f027224 */ /* 0x000fce00078e02ff */
.L_x_264:
[----:B------:R-:W-:Y:S05]  /*7d90*/  BSYNC B1 ;  /* 0x0000000000017941 */ /* 0x000fea0003800000 */
.L_x_263:
        /* <DEDUP_REMOVED lines=8> */
.L_x_266:
[----:B------:R-:W-:Y:S05]  /*7e20*/  BSYNC B1 ;  /* 0x0000000000017941 */ /* 0x000fea0003800000 */
.L_x_265:
        /* <DEDUP_REMOVED lines=14> */
.L_x_268:
[----:B------:R-:W-:Y:S05]  /*7f10*/  BSYNC B1 ;  /* 0x0000000000017941 */ /* 0x000fea0003800000 */
.L_x_267:
        /* <DEDUP_REMOVED lines=8> */
.L_x_270:
[----:B------:R-:W-:Y:S05]  /*7fa0*/  BSYNC B1 ;  /* 0x0000000000017941 */ /* 0x000fea0003800000 */
.L_x_269:
[----:B------:R-:W-:Y:S01]  /*7fb0*/  @!P3 IMAD R207, R207, R17, R2 ;  /* 0x00000011cfcfb224 */ /* 0x000fe200078e0202 */
[----:B------:R-:W-:Y:S01]  /*7fc0*/  BSSY B1, `(.L_x_271) ;  /* 0x000000c000017945 */ /* 0x000fe20003800000 */
[----:B0-----:R-:W-:Y:S01]  /*7fd0*/  IMAD.U32 R155, RZ, RZ, UR45 ;  /* 0x0000002dff9b7e24 */ /* 0x001fe2000f8e00ff */
[C---:B------:R-:W-:Y:S01]  /*7fe0*/  ISETP.LT.OR P4, PT, R0.reuse, 0x72, !P0 ;  /* 0x000000720000780c */ /* 0x040fe20004781670 */
[----:B------:R-:W-:Y:S01]  /*7ff0*/  IMAD.U32 R159, RZ, RZ, UR44 ;  /* 0x0000002cff9f7e24 */ /* 0x000fe2000f8e00ff */
[----:B------:R0:W-:Y:S01]  /*8000*/  @!P3 STG.E.U8 desc[UR50][R156.64+0x69], R207 ;  /* 0x000069cf9c00b986 */ /* 0x0001e2000c101132 */
[----:B------:R-:W-:Y:S01]  /*8010*/  ISETP.LT.OR P3, PT, R0, 0x71, !P1 ;  /* 0x000000710000780c */ /* 0x000fe20004f61670 */
[----:B------:R-:W-:Y:S01]  /*8020*/  IMAD.U32 R161, RZ, RZ, UR45 ;  /* 0x0000002dffa17e24 */ /* 0x000fe2000f8e00ff */
[----:B------:R-:W-:-:S11]  /*8030*/  @!P5 IADD3 R154, P2, P6, R155, UR43, R4 ;  /* 0x0000002b9b9adc10 */ /* 0x000fd6000fe5e004 */
[----:B0-----:R-:W-:Y:S05]  /*8040*/  @P3 BRA `(.L_x_272) ;  /* 0x00000000000c3947 */ /* 0x001fea0003800000 */
[----:B------:R-:W5:Y:S02]  /*8050*/  LDG.E.U8 R16, desc[UR50][R6.64+0x70] ;  /* 0x0000703206107981 */ /* 0x000f64000c1e1100 */
[----:B-----5:R-:W-:-:S05]  /*8060*/  PRMT R15, R16, 0x8880, RZ ;  /* 0x00008880100f7816 */ /* 0x020fca00000000ff */
[----:B------:R-:W-:-:S07]  /*8070*/  IMAD R2, R15, R18, RZ ;  /* 0x000000120f027224 */ /* 0x000fce00078e02ff */
.L_x_272:
[----:B------:R-:W-:Y:S05]  /*8080*/  BSYNC B1 ;  /* 0x0000000000017941 */ /* 0x000fea0003800000 */
.L_x_271:
[----:B------:R-:W-:Y:S01]  /*8090*/  @!P3 IMAD R15, R208, R17, R2 ;  /* 0x00000011d00fb224 */ /* 0x000fe200078e0202 */
[--C-:B------:R-:W-:Y:S01]  /*80a0*/  @!P5 IADD3.X R155, R159, UR42, R5.reuse, P2, P6 ;  /* 0x0000002a9f9bdc10 */ /* 0x100fe200097ec405 */
[----:B------:R-:W-:Y:S01]  /*80b0*/  IMAD.U32 R157, RZ, RZ, UR44 ;  /* 0x0000002cff9d7e24 */ /* 0x000fe2000f8e00ff */
[----:B------:R-:W-:Y:S01]  /*80c0*/  @!P4 IADD3 R156, P2, P6, R161, UR43, R4 ;  /* 0x0000002ba19ccc10 */ /* 0x000fe2000fe5e004 */
[----:B------:R-:W-:Y:S01]  /*80d0*/  BSSY B1, `(.L_x_273) ;  /* 0x000000b000017945 */ /* 0x000fe20003800000 */
[----:B------:R0:W-:Y:S01]  /*80e0*/  @!P3 STG.E.U8 desc[UR50][R8.64+0x70], R15 ;  /* 0x0000700f0800b986 */ /* 0x0001e2000c101132 */
[C---:B------:R-:W-:Y:S02]  /*80f0*/  ISETP.LT.OR P3, PT, R0.reuse, 0x72, !P1 ;  /* 0x000000720000780c */ /* 0x040fe40004f61670 */
[----:B------:R-:W-:Y:S02]  /*8100*/  @!P4 IADD3.X R157, R157, UR42, R5, P2, P6 ;  /* 0x0000002a9d9dcc10 */ /* 0x000fe400097ec405 */
[----:B------:R-:W-:-:S02]  /*8110*/  ISETP.LT.OR P2, PT, R0, 0x79, !P1 ;  /* 0x000000790000780c */ /* 0x000fc40004f41670 */
[C---:B------:R-:W-:Y:S02]  /*8120*/  ISETP.LT.OR P1, PT, R0.reuse, 0x7a, !P1 ;  /* 0x0000007a0000780c */ /* 0x040fe40004f21670 */
[----:B------:R-:W-:-:S05]  /*8130*/  ISETP.LT.OR P6, PT, R0, 0x79, !P0 ;  /* 0x000000790000780c */ /* 0x000fca00047c1670 */
[----:B0-----:R-:W-:Y:S08]  /*8140*/  @P3 BRA `(.L_x_274) ;  /* 0x00000000000c3947 */ /* 0x001ff00003800000 */
[----:B------:R-:W5:Y:S02]  /*8150*/  LDG.E.U8 R16, desc[UR50][R6.64+0x71] ;  /* 0x0000713206107981 */ /* 0x000f64000c1e1100 */
[----:B-----5:R-:W-:-:S05]  /*8160*/  PRMT R15, R16, 0x8880, RZ ;  /* 0x00008880100f7816 */ /* 0x020fca00000000ff */
[----:B------:R-:W-:-:S07]  /*8170*/  IMAD R2, R15, R18, RZ ;  /* 0x000000120f027224 */ /* 0x000fce00078e02ff */
.L_x_274:
[----:B------:R-:W-:Y:S05]  /*8180*/  BSYNC B1 ;  /* 0x0000000000017941 */ /* 0x000fea0003800000 */
.L_x_273:
[----:B------:R-:W-:Y:S01]  /*8190*/  @!P3 IMAD R209, R209, R17, R2 ;  /* 0x00000011d1d1b224 */ /* 0x000fe200078e0202 */
[----:B------:R-:W-:Y:S04]  /*81a0*/  BSSY B1, `(.L_x_275) ;  /* 0x0000006000017945 */ /* 0x000fe80003800000 */
[----:B------:R0:W-:Y:S01]  /*81b0*/  @!P3 STG.E.U8 desc[UR50][R8.64+0x71], R209 ;  /* 0x000071d10800b986 */ /* 0x0001e2000c101132 */
[----:B------:R-:W-:Y:S05]  /*81c0*/  @P5 BRA `(.L_x_276) ;  /* 0x00000000000c5947 */ /* 0x000fea0003800000 */
[----:B------:R-:W5:Y:S02]  /*81d0*/  LDG.E.U8 R16, desc[UR50][R152.64+0x70] ;  /* 0x0000703298107981 */ /* 0x000f64000c1e1100 */
[----:B-----5:R-:W-:-:S05]  /*81e0*/  PRMT R15, R16, 0x8880, RZ ;  /* 0x00008880100f7816 */ /* 0x020fca00000000ff */
[----:B------:R-:W-:-:S07]  /*81f0*/  IMAD R2, R15, R18, RZ ;  /* 0x000000120f027224 */ /* 0x000fce00078e02ff */
.L_x_276:
[----:B------:R-:W-:Y:S05]  /*8200*/  BSYNC B1 ;  /* 0x0000000000017941 */ /* 0x000fea0003800000 */
.L_x_275:
[----:B------:R-:W-:Y:S01]  /*8210*/  @!P5 IMAD R15, R210, R17, R2 ;  /* 0x00000011d20fd224 */ /* 0x000fe200078e0202 */
[----:B------:R-:W-:Y:S04]  /*8220*/  BSSY B1, `(.L_x_277) ;  /* 0x0000006000017945 */ /* 0x000fe80003800000 */
[----:B------:R0:W-:Y:S01]  /*8230*/  @!P5 STG.E.U8 desc[UR50][R154.64+0x70], R15 ;  /* 0x0000700f9a00d986 */ /* 0x0001e2000c101132 */
[----:B------:R-:W-:Y:S05]  /*8240*/  @P4 BRA `(.L_x_278) ;  /* 0x00000000000c4947 */ /* 0x000fea0003800000 */
[----:B------:R-:W0:Y:S02]  /*8250*/  LDG.E.U8 R16, desc[UR50][R152.64+0x71] ;  /* 0x0000713298107981 */ /* 0x000e24000c1e1100 */
[----:B0-----:R-:W-:-:S05]  /*8260*/  PRMT R15, R16, 0x8880, RZ ;  /* 0x00008880100f7816 */ /* 0x001fca00000000ff */
[----:B------:R-:W-:-:S07]  /*8270*/  IMAD R2, R15, R18, RZ ;  /* 0x000000120f027224 */ /* 0x000fce00078e02ff */
.L_x_278:
[----:B------:R-:W-:Y:S05]  /*8280*/  BSYNC B1 ;  /* 0x0000000000017941 */ /* 0x000fea0003800000 */
.L_x_277:
[----:B------:R-:W-:Y:S01]  /*8290*/  @!P4 IMAD R211, R211, R17, R2 ;  /* 0x00000011d3d3c224 */ /* 0x000fe200078e0202 */
[----:B------:R-:W-:Y:S04]  /*82a0*/  BSSY B1, `(.L_x_279) ;  /* 0x0000006000017945 */ /* 0x000fe80003800000 */
[----:B------:R0:W-:Y:S01]  /*82b0*/  @!P4 STG.E.U8 desc[UR50][R156.64+0x71], R211 ;  /* 0x000071d39c00c986 */ /* 0x0001e2000c101132 */
[----:B------:R-:W-:Y:S05]  /*82c0*/  @P2 BRA `(.L_x_280) ;  /* 0x00000000000c2947 */ /* 0x000fea0003800000 */
[----:B------:R-:W0:Y:S02]  /*82d0*/  LDG.E.U8 R16, desc[UR50][R6.64+0x78] ;  /* 0x0000783206107981 */ /* 0x000e24000c1e1100 */
[----:B0-----:R-:W-:-:S05]  /*82e0*/  PRMT R15, R16, 0x8880, RZ ;  /* 0x00008880100f7816 */ /* 0x001fca00000000ff */
[----:B------:R-:W-:-:S07]  /*82f0*/  IMAD R2, R15, R18, RZ ;  /* 0x000000120f027224 */ /* 0x000fce00078e02ff */
.L_x_280:
[----:B------:R-:W-:Y:S05]  /*8300*/  BSYNC B1 ;  /* 0x0000000000017941 */ /* 0x000fea0003800000 */
.L_x_279:
        /* <DEDUP_REMOVED lines=8> */
.L_x_282:
[----:B------:R-:W-:Y:S05]  /*8390*/  BSYNC B1 ;  /* 0x0000000000017941 */ /* 0x000fea0003800000 */
.L_x_281:
[----:B------:R-:W-:Y:S01]  /*83a0*/  @!P1 IMAD R213, R213, R17, R2 ;  /* 0x00000011d5d59224 */ /* 0x000fe200078e0202 */
[----:B------:R-:W-:Y:S01]  /*83b0*/  IADD3 R159, P2, R3, 0x100, RZ ;  /* 0x00000100039f7810 */ /* 0x000fe20007f5e0ff */
[----:B------:R-:W-:Y:S01]  /*83c0*/  IMAD.U32 R7, RZ, RZ, UR44 ;  /* 0x0000002cff077e24 */ /* 0x000fe2000f8e00ff */
[----:B------:R-:W-:Y:S01]  /*83d0*/  @!P6 IADD3 R6, P3, P4, R155, UR43, R4 ;  /* 0x0000002b9b06ec10 */ /* 0x000fe2000fc7e004 */
[----:B------:R-:W-:Y:S01]  /*83e0*/  BSSY B1, `(.L_x_283) ;  /* 0x0000009000017945 */ /* 0x000fe20003800000 */
[----:B------:R1:W-:Y:S01]  /*83f0*/  @!P1 STG.E.U8 desc[UR50][R8.64+0x79], R213 ;  /* 0x000079d508009986 */ /* 0x0003e2000c101132 */
[----:B------:R-:W-:Y:S01]  /*8400*/  ISETP.LT.OR P0, PT, R0, 0x7a, !P0 ;  /* 0x0000007a0000780c */ /* 0x000fe20004701670 */
[----:B0-----:R-:W-:Y:S01]  /*8410*/  IMAD.X R15, RZ, RZ, UR7, P2 ;  /* 0x00000007ff0f7e24 */ /* 0x001fe200090e06ff */
[----:B------:R-:W-:Y:S01]  /*8420*/  @!P6 IADD3.X R7, R7, UR42, R5, P3, P4 ;  /* 0x0000002a0707ec10 */ /* 0x000fe20009fe8405 */
[----:B------:R-:W-:Y:S10]  /*8430*/  @P6 BRA `(.L_x_284) ;  /* 0x00000000000c6947 */ /* 0x000ff40003800000 */
[----:B------:R-:W1:Y:S02]  /*8440*/  LDG.E.U8 R16, desc[UR50][R152.64+0x78] ;  /* 0x0000783298107981 */ /* 0x000e64000c1e1100 */
[----:B-1234-:R-:W-:-:S05]  /*8450*/  PRMT R9, R16, 0x8880, RZ ;  /* 0x0000888010097816 */ /* 0x01efca00000000ff */
[----:B------:R-:W-:-:S07]  /*8460*/  IMAD R2, R9, R18, RZ ;  /* 0x0000001209027224 */ /* 0x000fce00078e02ff */
.L_x_284:
[----:B------:R-:W-:Y:S05]  /*8470*/  BSYNC B1 ;  /* 0x0000000000017941 */ /* 0x000fea0003800000 */
.L_x_283:
[----:B-1234-:R-:W-:Y:S01]  /*8480*/  @!P6 IMAD R9, R214, R17, R2 ;  /* 0x00000011d609e224 */ /* 0x01efe200078e0202 */
[----:B------:R-:W-:Y:S01]  /*8490*/  BSSY B1, `(.L_x_285) ;  /* 0x0000008000017945 */ /* 0x000fe20003800000 */
[----:B------:R-:W-:Y:S02]  /*84a0*/  IMAD.U32 R155, RZ, RZ, UR45 ;  /* 0x0000002dff9b7e24 */ /* 0x000fe4000f8e00ff */
[----:B------:R-:W-:Y:S01]  /*84b0*/  IMAD R8, R15, R10, RZ ;  /* 0x0000000a0f087224 */ /* 0x000fe200078e02ff */
[----:B------:R0:W-:Y:S01]  /*84c0*/  @!P6 STG.E.U8 desc[UR50][R6.64+0x78], R9 ;  /* 0x000078090600e986 */ /* 0x0001e2000c101132 */
[----:B------:R-:W-:Y:S05]  /*84d0*/  @P0 BRA `(.L_x_286) ;  /* 0x00000000000c0947 */ /* 0x000fea0003800000 */
[----:B------:R-:W0:Y:S02]  /*84e0*/  LDG.E.U8 R16, desc[UR50][R152.64+0x79] ;  /* 0x0000793298107981 */ /* 0x000e24000c1e1100 */
[----:B0-----:R-:W-:-:S05]  /*84f0*/  PRMT R7, R16, 0x8880, RZ ;  /* 0x0000888010077816 */ /* 0x001fca00000000ff */
[----:B------:R-:W-:-:S07]  /*8500*/  IMAD R2, R7, R18, RZ ;  /* 0x0000001207027224 */ /* 0x000fce00078e02ff */
.L_x_286:
[----:B------:R-:W-:Y:S05]  /*8510*/  BSYNC B1 ;  /* 0x0000000000017941 */ /* 0x000fea0003800000 */
.L_x_285:
[----:B0-----:R-:W-:Y:S01]  /*8520*/  IMAD.U32 R9, RZ, RZ, UR44 ;  /* 0x0000002cff097e24 */ /* 0x001fe2000f8e00ff */
[----:B------:R-:W-:Y:S01]  /*8530*/  @!P0 IADD3 R154, P4, P5, R155, UR43, R4 ;  /* 0x0000002b9b9a8c10 */ /* 0x000fe2000fd9e004 */
[----:B------:R-:W-:Y:S01]  /*8540*/  @!P0 IMAD R215, R215, R17, R2 ;  /* 0x00000011d7d78224 */ /* 0x000fe200078e0202 */
[----:B------:R-:W-:Y:S01]  /*8550*/  ISETP.GE.AND P1, PT, R14, 0x101, PT ;  /* 0x000001010e00780c */ /* 0x000fe20003f26270 */
[----:B------:R-:W-:Y:S01]  /*8560*/  IMAD.WIDE.U32 R6, R159, R10, R20 ;  /* 0x0000000a9f067225 */ /* 0x000fe200078e0014 */
[----:B------:R-:W-:Y:S01]  /*8570*/  @!P0 IADD3.X R155, R9, UR42, R5, P4, P5 ;  /* 0x0000002a099b8c10 */ /* 0x000fe2000a7ea405 */
[----:B------:R-:W-:Y:S01]  /*8580*/  BSSY B1, `(.L_x_287) ;  /* 0x000000c000017945 */ /* 0x000fe20003800000 */
[----:B------:R-:W-:Y:S01]  /*8590*/  ISETP.LT.OR P2, PT, R0, 0x1, !P1 ;  /* 0x000000010000780c */ /* 0x000fe20004f41670 */
[----:B------:R-:W-:Y:S01]  /*85a0*/  IMAD R157, R159, R11, R8 ;  /* 0x0000000b9f9d7224 */ /* 0x000fe200078e0208 */
[----:B------:R-:W-:Y:S01]  /*85b0*/  IADD3 R8, P3, R6, R12, RZ ;  /* 0x0000000c06087210 */ /* 0x000fe20007f7e0ff */
[----:B------:R0:W-:Y:S03]  /*85c0*/  @!P0 STG.E.U8 desc[UR50][R154.64+0x79], R215 ;  /* 0x000079d79a008986 */ /* 0x0001e6000c101132 */
[----:B------:R-:W-:-:S02]  /*85d0*/  IADD3.X R9, R13, R7, R157, P3, !PT ;  /* 0x000000070d097210 */ /* 0x000fc40001ffe49d */
[----:B------:R-:W-:-:S04]  /*85e0*/  IADD3 R152, P3, R4, UR47, RZ ;  /* 0x0000002f04987c10 */ /* 0x000fc8000ff7e0ff */
[----:B------:R-:W-:Y:S01]  /*85f0*/  IADD3.X R153, R5, UR46, RZ, P3, !PT ;  /* 0x0000002e05997c10 */ /* 0x000fe20009ffe4ff */
[----:B------:R-:W-:Y:S08]  /*8600*/  @P2 BRA `(.L_x_288) ;  /* 0x00000000000c2947 */ /* 0x000ff00003800000 */
[----:B------:R-:W2:Y:S02]  /*8610*/  LDG.E.U8 R16, desc[UR50][R8.64] ;  /* 0x0000003208107981 */ /* 0x000ea4000c1e1100 */
[----:B--2---:R-:W-:-:S05]  /*8620*/  PRMT R7, R16, 0x8880, RZ ;  /* 0x0000888010077816 */ /* 0x004fca00000000ff */
[----:B------:R-:W-:-:S07]  /*8630*/  IMAD R2, R7, R18, RZ ;  /* 0x0000001207027224 */ /* 0x000fce00078e02ff */
.L_x_288:
[----:B------:R-:W-:Y:S05]  /*8640*/  BSYNC B1 ;  /* 0x0000000000017941 */ /* 0x000fea0003800000 */
.L_x_287:
[----:B------:R-:W-:Y:S01]  /*8650*/  ISETP.LT.OR P3, PT, R0, 0x2, !P1 ;  /* 0x000000020000780c */ /* 0x000fe20004f61670 */
[----:B------:R-:W-:Y:S01]  /*8660*/  @!P2 IMAD R15, R88, R17, R2 ;  /* 0x00000011580fa224 */ /* 0x000fe200078e0202 */
[----:B------:R-:W-:Y:S01]  /*8670*/  ISETP.GE.AND P0, PT, R14, 0x109, PT ;  /* 0x000001090e00780c */ /* 0x000fe20003f06270 */
[----:B------:R-:W-:Y:S01]  /*8680*/  IMAD.WIDE.U32 R6, R159, R10, R216 ;  /* 0x0000000a9f067225 */ /* 0x000fe200078e00d8 */
[----:B------:R-:W-:Y:S02]  /*8690*/  BSSY B1, `(.L_x_289) ;  /* 0x000000a000017945 */ /* 0x000fe40003800000 */
[----:B------:R1:W-:Y:S01]  /*86a0*/  @!P2 STG.E.U8 desc[UR50][R152.64], R15 ;  /* 0x0000000f9800a986 */ /* 0x0003e2000c101132 */
[C---:B------:R-:W-:Y:S01]  /*86b0*/  ISETP.LT.OR P2, PT, R0.reuse, 0x1, !P0 ;  /* 0x000000010000780c */ /* 0x040fe20004741670 */
[----:B------:R-:W-:Y:S01]  /*86c0*/  IMAD.IADD R88, R157, 0x1, R7 ;  /* 0x000000019d587824 */ /* 0x000fe200078e0207 */
[----:B------:R-:W-:Y:S02]  /*86d0*/  ISETP.LT.OR P5, PT, R0, 0x2, !P0 ;  /* 0x000000020000780c */ /* 0x000fe400047a1670 */
[----:B------:R-:W-:-:S02]  /*86e0*/  IADD3 R6, P4, P6, R22, R12, R6 ;  /* 0x0000000c16067210 */ /* 0x000fc40007e9e006 */
[----:B------:R-:W-:Y:S11]  /*86f0*/  @P3 BRA `(.L_x_290) ;  /* 0x00000000000c3947 */ /* 0x000ff60003800000 */
[----:B------:R-:W1:Y:S02]  /*8700*/  LDG.E.U8 R16, desc[UR50][R8.64+0x1] ;  /* 0x0000013208107981 */ /* 0x000e64000c1e1100 */
[----:B-1----:R-:W-:-:S05]  /*8710*/  PRMT R15, R16, 0x8880, RZ ;  /* 0x00008880100f7816 */ /* 0x002fca00000000ff */
[----:B------:R-:W-:-:S07]  /*8720*/  IMAD R2, R15, R18, RZ ;  /* 0x000000120f027224 */ /* 0x000fce00078e02ff */
.L_x_290:
[----:B------:R-:W-:Y:S05]  /*8730*/  BSYNC B1 ;  /* 0x0000000000017941 */ /* 0x000fea0003800000 */
.L_x_289:
[----:B-1----:R-:W-:Y:S01]  /*8740*/  @!P3 IMAD R15, R89, R17, R2 ;  /* 0x00000011590fb224 */ /* 0x002fe200078e0202 */
[----:B------:R-:W-:Y:S01]  /*8750*/  IADD3.X R7, R21, R13, R88, P4, P6 ;  /* 0x0000000d15077210 */ /* 0x000fe200027ec458 */
[----:B------:R-:W-:Y:S01]  /*8760*/  BSSY B1, `(.L_x_291) ;  /* 0x0000008000017945 */ /* 0x000fe20003800000 */
[----:B------:R-:W-:Y:S02]  /*8770*/  @!P2 IADD3 R88, P4, R152, UR45, RZ ;  /* 0x0000002d9858ac10 */ /* 0x000fe4000ff9e0ff */
[----:B------:R1:W-:Y:S02]  /*8780*/  @!P3 STG.E.U8 desc[UR50][R152.64+0x1], R15 ;  /* 0x0000010f9800b986 */ /* 0x0003e4000c101132 */
[----:B------:R-:W-:Y:S01]  /*8790*/  @!P2 IADD3.X R89, R153, UR44, RZ, P4, !PT ;  /* 0x0000002c9959ac10 */ /* 0x000fe2000a7fe4ff */
[----:B------:R-:W-:Y:S08]  /*87a0*/  @P2 BRA `(.L_x_292) ;  /* 0x00000000000c2947 */ /* 0x000ff00003800000 */
[----:B------:R-:W1:Y:S02]  /*87b0*/  LDG.E.U8 R16, desc[UR50][R6.64] ;  /* 0x0000003206107981 */ /* 0x000e64000c1e1100 */
[----:B-1----:R-:W-:-:S05]  /*87c0*/  PRMT R15, R16, 0x8880, RZ ;  /* 0x00008880100f7816 */ /* 0x002fca00000000ff */
[----:B------:R-:W-:-:S07]  /*87d0*/  IMAD R2, R15, R18, RZ ;  /* 0x000000120f027224 */ /* 0x000fce00078e02ff */
.L_x_292:
[----:B------:R-:W-:Y:S05]  /*87e0*/  BSYNC B1 ;  /* 0x0000000000017941 */ /* 0x000fea0003800000 */
.L_x_291:
[----:B-1----:R-:W-:Y:S01]  /*87f0*/  @!P2 IMAD R15, R90, R17, R2 ;  /* 0x000000115a0fa224 */ /* 0x002fe200078e0202 */
[----:B0-----:R-:W-:Y:S01]  /*8800*/  @!P5 IADD3 R154, P3, R152, UR45, RZ ;  /* 0x0000002d989adc10 */ /* 0x001fe2000ff7e0ff */
        /* <DEDUP_REMOVED lines=11> */
.L_x_294:
[----:B------:R-:W-:Y:S05]  /*88c0*/  BSYNC B1 ;  /* 0x0000000000017941 */ /* 0x000fea0003800000 */
.L_x_293:
[----:B------:R-:W-:Y:S01]  /*88d0*/  @!P5 IMAD R91, R91, R17, R2 ;  /* 0x000000115b5bd224 */ /* 0x000fe200078e0202 */
[----:B------:R-:W-:Y:S04]  /*88e0*/  BSSY B1, `(.L_x_295) ;  /* 0x0000006000017945 */ /* 0x000fe80003800000 */
[----:B------:R1:W-:Y:S01]  /*88f0*/  @!P5 STG.E.U8 desc[UR50][R154.64+0x1], R91 ;  /* 0x0000015b9a00d986 */ /* 0x0003e2000c101132 */
[----:B------:R-:W-:Y:S05]  /*8900*/  @P6 BRA `(.L_x_296) ;  /* 0x00000000000c6947 */ /* 0x000fea0003800000 */
[----:B------:R-:W0:Y:S02]  /*8910*/  LDG.E.U8 R16, desc[UR50][R8.64+0x8] ;  /* 0x0000083208107981 */ /* 0x000e24000c1e1100 */
[----:B0-----:R-:W-:-:S05]  /*8920*/  PRMT R15, R16, 0x8880, RZ ;  /* 0x00008880100f7816 */ /* 0x001fca00000000ff */
[----:B------:R-:W-:-:S07]  /*8930*/  IMAD R2, R15, R18, RZ ;  /* 0x000000120f027224 */ /* 0x000fce00078e02ff */
.L_x_296:
[----:B------:R-:W-:Y:S05]  /*8940*/  BSYNC B1 ;  /* 0x0000000000017941 */ /* 0x000fea0003800000 */
.L_x_295:
[----:B0-----:R-:W-:Y:S01]  /*8950*/  @!P6 IMAD R15, R92, R17, R2 ;  /* 0x000000115c0fe224 */ /* 0x001fe200078e0202 */
[----:B------:R-:W-:Y:S01]  /*8960*/  BSSY B1, `(.L_x_297) ;  /* 0x0000008000017945 */ /* 0x000fe20003800000 */
[----:B------:R-:W-:Y:S02]  /*8970*/  IMAD.MOV.U32 R88, RZ, RZ, R152 ;  /* 0x000000ffff587224 */ /* 0x000fe400078e0098 */
[----:B------:R-:W-:-:S05]  /*8980*/  IMAD.MOV.U32 R89, RZ, RZ, R153 ;  /* 0x000000ffff597224 */ /* 0x000fca00078e0099 */
[----:B------:R0:W-:Y:S01]  /*8990*/  @!P6 STG.E.U8 desc[UR50][R88.64+0x8], R15 ;  /* 0x0000080f5800e986 */ /* 0x0001e2000c101132 */
[----:B------:R-:W-:Y:S05]  /*89a0*/  @P4 BRA `(.L_x_298) ;  /* 0x00000000000c4947 */ /* 0x000fea0003800000 */
[----:B------:R-:W0:Y:S02]  /*89b0*/  LDG.E.U8 R16, desc[UR50][R8.64+0x9] ;  /* 0x0000093208107981 */ /* 0x000e24000c1e1100 */
[----:B0-----:R-:W-:-:S05]  /*89c0*/  PRMT R15, R16, 0x8880, RZ ;  /* 0x00008880100f7816 */ /* 0x001fca00000000ff */
[----:B------:R-:W-:-:S07]  /*89d0*/  IMAD R2, R15, R18, RZ ;  /* 0x000000120f027224 */ /* 0x000fce00078e02ff */
.L_x_298:
[----:B------:R-:W-:Y:S05]  /*89e0*/  BSYNC B1 ;  /* 0x0000000000017941 */ /* 0x000fea0003800000 */
.L_x_297:
        /* <DEDUP_REMOVED lines=13> */
.L_x_300:
[----:B------:R-:W-:Y:S05]  /*8ac0*/  BSYNC B1 ;  /* 0x0000000000017941 */ /* 0x000fea0003800000 */
.L_x_299:
        /* <DEDUP_REMOVED lines=8> */
.L_x_302:
[----:B------:R-:W-:Y:S05]  /*8b50*/  BSYNC B1 ;  /* 0x0000000000017941 */ /* 0x000fea0003800000 */
.L_x_301:
        /* <DEDUP_REMOVED lines=13> */
.L_x_304:
[----:B------:R-:W-:Y:S05]  /*8c30*/  BSYNC B1 ;  /* 0x0000000000017941 */ /* 0x000fea0003800000 */
.L_x_303:
        /* <DEDUP_REMOVED lines=14> */
.L_x_306:
[----:B------:R-:W-:Y:S05]  /*8d20*/  BSYNC B1 ;  /* 0x0000000000017941 */ /* 0x000fea0003800000 */
.L_x_305:
[----:B------:R-:W-:Y:S01]  /*8d30*/  @!P2 IMAD R97, R97, R17, R2 ;  /* 0x000000116161a224 */ /* 0x000fe200078e0202 */
[----:B------:R-:W-:Y:S04]  /*8d40*/  BSSY B1, `(.L_x_307) ;  /* 0x0000006000017945 */ /* 0x000fe80003800000 */
[----:B------:R0:W-:Y:S01]  /*8d50*/  @!P2 STG.E.U8 desc[UR50][R88.64+0x11], R97 ;  /* 0x000011615800a986 */ /* 0x0001e2000c101132 */
[----:B------:R-:W-:Y:S05]  /*8d60*/  @P5 BRA `(.L_x_308) ;  /* 0x00000000000c5947 */ /* 0x000fea0003800000 */
[----:B------:R-:W2:Y:S02]  /*8d70*/  LDG.E.U8 R16, desc[UR50][R6.64+0x10] ;  /* 0x0000103206107981 */ /* 0x000ea4000c1e1100 */
[----:B--2---:R-:W-:-:S05]  /*8d80*/  PRMT R15, R16, 0x8880, RZ ;  /* 0x00008880100f7816 */ /* 0x004fca00000000ff */
[----:B------:R-:W-:-:S07]  /*8d90*/  IMAD R2, R15, R18, RZ ;  /* 0x000000120f027224 */ /* 0x000fce00078e02ff */
.L_x_308:
[----:B------:R-:W-:Y:S05]  /*8da0*/  BSYNC B1 ;  /* 0x0000000000017941 */ /* 0x000fea0003800000 */
.L_x_307:
[----:B------:R-:W-:Y:S01]  /*8db0*/  @!P5 IMAD R15, R98, R17, R2 ;  /* 0x00000011620fd224 */ /* 0x000fe200078e0202 */
[----:B------:R-:W-:Y:S04]  /*8dc0*/  BSSY B1, `(.L_x_309) ;  /* 0x0000006000017945 */ /* 0x000fe80003800000 */
[----:B------:R1:W-:Y:S01]  /*8dd0*/  @!P5 STG.E.U8 desc[UR50][R90.64+0x10], R15 ;  /* 0x0000100f5a00d986 */ /* 0x0003e2000c101132 */
[----:B------:R-:W-:Y:S05]  /*8de0*/  @P3 BRA `(.L_x_310) ;  /* 0x00000000000c3947 */ /* 0x000fea0003800000 */
[----:B------:R-:W1:Y:S02]  /*8df0*/  LDG.E.U8 R16, desc[UR50][R6.64+0x11] ;  /* 0x0000113206107981 */ /* 0x000e64000c1e1100 */
[----:B-1----:R-:W-:-:S05]  /*8e00*/  PRMT R15, R16, 0x8880, RZ ;  /* 0x00008880100f7816 */ /* 0x002fca00000000ff */
[----:B------:R-:W-:-:S07]  /*8e10*/  IMAD R2, R15, R18, RZ ;  /* 0x000000120f027224 */ /* 0x000fce00078e02ff */
.L_x_310:
[----:B------:R-:W-:Y:S05]  /*8e20*/  BSYNC B1 ;  /* 0x0000000000017941 */ /* 0x000fea0003800000 */
.L_x_309:
[----:B------:R-:W-:Y:S01]  /*8e30*/  @!P3 IMAD R99, R99, R17, R2 ;  /* 0x000000116363b224 */ /* 0x000fe200078e0202 */
[----:B------:R-:W-:Y:S04]  /*8e40*/  BSSY B1, `(.L_x_311) ;  /* 0x0000006000017945 */ /* 0x000fe80003800000 */
[----:B------:R2:W-:Y:S01]  /*8e50*/  @!P3 STG.E.U8 desc[UR50][R92.64+0x11], R99 ;  /* 0x000011635c00b986 */ /* 0x0005e2000c101132 */
[----:B------:R-:W-:Y:S05]  /*8e60*/  @P6 BRA `(.L_x_312) ;  /* 0x00000000000c6947 */ /* 0x000fea0003800000 */
[----:B------:R-:W1:Y:S02]  /*8e70*/  LDG.E.U8 R16, desc[UR50][R8.64+0x18] ;  /* 0x0000183208107981 */ /* 0x000e64000c1e1100 */
[----:B-1----:R-:W-:-:S05]  /*8e80*/  PRMT R15, R16, 0x8880, RZ ;  /* 0x00008880100f7816 */ /* 0x002fca00000000ff */
[----:B------:R-:W-:-:S07]  /*8e90*/  IMAD R2, R15, R18, RZ ;  /* 0x000000120f027224 */ /* 0x000fce00078e02ff */
.L_x_312:
[----:B------:R-:W-:Y:S05]  /*8ea0*/  BSYNC B1 ;  /* 0x0000000000017941 */ /* 0x000fea0003800000 */
.L_x_311:
        /* <DEDUP_REMOVED lines=12> */
.L_x_314:
[----:B------:R-:W-:Y:S05]  /*8f70*/  BSYNC B1 ;  /* 0x0000000000017941 */ /* 0x000fea0003800000 */
.L_x_313:
        /* <DEDUP_REMOVED lines=9> */
.L_x_316:
[----:B------:R-:W-:Y:S05]  /*9010*/  BSYNC B1 ;  /* 0x0000000000017941 */ /* 0x000fea0003800000 */
.L_x_315:
        /* <DEDUP_REMOVED lines=14> */
.L_x_318:
[----:B------:R-:W-:Y:S05]  /*9100*/  BSYNC B1 ;  /* 0x0000000000017941 */ /* 0x000fea0003800000 */
.L_x_317:
[----:B------:R-:W-:Y:S01]  /*9110*/  @!P6 IMAD R103, R103, R17, R2 ;  /* 0x000000116767e224 */ /* 0x000fe200078e0202 */
[----:B------:R-:W-:Y:S04]  /*9120*/  BSSY B1, `(.L_x_319) ;  /* 0x0000006000017945 */ /* 0x000fe80003800000 */
[----:B------:R3:W-:Y:S01]  /*9130*/  @!P6 STG.E.U8 desc[UR50][R92.64+0x19], R103 ;  /* 0x000019675c00e986 */ /* 0x0007e2000c101132 */
[----:B------:R-:W-:Y:S05]  /*9140*/  @P5 BRA `(.L_x_320) ;  /* 0x00000000000c5947 */ /* 0x000fea0003800000 */
[----:B------:R-:W1:Y:S02]  /*9150*/  LDG.E.U8 R16, desc[UR50][R8.64+0x20] ;  /* 0x0000203208107981 */ /* 0x000e64000c1e1100 */
[----:B-1----:R-:W-:-:S05]  /*9160*/  PRMT R15, R16, 0x8880, RZ ;  /* 0x00008880100f7816 */ /* 0x002fca00000000ff */
[----:B------:R-:W-:-:S07]  /*9170*/  IMAD R2, R15, R18, RZ ;  /* 0x000000120f027224 */ /* 0x000fce00078e02ff */
.L_x_320:
[----:B------:R-:W-:Y:S05]  /*9180*/  BSYNC B1 ;  /* 0x0000000000017941 */ /* 0x000fea0003800000 */
.L_x_319:
        /* <DEDUP_REMOVED lines=8> */
.L_x_322:
[----:B------:R-:W-:Y:S05]  /*9210*/  BSYNC B1 ;  /* 0x0000000000017941 */ /* 0x000fea0003800000 */
.L_x_321:
        /* <DEDUP_REMOVED lines=14> */
.L_x_324:
[----:B------:R-:W-:Y:S05]  /*9300*/  BSYNC B1 ;  /* 0x0000000000017941 */ /* 0x000fea0003800000 */
.L_x_323:
        /* <DEDUP_REMOVED lines=8> */
.L_x_326:
[----:B------:R-:W-:Y:S05]  /*9390*/  BSYNC B1 ;  /* 0x0000000000017941 */ /* 0x000fea0003800000 */
.L_x_325:
        /* <DEDUP_REMOVED lines=13> */
.L_x_328:
[----:B------:R-:W-:Y:S05]  /*9470*/  BSYNC B1 ;  /* 0x0000000000017941 */ /* 0x000fea0003800000 */
.L_x_327:
        /* <DEDUP_REMOVED lines=14> */
.L_x_330:
[----:B------:R-:W-:Y:S05]  /*9560*/  BSYNC B1 ;  /* 0x0000000000017941 */ /* 0x000fea0003800000 */
.L_x_329:
[----:B------:R-:W-:Y:S01]  /*9570*/  @!P2 IMAD R109, R109, R17, R2 ;  /* 0x000000116d6da224 */ /* 0x000fe200078e0202 */
[----:B------:R-:W-:Y:S04]  /*9580*/  BSSY B1, `(.L_x_331) ;  /* 0x0000006000017945 */ /* 0x000fe80003800000 */
[----:B------:R0:W-:Y:S01]  /*9590*/  @!P2 STG.E.U8 desc[UR50][R88.64+0x29], R109 ;  /* 0x0000296d5800a986 */ /* 0x0001e2000c101132 */
[----:B------:R-:W-:Y:S05]  /*95a0*/  @P4 BRA `(.L_x_332) ;  /* 0x00000000000c4947 */ /* 0x000fea0003800000 */
[----:B------:R-:W3:Y:S02]  /*95b0*/  LDG.E.U8 R16, desc[UR50][R6.64+0x28] ;  /* 0x0000283206107981 */ /* 0x000ee4000c1e1100 */
[----:B---3--:R-:W-:-:S05]  /*95c0*/  PRMT R15, R16, 0x8880, RZ ;  /* 0x00008880100f7816 */ /* 0x008fca00000000ff */
[----:B------:R-:W-:-:S07]  /*95d0*/  IMAD R2, R15, R18, RZ ;  /* 0x000000120f027224 */ /* 0x000fce00078e02ff */
.L_x_332:
[----:B------:R-:W-:Y:S05]  /*95e0*/  BSYNC B1 ;  /* 0x0000000000017941 */ /* 0x000fea0003800000 */
.L_x_331:
[----:B------:R-:W-:Y:S01]  /*95f0*/  @!P4 IMAD R15, R110, R17, R2 ;  /* 0x000000116e0fc224 */ /* 0x000fe200078e0202 */
[----:B------:R-:W-:Y:S04]  /*9600*/  BSSY B1, `(.L_x_333) ;  /* 0x0000006000017945 */ /* 0x000fe80003800000 */
[----:B------:R3:W-:Y:S01]  /*9610*/  @!P4 STG.E.U8 desc[UR50][R90.64+0x28], R15 ;  /* 0x0000280f5a00c986 */ /* 0x0007e2000c101132 */
[----:B------:R-:W-:Y:S05]  /*9620*/  @P3 BRA `(.L_x_334) ;  /* 0x00000000000c3947 */ /* 0x000fea0003800000 */
[----:B------:R-:W3:Y:S02]  /*9630*/  LDG.E.U8 R16, desc[UR50][R6.64+0x29] ;  /* 0x0000293206107981 */ /* 0x000ee4000c1e1100 */
[----:B---3--:R-:W-:-:S05]  /*9640*/  PRMT R15, R16, 0x8880, RZ ;  /* 0x00008880100f7816 */ /* 0x008fca00000000ff */
[----:B------:R-:W-:-:S07]  /*9650*/  IMAD R2, R15, R18, RZ ;  /* 0x000000120f027224 */ /* 0x000fce00078e02ff */
.L_x_334:
[----:B------:R-:W-:Y:S05]  /*9660*/  BSYNC B1 ;  /* 0x0000000000017941 */ /* 0x000fea0003800000 */
.L_x_333:
[----:B------:R-:W-:Y:S01]  /*9670*/  @!P3 IMAD R111, R111, R17, R2 ;  /* 0x000000116f6fb224 */ /* 0x000fe200078e0202 */
[----:B------:R-:W-:Y:S04]  /*9680*/  BSSY B1, `(.L_x_335) ;  /* 0x0000006000017945 */ /* 0x000fe80003800000 */
[----:B------:R4:W-:Y:S01]  /*9690*/  @!P3 STG.E.U8 desc[UR50][R92.64+0x29], R111 ;  /* 0x0000296f5c00b986 */ /* 0x0009e2000c101132 */
[----:B------:R-:W-:Y:S05]  /*96a0*/  @P6 BRA `(.L_x_336) ;  /* 0x00000000000c6947 */ /* 0x000fea0003800000 */
[----:B------:R-:W3:Y:S02]  /*96b0*/  LDG.E.U8 R16, desc[UR50][R8.64+0x30] ;  /* 0x0000303208107981 */ /* 0x000ee4000c1e1100 */
[----:B---3--:R-:W-:-:S05]  /*96c0*/  PRMT R15, R16, 0x8880, RZ ;  /* 0x00008880100f7816 */ /* 0x008fca00000000ff */
[----:B------:R-:W-:-:S07]  /*96d0*/  IMAD R2, R15, R18, RZ ;  /* 0x000000120f027224 */ /* 0x000fce00078e02ff */
.L_x_336:
[----:B------:R-:W-:Y:S05]  /*96e0*/  BSYNC B1 ;  /* 0x0000000000017941 */ /* 0x000fea0003800000 */
.L_x_335:
        /* <DEDUP_REMOVED lines=12> */
.L_x_338:
[----:B------:R-:W-:Y:S05]  /*97b0*/  BSYNC B1 ;  /* 0x0000000000017941 */ /* 0x000fea0003800000 */
.L_x_337:
        /* <DEDUP_REMOVED lines=9> */
.L_x_340:
[----:B------:R-:W-:Y:S05]  /*9850*/  BSYNC B1 ;  /* 0x0000000000017941 */ /* 0x000fea0003800000 */
.L_x_339:
        /* <DEDUP_REMOVED lines=14> */
.L_x_342:
[----:B------:R-:W-:Y:S05]  /*9940*/  BSYNC B1 ;  /* 0x0000000000017941 */ /* 0x000fea0003800000 */
.L_x_341:
[----:B------:R-:W-:Y:S01]  /*9950*/  @!P6 IMAD R115, R115, R17, R2 ;  /* 0x000000117373e224 */ /* 0x000fe200078e0202 */
[----:B------:R-:W-:Y:S04]  /*9960*/  BSSY B1, `(.L_x_343) ;  /* 0x0000006000017945 */ /* 0x000fe80003800000 */
[----:B------:R0:W-:Y:S01]  /*9970*/  @!P6 STG.E.U8 desc[UR50][R92.64+0x31], R115 ;  /* 0x000031735c00e986 */ /* 0x0001e2000c101132 */
[----:B------:R-:W-:Y:S05]  /*9980*/  @P5 BRA `(.L_x_344) ;  /* 0x00000000000c5947 */ /* 0x000fea0003800000 */
[----:B------:R-:W3:Y:S02]  /*9990*/  LDG.E.U8 R16, desc[UR50][R8.64+0x38] ;  /* 0x0000383208107981 */ /* 0x000ee4000c1e1100 */
[----:B---3--:R-:W-:-:S05]  /*99a0*/  PRMT R15, R16, 0x8880, RZ ;  /* 0x00008880100f7816 */ /* 0x008fca00000000ff */
[----:B------:R-:W-:-:S07]  /*99b0*/  IMAD R2, R15, R18, RZ ;  /* 0x000000120f027224 */ /* 0x000fce00078e02ff */
.L_x_344:
[----:B------:R-:W-:Y:S05]  /*99c0*/  BSYNC B1 ;  /* 0x0000000000017941 */ /* 0x000fea0003800000 */
.L_x_343:
        /* <DEDUP_REMOVED lines=8> */
.L_x_346:
[----:B------:R-:W-:Y:S05]  /*9a50*/  BSYNC B1 ;  /* 0x0000000000017941 */ /* 0x000fea0003800000 */
.L_x_345:
        /* <DEDUP_REMOVED lines=14> */
.L_x_348:
[----:B------:R-:W-:Y:S05]  /*9b40*/  BSYNC B1 ;  /* 0x0000000000017941 */ /* 0x000fea0003800000 */
.L_x_347:
        /* <DEDUP_REMOVED lines=8> */
.L_x_350:
[----:B------:R-:W-:Y:S05]  /*9bd0*/  BSYNC B1 ;  /* 0x0000000000017941 */ /* 0x000fea0003800000 */
.L_x_349:
        /* <DEDUP_REMOVED lines=13> */
.L_x_352:
[----:B------:R-:W-:Y:S05]  /*9cb0*/  BSYNC B1 ;  /* 0x0000000000017941 */ /* 0x000fea0003800000 */
.L_x_351:
        /* <DEDUP_REMOVED lines=14> */
.L_x_354:
[----:B------:R-:W-:Y:S05]  /*9da0*/  BSYNC B1 ;  /* 0x0000000000017941 */ /* 0x000fea0003800000 */
.L_x_353:
[----:B------:R-:W-:Y:S01]  /*9db0*/  @!P2 IMAD R121, R121, R17, R2 ;  /* 0x000000117979a224 */ /* 0x000fe200078e0202 */
[----:B------:R-:W-:Y:S04]  /*9dc0*/  BSSY B1, `(.L_x_355) ;  /* 0x0000006000017945 */ /* 0x000fe80003800000 */
[----:B------:R3:W-:Y:S01]  /*9dd0*/  @!P2 STG.E.U8 desc[UR50][R88.64+0x41], R121 ;  /* 0x000041795800a986 */ /* 0x0007e2000c101132 */
[----:B------:R-:W-:Y:S05]  /*9de0*/  @P4 BRA `(.L_x_356) ;  /* 0x00000000000c4947 */ /* 0x000fea0003800000 */
[----:B------:R-:W5:Y:S02]  /*9df0*/  LDG.E.U8 R16, desc[UR50][R6.64+0x40] ;  /* 0x0000403206107981 */ /* 0x000f64000c1e1100 */
[----:B-----5:R-:W-:-:S05]  /*9e00*/  PRMT R15, R16, 0x8880, RZ ;  /* 0x00008880100f7816 */ /* 0x020fca00000000ff */
[----:B------:R-:W-:-:S07]  /*9e10*/  IMAD R2, R15, R18, RZ ;  /* 0x000000120f027224 */ /* 0x000fce00078e02ff */
.L_x_356:
[----:B------:R-:W-:Y:S05]  /*9e20*/  BSYNC B1 ;  /* 0x0000000000017941 */ /* 0x000fea0003800000 */
.L_x_355:
[----:B------:R-:W-:Y:S01]  /*9e30*/  @!P4 IMAD R15, R122, R17, R2 ;  /* 0x000000117a0fc224 */ /* 0x000fe200078e0202 */
[----:B------:R-:W-:Y:S04]  /*9e40*/  BSSY B1, `(.L_x_357) ;  /* 0x0000006000017945 */ /* 0x000fe80003800000 */
[----:B------:R0:W-:Y:S01]  /*9e50*/  @!P4 STG.E.U8 desc[UR50][R90.64+0x40], R15 ;  /* 0x0000400f5a00c986 */ /* 0x0001e2000c101132 */
[----:B------:R-:W-:Y:S05]  /*9e60*/  @P3 BRA `(.L_x_358) ;  /* 0x00000000000c3947 */ /* 0x000fea0003800000 */
[----:B------:R-:W0:Y:S02]  /*9e70*/  LDG.E.U8 R16, desc[UR50][R6.64+0x41] ;  /* 0x0000413206107981 */ /* 0x000e24000c1e1100 */
[----:B0-----:R-:W-:-:S05]  /*9e80*/  PRMT R15, R16, 0x8880, RZ ;  /* 0x00008880100f7816 */ /* 0x001fca00000000ff */
[----:B------:R-:W-:-:S07]  /*9e90*/  IMAD R2, R15, R18, RZ ;  /* 0x000000120f027224 */ /* 0x000fce00078e02ff */
.L_x_358:
[----:B------:R-:W-:Y:S05]  /*9ea0*/  BSYNC B1 ;  /* 0x0000000000017941 */ /* 0x000fea0003800000 */
.L_x_357:
[----:B------:R-:W-:Y:S01]  /*9eb0*/  @!P3 IMAD R123, R123, R17, R2 ;  /* 0x000000117b7bb224 */ /* 0x000fe200078e0202 */
[----:B------:R-:W-:Y:S04]  /*9ec0*/  BSSY B1, `(.L_x_359) ;  /* 0x0000006000017945 */ /* 0x000fe80003800000 */
[----:B------:R0:W-:Y:S01]  /*9ed0*/  @!P3 STG.E.U8 desc[UR50][R92.64+0x41], R123 ;  /* 0x0000417b5c00b986 */ /* 0x0001e2000c101132 */
[----:B------:R-:W-:Y:S05]  /*9ee0*/  @P6 BRA `(.L_x_360) ;  /* 0x00000000000c6947 */ /* 0x000fea0003800000 */
[----:B------:R-:W0:Y:S02]  /*9ef0*/  LDG.E.U8 R16, desc[UR50][R8.64+0x48] ;  /* 0x0000483208107981 */ /* 0x000e24000c1e1100 */
[----:B0-----:R-:W-:-:S05]  /*9f00*/  PRMT R15, R16, 0x8880, RZ ;  /* 0x00008880100f7816 */ /* 0x001fca00000000ff */
[----:B------:R-:W-:-:S07]  /*9f10*/  IMAD R2, R15, R18, RZ ;  /* 0x000000120f027224 */ /* 0x000fce00078e02ff */
.L_x_360:
[----:B------:R-:W-:Y:S05]  /*9f20*/  BSYNC B1 ;  /* 0x0000000000017941 */ /* 0x000fea0003800000 */
.L_x_359:
        /* <DEDUP_REMOVED lines=12> */
.L_x_362:
[----:B------:R-:W-:Y:S05]  /*9ff0*/  BSYNC B1 ;  /* 0x0000000000017941 */ /* 0x000fea0003800000 */
.L_x_361:
        /* <DEDUP_REMOVED lines=9> */
.L_x_364:
[----:B------:R-:W-:Y:S05]  /*a090*/  BSYNC B1 ;  /* 0x0000000000017941 */ /* 0x000fea0003800000 */
.L_x_363:
        /* <DEDUP_REMOVED lines=14> */
.L_x_366:
[----:B------:R-:W-:Y:S05]  /*a180*/  BSYNC B1 ;  /* 0x0000000000017941 */ /* 0x000fea0003800000 */
.L_x_365:
[----:B------:R-:W-:Y:S01]  /*a190*/  @!P6 IMAD R127, R127, R17, R2 ;  /* 0x000000117f7fe224 */ /* 0x000fe200078e0202 */
[----:B------:R-:W-:Y:S04]  /*a1a0*/  BSSY B1, `(.L_x_367) ;  /* 0x0000006000017945 */ /* 0x000fe80003800000 */
[----:B------:R0:W-:Y:S01]  /*a1b0*/  @!P6 STG.E.U8 desc[UR50][R92.64+0x49], R127 ;  /* 0x0000497f5c00e986 */ /* 0x0001e2000c101132 */
[----:B------:R-:W-:Y:S05]  /*a1c0*/  @P5 BRA `(.L_x_368) ;  /* 0x00000000000c5947 */ /* 0x000fea0003800000 */
[----:B------:R-:W0:Y:S02]  /*a1d0*/  LDG.E.U8 R16, desc[UR50][R8.64+0x50] ;  /* 0x0000503208107981 */ /* 0x000e24000c1e1100 */
[----:B0-----:R-:W-:-:S05]  /*a1e0*/  PRMT R15, R16, 0x8880, RZ ;  /* 0x00008880100f7816 */ /* 0x001fca00000000ff */
[----:B------:R-:W-:-:S07]  /*a1f0*/  IMAD R2, R15, R18, RZ ;  /* 0x000000120f027224 */ /* 0x000fce00078e02ff */
.L_x_368:
[----:B------:R-:W-:Y:S05]  /*a200*/  BSYNC B1 ;  /* 0x0000000000017941 */ /* 0x000fea0003800000 */
.L_x_367:
        /* <DEDUP_REMOVED lines=8> */
.L_x_370:
[----:B------:R-:W-:Y:S05]  /*a290*/  BSYNC B1 ;  /* 0x0000000000017941 */ /* 0x000fea0003800000 */
.L_x_369:
        /* <DEDUP_REMOVED lines=14> */
.L_x_372:
[----:B------:R-:W-:Y:S05]  /*a380*/  BSYNC B1 ;  /* 0x0000000000017941 */ /* 0x000fea0003800000 */
.L_x_371:
        /* <DEDUP_REMOVED lines=8> */
.L_x_374:
[----:B------:R-:W-:Y:S05]  /*a410*/  BSYNC B1 ;  /* 0x0000000000017941 */ /* 0x000fea0003800000 */
.L_x_373:
[C---:B------:R-:W-:Y:S01]  /*a420*/  ISETP.LT.OR P2, PT, R0.reuse, 0x59, !P1 ;  /* 0x000000590000780c */ /* 0x040fe20004f41670 */
[----:B------:R-:W-:Y:S01]  /*a430*/  @!P3 IMAD R131, R131, R17, R2 ;  /* 0x000000118383b224 */ /* 0x000fe200078e0202 */
[----:B------:R-:W-:Y:S01]  /*a440*/  BSSY B1, `(.L_x_375) ;  /* 0x000000b000017945 */ /* 0x000fe20003800000 */
[----:B0-----:R-:W-:Y:S01]  /*a450*/  IMAD.U32 R91, RZ, RZ, UR45 ;  /* 0x0000002dff5b7e24 */ /* 0x001fe2000f8e00ff */
[----:B------:R-:W-:Y:S01]  /*a460*/  ISETP.LT.OR P5, PT, R0, 0x5a, !P0 ;  /* 0x0000005a0000780c */ /* 0x000fe200047a1670 */
[----:B------:R-:W-:Y:S01]  /*a470*/  IMAD.U32 R95, RZ, RZ, UR44 ;  /* 0x0000002cff5f7e24 */ /* 0x000fe2000f8e00ff */
[----:B------:R0:W-:Y:S01]  /*a480*/  @!P3 STG.E.U8 desc[UR50][R92.64+0x51], R131 ;  /* 0x000051835c00b986 */ /* 0x0001e2000c101132 */
[----:B------:R-:W-:Y:S01]  /*a490*/  IMAD.U32 R97, RZ, RZ, UR45 ;  /* 0x0000002dff617e24 */ /* 0x000fe2000f8e00ff */
[----:B------:R-:W-:-:S05]  /*a4a0*/  @!P4 IADD3 R90, P3, P6, R91, UR47, R4 ;  /* 0x0000002f5b5acc10 */ /* 0x000fca000fe7e004 */
[----:B------:R-:W-:Y:S08]  /*a4b0*/  @P2 BRA `(.L_x_376) ;  /* 0x00000000000c2947 */ /* 0x000ff00003800000 */
[----:B------:R-:W5:Y:S02]  /*a4c0*/  LDG.E.U8 R16, desc[UR50][R8.64+0x58] ;  /* 0x0000583208107981 */ /* 0x000f64000c1e1100 */
[----:B-----5:R-:W-:-:S05]  /*a4d0*/  PRMT R15, R16, 0x8880, RZ ;  /* 0x00008880100f7816 */ /* 0x020fca00000000ff */
[----:B------:R-:W-:-:S07]  /*a4e0*/  IMAD R2, R15, R18, RZ ;  /* 0x000000120f027224 */ /* 0x000fce00078e02ff */
.L_x_376:
[----:B------:R-:W-:Y:S05]  /*a4f0*/  BSYNC B1 ;  /* 0x0000000000017941 */ /* 0x000fea0003800000 */
.L_x_375:
        /* <DEDUP_REMOVED lines=14> */
.L_x_378:
[----:B------:R-:W-:Y:S05]  /*a5e0*/  BSYNC B1 ;  /* 0x0000000000017941 */ /* 0x000fea0003800000 */
.L_x_377:
[----:B------:R-:W-:Y:S01]  /*a5f0*/  @!P2 IMAD R133, R133, R17, R2 ;  /* 0x000000118585a224 */ /* 0x000fe200078e0202 */
[----:B------:R-:W-:Y:S04]  /*a600*/  BSSY B1, `(.L_x_379) ;  /* 0x0000006000017945 */ /* 0x000fe80003800000 */
[----:B------:R0:W-:Y:S01]  /*a610*/  @!P2 STG.E.U8 desc[UR50][R88.64+0x59], R133 ;  /* 0x000059855800a986 */ /* 0x0001e2000c101132 */
[----:B------:R-:W-:Y:S05]  /*a620*/  @P4 BRA `(.L_x_380) ;  /* 0x00000000000c4947 */ /* 0x000fea0003800000 */
[----:B------:R-:W5:Y:S02]  /*a630*/  LDG.E.U8 R16, desc[UR50][R6.64+0x58] ;  /* 0x0000583206107981 */ /* 0x000f64000c1e1100 */
[----:B-----5:R-:W-:-:S05]  /*a640*/  PRMT R15, R16, 0x8880, RZ ;  /* 0x00008880100f7816 */ /* 0x020fca00000000ff */
[----:B------:R-:W-:-:S07]  /*a650*/  IMAD R2, R15, R18, RZ ;  /* 0x000000120f027224 */ /* 0x000fce00078e02ff */
.L_x_380:
[----:B------:R-:W-:Y:S05]  /*a660*/  BSYNC B1 ;  /* 0x0000000000017941 */ /* 0x000fea0003800000 */
.L_x_379:
[----:B------:R-:W-:Y:S01]  /*a670*/  @!P4 IMAD R15, R134, R17, R2 ;  /* 0x00000011860fc224 */ /* 0x000fe200078e0202 */
[----:B------:R-:W-:Y:S04]  /*a680*/  BSSY B1, `(.L_x_381) ;  /* 0x0000006000017945 */ /* 0x000fe80003800000 */
[----:B------:R0:W-:Y:S01]  /*a690*/  @!P4 STG.E.U8 desc[UR50][R90.64+0x58], R15 ;  /* 0x0000580f5a00c986 */ /* 0x0001e2000c101132 */
[----:B------:R-:W-:Y:S05]  /*a6a0*/  @P5 BRA `(.L_x_382) ;  /* 0x00000000000c5947 */ /* 0x000fea0003800000 */
[----:B------:R-:W0:Y:S02]  /*a6b0*/  LDG.E.U8 R16, desc[UR50][R6.64+0x59] ;  /* 0x0000593206107981 */ /* 0x000e24000c1e1100 */
[----:B0-----:R-:W-:-:S05]  /*a6c0*/  PRMT R15, R16, 0x8880, RZ ;  /* 0x00008880100f7816 */ /* 0x001fca00000000ff */
[----:B------:R-:W-:-:S07]  /*a6d0*/  IMAD R2, R15, R18, RZ ;  /* 0x000000120f027224 */ /* 0x000fce00078e02ff */
.L_x_382:
[----:B------:R-:W-:Y:S05]  /*a6e0*/  BSYNC B1 ;  /* 0x0000000000017941 */ /* 0x000fea0003800000 */
.L_x_381:
[----:B------:R-:W-:Y:S01]  /*a6f0*/  @!P5 IMAD R135, R135, R17, R2 ;  /* 0x000000118787d224 */ /* 0x000fe200078e0202 */
[----:B------:R-:W-:Y:S04]  /*a700*/  BSSY B1, `(.L_x_383) ;  /* 0x0000006000017945 */ /* 0x000fe80003800000 */
[----:B------:R0:W-:Y:S01]  /*a710*/  @!P5 STG.E.U8 desc[UR50][R92.64+0x59], R135 ;  /* 0x000059875c00d986 */ /* 0x0001e2000c101132 */
[----:B------:R-:W-:Y:S05]  /*a720*/  @P6 BRA `(.L_x_384) ;  /* 0x00000000000c6947 */ /* 0x000fea0003800000 */
[----:B------:R-:W0:Y:S02]  /*a730*/  LDG.E.U8 R16, desc[UR50][R8.64+0x60] ;  /* 0x0000603208107981 */ /* 0x000e24000c1e1100 */
[----:B0-----:R-:W-:-:S05]  /*a740*/  PRMT R15, R16, 0x8880, RZ ;  /* 0x00008880100f7816 */ /* 0x001fca00000000ff */
[----:B------:R-:W-:-:S07]  /*a750*/  IMAD R2, R15, R18, RZ ;  /* 0x000000120f027224 */ /* 0x000fce00078e02ff */
.L_x_384:
[----:B------:R-:W-:Y:S05]  /*a760*/  BSYNC B1 ;  /* 0x0000000000017941 */ /* 0x000fea0003800000 */
.L_x_383:
        /* <DEDUP_REMOVED lines=12> */
.L_x_386:
[----:B------:R-:W-:Y:S05]  /*a830*/  BSYNC B1 ;  /* 0x0000000000017941 */ /* 0x000fea0003800000 */
.L_x_385:
        /* <DEDUP_REMOVED lines=9> */
.L_x_388:
[----:B------:R-:W-:Y:S05]  /*a8d0*/  BSYNC B1 ;  /* 0x0000000000017941 */ /* 0x000fea0003800000 */
.L_x_387:
        /* <DEDUP_REMOVED lines=14> */
.L_x_390:
[----:B------:R-:W-:Y:S05]  /*a9c0*/  BSYNC B1 ;  /* 0x0000000000017941 */ /* 0x000fea0003800000 */
.L_x_389:
[----:B------:R-:W-:Y:S01]  /*a9d0*/  @!P6 IMAD R139, R139, R17, R2 ;  /* 0x000000118b8be224 */ /* 0x000fe200078e0202 */
[----:B------:R-:W-:Y:S04]  /*a9e0*/  BSSY B1, `(.L_x_391) ;  /* 0x0000006000017945 */ /* 0x000fe80003800000 */
[----:B------:R0:W-:Y:S01]  /*a9f0*/  @!P6 STG.E.U8 desc[UR50][R92.64+0x61], R139 ;  /* 0x0000618b5c00e986 */ /* 0x0001e2000c101132 */
[----:B------:R-:W-:Y:S05]  /*aa00*/  @P5 BRA `(.L_x_392) ;  /* 0x00000000000c5947 */ /* 0x000fea0003800000 */
[----:B------:R-:W0:Y:S02]  /*aa10*/  LDG.E.U8 R16, desc[UR50][R8.64+0x68] ;  /* 0x0000683208107981 */ /* 0x000e24000c1e1100 */
[----:B0-----:R-:W-:-:S05]  /*aa20*/  PRMT R15, R16, 0x8880, RZ ;  /* 0x00008880100f7816 */ /* 0x001fca00000000ff */
[----:B------:R-:W-:-:S07]  /*aa30*/  IMAD R2, R15, R18, RZ ;  /* 0x000000120f027224 */ /* 0x000fce00078e02ff */
.L_x_392:
[----:B------:R-:W-:Y:S05]  /*aa40*/  BSYNC B1 ;  /* 0x0000000000017941 */ /* 0x000fea0003800000 */
.L_x_391:
        /* <DEDUP_REMOVED lines=8> */
.L_x_394:
[----:B------:R-:W-:Y:S05]  /*aad0*/  BSYNC B1 ;  /* 0x0000000000017941 */ /* 0x000fea0003800000 */
.L_x_393:
        /* <DEDUP_REMOVED lines=14> */
.L_x_396:
[----:B------:R-:W-:Y:S05]  /*abc0*/  BSYNC B1 ;  /* 0x0000000000017941 */ /* 0x000fea0003800000 */
.L_x_395:
        /* <DEDUP_REMOVED lines=8> */
.L_x_398:
[----:B------:R-:W-:Y:S05]  /*ac50*/  BSYNC B1 ;  /* 0x0000000000017941 */ /* 0x000fea0003800000 */
.L_x_397:
        /* <DEDUP_REMOVED lines=13> */
.L_x_400:
[----:B------:R-:W-:Y:S05]  /*ad30*/  BSYNC B1 ;  /* 0x0000000000017941 */ /* 0x000fea0003800000 */
.L_x_399:
        /* <DEDUP_REMOVED lines=15> */
.L_x_402:
[----:B------:R-:W-:Y:S05]  /*ae30*/  BSYNC B1 ;  /* 0x0000000000017941 */ /* 0x000fea0003800000 */
.L_x_401:
[----:B------:R-:W-:Y:S01]  /*ae40*/  @!P5 IMAD R145, R145, R17, R2 ;  /* 0x000000119191d224 */ /* 0x000fe200078e0202 */
[----:B------:R-:W-:Y:S04]  /*ae50*/  BSSY B1, `(.L_x_403) ;  /* 0x0000006000017945 */ /* 0x000fe80003800000 */
[----:B------:R0:W-:Y:S01]  /*ae60*/  @!P5 STG.E.U8 desc[UR50][R88.64+0x71], R145 ;  /* 0x000071915800d986 */ /* 0x0001e2000c101132 */
[----:B------:R-:W-:Y:S05]  /*ae70*/  @P3 BRA `(.L_x_404) ;  /* 0x00000000000c3947 */ /* 0x000fea0003800000 */
[----:B------:R-:W5:Y:S02]  /*ae80*/  LDG.E.U8 R16, desc[UR50][R6.64+0x70] ;  /* 0x0000703206107981 */ /* 0x000f64000c1e1100 */
[----:B-----5:R-:W-:-:S05]  /*ae90*/  PRMT R15, R16, 0x8880, RZ ;  /* 0x00008880100f7816 */ /* 0x020fca00000000ff */
[----:B------:R-:W-:-:S07]  /*aea0*/  IMAD R2, R15, R18, RZ ;  /* 0x000000120f027224 */ /* 0x000fce00078e02ff */
.L_x_404:
[----:B------:R-:W-:Y:S05]  /*aeb0*/  BSYNC B1 ;  /* 0x0000000000017941 */ /* 0x000fea0003800000 */
.L_x_403:
[----:B------:R-:W-:Y:S01]  /*aec0*/  @!P3 IMAD R15, R146, R17, R2 ;  /* 0x00000011920fb224 */ /* 0x000fe200078e0202 */
[----:B------:R-:W-:Y:S04]  /*aed0*/  BSSY B1, `(.L_x_405) ;  /* 0x0000006000017945 */ /* 0x000fe80003800000 */
[----:B------:R0:W-:Y:S01]  /*aee0*/  @!P3 STG.E.U8 desc[UR50][R90.64+0x70], R15 ;  /* 0x0000700f5a00b986 */ /* 0x0001e2000c101132 */
[----:B------:R-:W-:Y:S05]  /*aef0*/  @P4 BRA `(.L_x_406) ;  /* 0x00000000000c4947 */ /* 0x000fea0003800000 */
[----:B------:R-:W0:Y:S02]  /*af00*/  LDG.E.U8 R16, desc[UR50][R6.64+0x71] ;  /* 0x0000713206107981 */ /* 0x000e24000c1e1100 */
[----:B0-----:R-:W-:-:S05]  /*af10*/  PRMT R15, R16, 0x8880, RZ ;  /* 0x00008880100f7816 */ /* 0x001fca00000000ff */
[----:B------:R-:W-:-:S07]  /*af20*/  IMAD R2, R15, R18, RZ ;  /* 0x000000120f027224 */ /* 0x000fce00078e02ff */
.L_x_406:
[----:B------:R-:W-:Y:S05]  /*af30*/  BSYNC B1 ;  /* 0x0000000000017941 */ /* 0x000fea0003800000 */
.L_x_405:
[----:B------:R-:W-:Y:S01]  /*af40*/  @!P4 IMAD R147, R147, R17, R2 ;  /* 0x000000119393c224 */ /* 0x000fe200078e0202 */
[----:B------:R-:W-:Y:S04]  /*af50*/  BSSY B1, `(.L_x_407) ;  /* 0x0000006000017945 */ /* 0x000fe80003800000 */
[----:B------:R0:W-:Y:S01]  /*af60*/  @!P4 STG.E.U8 desc[UR50][R92.64+0x71], R147 ;  /* 0x000071935c00c986 */ /* 0x0001e2000c101132 */
[----:B------:R-:W-:Y:S05]  /*af70*/  @P6 BRA `(.L_x_408) ;  /* 0x00000000000c6947 */ /* 0x000fea0003800000 */
[----:B------:R-:W0:Y:S02]  /*af80*/  LDG.E.U8 R16, desc[UR50][R8.64+0x78] ;  /* 0x0000783208107981 */ /* 0x000e24000c1e1100 */
[----:B0-----:R-:W-:-:S05]  /*af90*/  PRMT R15, R16, 0x8880, RZ ;  /* 0x00008880100f7816 */ /* 0x001fca00000000ff */
[----:B------:R-:W-:-:S07]  /*afa0*/  IMAD R2, R15, R18, RZ ;  /* 0x000000120f027224 */ /* 0x000fce00078e02ff */
.L_x_408:
[----:B------:R-:W-:Y:S05]  /*afb0*/  BSYNC B1 ;  /* 0x0000000000017941 */ /* 0x000fea0003800000 */
.L_x_407:
[----:B0-----:R-:W-:Y:S01]  /*afc0*/  @!P6 IMAD R15, R148, R17, R2 ;  /* 0x00000011940fe224 */ /* 0x001fe200078e0202 */
[----:B------:R-:W-:Y:S04]  /*afd0*/  BSSY B1, `(.L_x_409) ;  /* 0x0000006000017945 */ /* 0x000fe80003800000 */
[----:B------:R0:W-:Y:S01]  /*afe0*/  @!P6 STG.E.U8 desc[UR50][R88.64+0x78], R15 ;  /* 0x0000780f5800e986 */ /* 0x0001e2000c101132 */
[----:B------:R-:W-:Y:S05]  /*aff0*/  @P1 BRA `(.L_x_410) ;  /* 0x00000000000c1947 */ /* 0x000fea0003800000 */
[----:B------:R-:W0:Y:S02]  /*b000*/  LDG.E.U8 R16, desc[UR50][R8.64+0x79] ;  /* 0x0000793208107981 */ /* 0x000e24000c1e1100 */
[----:B0-----:R-:W-:-:S05]  /*b010*/  PRMT R15, R16, 0x8880, RZ ;  /* 0x00008880100f7816 */ /* 0x001fca00000000ff */
[----:B------:R-:W-:-:S07]  /*b020*/  IMAD R2, R15, R18, RZ ;  /* 0x000000120f027224 */ /* 0x000fce00078e02ff */
.L_x_410:
[----:B------:R-:W-:Y:S05]  /*b030*/  BSYNC B1 ;  /* 0x0000000000017941 */ /* 0x000fea0003800000 */
.L_x_409:
[----:B------:R-:W-:Y:S01]  /*b040*/  ISETP.LT.OR P3, PT, R0, 0x7a, !P0 ;  /* 0x0000007a0000780c */ /* 0x000fe20004761670 */
[----:B------:R-:W-:Y:S01]  /*b050*/  @!P1 IMAD R149, R149, R17, R2 ;  /* 0x0000001195959224 */ /* 0x000fe200078e0202 */
[----:B------:R-:W-:Y:S01]  /*b060*/  IADD3 R95, P5, R3, 0x180, RZ ;  /* 0x00000180035f7810 */ /* 0x000fe20007fbe0ff */
[----:B------:R-:W-:Y:S01]  /*b070*/  IMAD.U32 R93, RZ, RZ, UR45 ;  /* 0x0000002dff5d7e24 */ /* 0x000fe2000f8e00ff */
[----:B------:R-:W-:Y:S01]  /*b080*/  ISETP.GE.AND P0, PT, R14, 0x181, PT ;  /* 0x000001810e00780c */ /* 0x000fe20003f06270 */
[----:B------:R-:W-:Y:S01]  /*b090*/  IMAD.U32 R9, RZ, RZ, UR44 ;  /* 0x0000002cff097e24 */ /* 0x000fe2000f8e00ff */
[----:B------:R1:W-:Y:S01]  /*b0a0*/  @!P1 STG.E.U8 desc[UR50][R88.64+0x79], R149 ;  /* 0x0000799558009986 */ /* 0x0003e2000c101132 */
[----:B------:R-:W-:Y:S01]  /*b0b0*/  IMAD.X R3, RZ, RZ, UR7, P5 ;  /* 0x00000007ff037e24 */ /* 0x000fe2000a8e06ff */
[----:B------:R-:W-:Y:S01]  /*b0c0*/  @!P2 IADD3 R92, P1, P6, R93, UR47, R4 ;  /* 0x0000002f5d5cac10 */ /* 0x000fe2000fe3e004 */
[----:B0-----:R-:W-:Y:S01]  /*b0d0*/  IMAD.U32 R15, RZ, RZ, UR45 ;  /* 0x0000002dff0f7e24 */ /* 0x001fe2000f8e00ff */
[----:B------:R-:W-:Y:S01]  /*b0e0*/  BSSY B1, `(.L_x_411) ;  /* 0x000000c000017945 */ /* 0x000fe20003800000 */
[----:B------:R-:W-:Y:S01]  /*b0f0*/  IMAD.WIDE.U32 R90, R95, R10, R20 ;  /* 0x0000000a5f5a7225 */ /* 0x000fe200078e0014 */
[----:B------:R-:W-:-:S02]  /*b100*/  @!P2 IADD3.X R93, R9, UR46, R5, P1, P6 ;  /* 0x0000002e095dac10 */ /* 0x000fc40008fec405 */
[----:B------:R-:W-:Y:S01]  /*b110*/  ISETP.LT.OR P4, PT, R0, 0x1, !P0 ;  /* 0x000000010000780c */ /* 0x000fe20004781670 */
[----:B------:R-:W-:Y:S01]  /*b120*/  IMAD R94, R3, R10, RZ ;  /* 0x0000000a035e7224 */ /* 0x000fe200078e02ff */
[----:B------:R-:W-:Y:S02]  /*b130*/  IADD3 R8, P5, R90, R12, RZ ;  /* 0x0000000c5a087210 */ /* 0x000fe40007fbe0ff */
[----:B-1234-:R-:W-:Y:S01]  /*b140*/  @!P3 IADD3 R88, P1, P6, R15, UR47, R4 ;  /* 0x0000002f0f58bc10 */ /* 0x01efe2000fe3e004 */
[----:B------:R-:W-:Y:S01]  /*b150*/  IMAD R15, R95, R11, R94 ;  /* 0x0000000b5f0f7224 */ /* 0x000fe200078e025e */
[----:B------:R-:W-:Y:S11]  /*b160*/  @P2 BRA `(.L_x_412) ;  /* 0x00000000000c2947 */ /* 0x000ff60003800000 */
[----:B------:R-:W2:Y:S02]  /*b170*/  LDG.E.U8 R16, desc[UR50][R6.64+0x78] ;  /* 0x0000783206107981 */ /* 0x000ea4000c1e1100 */
[----:B--2---:R-:W-:-:S05]  /*b180*/  PRMT R3, R16, 0x8880, RZ ;  /* 0x0000888010037816 */ /* 0x004fca00000000ff */
[----:B------:R-:W-:-:S07]  /*b190*/  IMAD R2, R3, R18, RZ ;  /* 0x0000001203027224 */ /* 0x000fce00078e02ff */
.L_x_412:
[----:B------:R-:W-:Y:S05]  /*b1a0*/  BSYNC B1 ;  /* 0x0000000000017941 */ /* 0x000fea0003800000 */
.L_x_411:
[----:B------:R-:W-:Y:S01]  /*b1b0*/  @!P2 IMAD R3, R150, R17, R2 ;  /* 0x000000119603a224 */ /* 0x000fe200078e0202 */
[----:B------:R-:W-:Y:S01]  /*b1c0*/  BSSY B1, `(.L_x_413) ;  /* 0x0000008000017945 */ /* 0x000fe20003800000 */
[----:B------:R-:W-:Y:S01]  /*b1d0*/  IADD3.X R9, R13, R91, R15, P5, !PT ;  /* 0x0000005b0d097210 */ /* 0x000fe20002ffe40f */
[----:B------:R-:W-:Y:S02]  /*b1e0*/  IMAD.U32 R11, RZ, RZ, UR44 ;  /* 0x0000002cff0b7e24 */ /* 0x000fe4000f8e00ff */
[----:B------:R0:W-:Y:S01]  /*b1f0*/  @!P2 STG.E.U8 desc[UR50][R92.64+0x78], R3 ;  /* 0x000078035c00a986 */ /* 0x0001e2000c101132 */
[----:B------:R-:W-:Y:S05]  /*b200*/  @P3 BRA `(.L_x_414) ;  /* 0x00000000000c3947 */ /* 0x000fea0003800000 */
[----:B------:R-:W0:Y:S02]  /*b210*/  LDG.E.U8 R16, desc[UR50][R6.64+0x79] ;  /* 0x0000793206107981 */ /* 0x000e24000c1e1100 */
[----:B0-----:R-:W-:-:S05]  /*b220*/  PRMT R3, R16, 0x8880, RZ ;  /* 0x0000888010037816 */ /* 0x001fca00000000ff */
[----:B------:R-:W-:-:S07]  /*b230*/  IMAD R2, R3, R18, RZ ;  /* 0x0000001203027224 */ /* 0x000fce00078e02ff */
.L_x_414:
[----:B------:R-:W-:Y:S05]  /*b240*/  BSYNC B1 ;  /* 0x0000000000017941 */ /* 0x000fea0003800000 */
.L_x_413:
[----:B------:R-:W-:Y:S01]  /*b250*/  @!P3 IADD3.X R89, R11, UR46, R5, P1, P6 ;  /* 0x0000002e0b59bc10 */ /* 0x000fe20008fec405 */
[----:B------:R-:W-:-:S05]  /*b260*/  @!P3 IMAD R151, R151, R17, R2 ;  /* 0x000000119797b224 */ /* 0x000fca00078e0202 */
[----:B------:R1:W-:Y:S04]  /*b270*/  @!P3 STG.E.U8 desc[UR50][R88.64+0x79], R151 ;  /* 0x000079975800b986 */ /* 0x0003e8000c101132 */
[----:B------:R-:W0:Y:S01]  /*b280*/  @!P4 LDG.E.U8 R16, desc[UR50][R8.64] ;  /* 0x000000320810c981 */ /* 0x000e22000c1e1100 */
[----:B------:R-:W-:Y:S01]  /*b290*/  IMAD.U32 R23, RZ, RZ, UR13 ;  /* 0x0000000dff177e24 */ /* 0x000fe2000f8e00ff */
[----:B------:R-:W-:Y:S01]  /*b2a0*/  ISETP.GE.AND P1, PT, R14, 0x189, PT ;  /* 0x000001890e00780c */ /* 0x000fe20003f26270 */
[----:B------:R-:W-:Y:S01]  /*b2b0*/  IMAD.U32 R7, RZ, RZ, UR12 ;  /* 0x0000000cff077e24 */ /* 0x000fe2000f8e00ff */
[----:B------:R-:W-:Y:S01]  /*b2c0*/  BSSY B1, `(.L_x_415) ;  /* 0x0000013000017945 */ /* 0x000fe20003800000 */
[----:B------:R-:W-:Y:S01]  /*b2d0*/  IMAD R23, R23, 0x180, RZ ;  /* 0x0000018017177824 */ /* 0x000fe200078e02ff */
[C---:B------:R-:W-:Y:S01]  /*b2e0*/  ISETP.LT.OR P3, PT, R0.reuse, 0x1, !P1 ;  /* 0x000000010000780c */ /* 0x040fe20004f61670 */
[----:B------:R-:W-:Y:S01]  /*b2f0*/  IMAD.WIDE.U32 R4, R7, 0x180, R4 ;  /* 0x0000018007047825 */ /* 0x000fe200078e0004 */
[----:B------:R-:W-:-:S03]  /*b300*/  ISETP.LT.OR P2, PT, R0, 0x2, !P1 ;  /* 0x000000020000780c */ /* 0x000fc60004f41670 */
[----:B------:R-:W-:Y:S02]  /*b310*/  IMAD.IADD R7, R5, 0x1, R23 ;  /* 0x0000000105077824 */ /* 0x000fe400078e0217 */
[----:B------:R-:W-:Y:S02]  /*b320*/  @!P4 IMAD.MOV.U32 R6, RZ, RZ, R4 ;  /* 0x000000ffff06c224 */ /* 0x000fe400078e0004 */
[----:B------:R-:W-:-:S03]  /*b330*/  IMAD.WIDE.U32 R10, R95, R10, R216 ;  /* 0x0000000a5f0a7225 */ /* 0x000fc600078e00d8 */
[----:B------:R-:W-:Y:S01]  /*b340*/  IADD3 R12, P6, P5, R22, R12, R10 ;  /* 0x0000000c160c7210 */ /* 0x000fe20007dde00a */
[----:B------:R-:W-:Y:S01]  /*b350*/  IMAD.IADD R10, R15, 0x1, R11 ;  /* 0x000000010f0a7824 */ /* 0x000fe200078e020b */
[----:B0-----:R-:W-:-:S05]  /*b360*/  @!P4 PRMT R3, R16, 0x8880, RZ ;  /* 0x000088801003c816 */ /* 0x001fca00000000ff */
[----:B------:R-:W-:-:S04]  /*b370*/  @!P4 IMAD R2, R3, R18, RZ ;  /* 0x000000120302c224 */ /* 0x000fc800078e02ff */
[----:B------:R-:W-:-:S05]  /*b380*/  @!P4 IMAD R3, R24, R17, R2 ;  /* 0x000000111803c224 */ /* 0x000fca00078e0202 */
[----:B------:R1:W-:Y:S01]  /*b390*/  @!P4 STG.E.U8 desc[UR50][R6.64], R3 ;  /* 0x000000030600c986 */ /* 0x0003e2000c101132 */
[----:B------:R-:W-:-:S13]  /*b3a0*/  ISETP.LT.OR P4, PT, R0, 0x2, !P0 ;  /* 0x000000020000780c */ /* 0x000fda0004781670 */
[----:B-1----:R-:W-:Y:S05]  /*b3b0*/  @P4 BRA `(.L_x_416) ;  /* 0x00000000000c4947 */ /* 0x002fea0003800000 */
[----:B------:R-:W2:Y:S02]  /*b3c0*/  LDG.E.U8 R16, desc[UR50][R8.64+0x1] ;  /* 0x0000013208107981 */ /* 0x000ea4000c1e1100 */
[----:B--2---:R-:W-:-:S05]  /*b3d0*/  PRMT R3, R16, 0x8880, RZ ;  /* 0x0000888010037816 */ /* 0x004fca00000000ff */
[----:B------:R-:W-:-:S07]  /*b3e0*/  IMAD R2, R3, R18, RZ ;  /* 0x0000001203027224 */ /* 0x000fce00078e02ff */
.L_x_416:
[----:B------:R-:W-:Y:S05]  /*b3f0*/  BSYNC B1 ;  /* 0x0000000000017941 */ /* 0x000fea0003800000 */
.L_x_415:
[----:B------:R-:W-:Y:S01]  /*b400*/  @!P4 IMAD R25, R25, R17, R2 ;  /* 0x000000111919c224 */ /* 0x000fe200078e0202 */
[----:B------:R-:W-:Y:S01]  /*b410*/  IADD3.X R13, R21, R13, R10, P6, P5 ;  /* 0x0000000d150d7210 */ /* 0x000fe200037ea40a */
[----:B------:R-:W-:Y:S01]  /*b420*/  @!P4 IMAD.MOV.U32 R14, RZ, RZ, R4 ;  /* 0x000000ffff0ec224 */ /* 0x000fe200078e0004 */
[----:B------:R-:W-:Y:S01]  /*b430*/  @!P3 IADD3 R10, P5, R4, UR45, RZ ;  /* 0x0000002d040abc10 */ /* 0x000fe2000ffbe0ff */
[----:B------:R-:W-:Y:S01]  /*b440*/  @!P4 IMAD.MOV.U32 R15, RZ, RZ, R7 ;  /* 0x000000ffff0fc224 */ /* 0x000fe200078e0007 */
[----:B------:R-:W-:Y:S02]  /*b450*/  BSSY B1, `(.L_x_417) ;  /* 0x0000007000017945 */ /* 0x000fe40003800000 */
[----:B------:R-:W-:Y:S02]  /*b460*/  @!P3 IADD3.X R11, R7, UR44, RZ, P5, !PT ;  /* 0x0000002c070bbc10 */ /* 0x000fe4000affe4ff */
[----:B------:R0:W-:Y:S01]  /*b470*/  @!P4 STG.E.U8 desc[UR50][R14.64+0x1], R25 ;  /* 0x000001190e00c986 */ /* 0x0001e2000c101132 */
[----:B------:R-:W-:Y:S06]  /*b480*/  @P3 BRA `(.L_x_418) ;  /* 0x00000000000c3947 */ /* 0x000fec0003800000 */
[----:B------:R-:W2:Y:S02]  /*b490*/  LDG.E.U8 R16, desc[UR50][R12.64] ;  /* 0x000000320c107981 */ /* 0x000ea4000c1e1100 */
[----:B--2---:R-:W-:-:S05]  /*b4a0*/  PRMT R3, R16, 0x8880, RZ ;  /* 0x0000888010037816 */ /* 0x004fca00000000ff */
[----:B------:R-:W-:-:S07]  /*b4b0*/  IMAD R2, R3, R18, RZ ;  /* 0x0000001203027224 */ /* 0x000fce00078e02ff */
.L_x_418:
[----:B------:R-:W-:Y:S05]  /*b4c0*/  BSYNC B1 ;  /* 0x0000000000017941 */ /* 0x000fea0003800000 */
.L_x_417:
[----:B------:R-:W-:Y:S01]  /*b4d0*/  @!P3 IMAD R3, R26, R17, R2 ;  /* 0x000000111a03b224 */ /* 0x000fe200078e0202 */
        /* <DEDUP_REMOVED lines=9> */
[----:B------:R-:W1:Y:S02]  /*b570*/  LDG.E.U8 R16, desc[UR50][R12.64+0x1] ;  /* 0x000001320c107981 */ /* 0x000e64000c1e1100 */
[----:B-1----:R-:W-:-:S05]  /*b580*/  PRMT R3, R16, 0x8880, RZ ;  /* 0x0000888010037816 */ /* 0x002fca00000000ff */
[----:B------:R-:W-:-:S07]  /*b590*/  IMAD R2, R3, R18, RZ ;  /* 0x0000001203027224 */ /* 0x000fce00078e02ff */
.L_x_420:
[----:B------:R-:W-:Y:S05]  /*b5a0*/  BSYNC B1 ;  /* 0x0000000000017941 */ /* 0x000fea0003800000 */
.L_x_419:
[----:B------:R-:W-:Y:S01]  /*b5b0*/  @!P2 IMAD R27, R27, R17, R2 ;  /* 0x000000111b1ba224 */ /* 0x000fe200078e0202 */
[----:B------:R-:W-:Y:S01]  /*b5c0*/  BSSY B1, `(.L_x_421) ;  /* 0x0000007000017945 */ /* 0x000fe20003800000 */
[----:B-1----:R-:W-:-:S03]  /*b5d0*/  IMAD.IADD R3, R23, 0x1, R5 ;  /* 0x0000000117037824 */ /* 0x002fc600078e0205 */
[----:B------:R1:W-:Y:S01]  /*b5e0*/  @!P2 STG.E.U8 desc[UR50][R6.64+0x1], R27 ;  /* 0x0000011b0600a986 */ /* 0x0003e2000c101132 */
[----:B------:R-:W-:Y:S05]  /*b5f0*/  @P6 BRA `(.L_x_422) ;  /* 0x00000000000c6947 */ /* 0x000fea0003800000 */
[----:B------:R-:W1:Y:S02]  /*b600*/  LDG.E.U8 R16, desc[UR50][R8.64+0x8] ;  /* 0x0000083208107981 */ /* 0x000e64000c1e1100 */
[----:B-1----:R-:W-:-:S05]  /*b610*/  PRMT R7, R16, 0x8880, RZ ;  /* 0x0000888010077816 */ /* 0x002fca00000000ff */
[----:B------:R-:W-:-:S07]  /*b620*/  IMAD R2, R7, R18, RZ ;  /* 0x0000001207027224 */ /* 0x000fce00078e02ff */
.L_x_422:
[----:B------:R-:W-:Y:S05]  /*b630*/  BSYNC B1 ;  /* 0x0000000000017941 */ /* 0x000fea0003800000 */
.L_x_421:
[----:B------:R-:W-:Y:S01]  /*b640*/  @!P6 IMAD R11, R28, R17, R2 ;  /* 0x000000111c0be224 */ /* 0x000fe200078e0202 */
[----:B------:R-:W-:Y:S01]  /*b650*/  BSSY B1, `(.L_x_423) ;  /* 0x0000008000017945 */ /* 0x000fe20003800000 */
[----:B-1----:R-:W-:Y:S02]  /*b660*/  @!P6 IMAD.MOV.U32 R6, RZ, RZ, R4 ;  /* 0x000000ffff06e224 */ /* 0x002fe400078e0004 */
[----:B------:R-:W-:-:S05]  /*b670*/  @!P6 IMAD.MOV.U32 R7, RZ, RZ, R3 ;  /* 0x000000ffff07e224 */ /* 0x000fca00078e0003 */
[----:B------:R1:W-:Y:S01]  /*b680*/  @!P6 STG.E.U8 desc[UR50][R6.64+0x8], R11 ;  /* 0x0000080b0600e986 */ /* 0x0003e2000c101132 */
[----:B------:R-:W-:Y:S05]  /*b690*/  @P3 BRA `(.L_x_424) ;  /* 0x00000000000c3947 */ /* 0x000fea0003800000 */
[----:B------:R-:W1:Y:S02]  /*b6a0*/  LDG.E.U8 R16, desc[UR50][R8.64+0x9] ;  /* 0x0000093208107981 */ /* 0x000e64000c1e1100 */
[----:B-1----:R-:W-:-:S05]  /*b6b0*/  PRMT R7, R16, 0x8880, RZ ;  /* 0x0000888010077816 */ /* 0x002fca00000000ff */
[----:B------:R-:W-:-:S07]  /*b6c0*/  IMAD R2, R7, R18, RZ ;  /* 0x0000001207027224 */ /* 0x000fce00078e02ff */
.L_x_424:
[----:B------:R-:W-:Y:S05]  /*b6d0*/  BSYNC B1 ;  /* 0x0000000000017941 */ /* 0x000fea0003800000 */
.L_x_423:
[----:B------:R-:W-:Y:S01]  /*b6e0*/  @!P3 IMAD R29, R29, R17, R2 ;  /* 0x000000111d1db224 */ /* 0x000fe200078e0202 */
[----:B------:R-:W-:Y:S01]  /*b6f0*/  BSSY B1, `(.L_x_425) ;  /* 0x000000c000017945 */ /* 0x000fe20003800000 */
[----:B------:R-:W-:Y:S01]  /*b700*/  @!P3 IMAD.MOV.U32 R10, RZ, RZ, R4 ;  /* 0x000000ffff0ab224 */ /* 0x000fe200078e0004 */
[----:B------:R-:W-:Y:S01]  /*b710*/  ISETP.LT.OR P2, PT, R0, 0x11, !P1 ;  /* 0x000000110000780c */ /* 0x000fe20004f41670 */
[----:B-1----:R-:W-:Y:S01]  /*b720*/  @!P3 IMAD.MOV.U32 R11, RZ, RZ, R3 ;  /* 0x000000ffff0bb224 */ /* 0x002fe200078e0003 */
[----:B0-----:R-:W-:-:S04]  /*b730*/  @!P5 IADD3 R14, P6, R4, UR45, RZ ;  /* 0x0000002d040edc10 */ /* 0x001fc8000ffde0ff */
[----:B------:R0:W-:Y:S01]  /*b740*/  @!P3 STG.E.U8 desc[UR50][R10.64+0x9], R29 ;  /* 0x0000091d0a00b986 */ /* 0x0001e2000c101132 */
[----:B------:R-:W-:-:S04]  /*b750*/  @!P4 IADD3 R6, P3, R4, UR45, RZ ;  /* 0x0000002d0406cc10 */ /* 0x000fc8000ff7e0ff */
[----:B------:R-:W-:Y:S01]  /*b760*/  @!P4 IADD3.X R7, R3, UR44, RZ, P3, !PT ;  /* 0x0000002c0307cc10 */ /* 0x000fe20009ffe4ff */
[----:B------:R-:W-:Y:S08]  /*b770*/  @P4 BRA `(.L_x_426) ;  /* 0x00000000000c4947 */ /* 0x000ff00003800000 */
[----:B------:R-:W0:Y:S02]  /*b780*/  LDG.E.U8 R16, desc[UR50][R12.64+0x8] ;  /* 0x000008320c107981 */ /* 0x000e24000c1e1100 */
[----:B0-----:R-:W-:-:S05]  /*b790*/  PRMT R11, R16, 0x8880, RZ ;  /* 0x00008880100b7816 */ /* 0x001fca00000000ff */
[----:B------:R-:W-:-:S07]  /*b7a0*/  IMAD R2, R11, R18, RZ ;  /* 0x000000120b027224 */ /* 0x000fce00078e02ff */
.L_x_426:
[----:B------:R-:W-:Y:S05]  /*b7b0*/  BSYNC B1 ;  /* 0x0000000000017941 */ /* 0x000fea0003800000 */
.L_x_425:
[----:B0-----:R-:W-:Y:S01]  /*b7c0*/  @!P4 IMAD R11, R30, R17, R2 ;  /* 0x000000111e0bc224 */ /* 0x001fe200078e0202 */
[----:B------:R-:W-:Y:S01]  /*b7d0*/  BSSY B1, `(.L_x_427) ;  /* 0x0000007000017945 */ /* 0x000fe20003800000 */
[----:B------:R-:W-:-:S03]  /*b7e0*/  @!P5 IADD3.X R15, R3, UR44, RZ, P6, !PT ;  /* 0x0000002c030fdc10 */ /* 0x000fc6000b7fe4ff */
[----:B------:R0:W-:Y:S01]  /*b7f0*/  @!P4 STG.E.U8 desc[UR50][R6.64+0x8], R11 ;  /* 0x0000080b0600c986 */ /* 0x0001e2000c101132 */
[----:B------:R-:W-:Y:S05]  /*b800*/  @P5 BRA `(.L_x_428) ;  /* 0x00000000000c5947 */ /* 0x000fea0003800000 */
[----:B------:R-:W0:Y:S02]  /*b810*/  LDG.E.U8 R16, desc[UR50][R12.64+0x9] ;  /* 0x000009320c107981 */ /* 0x000e24000c1e1100 */
[----:B0-----:R-:W-:-:S05]  /*b820*/  PRMT R7, R16, 0x8880, RZ ;  /* 0x0000888010077816 */ /* 0x001fca00000000ff */
[----:B------:R-:W-:-:S07]  /*b830*/  IMAD R2, R7, R18, RZ ;  /* 0x0000001207027224 */ /* 0x000fce00078e02ff */
.L_x_428:
[----:B------:R-:W-:Y:S05]  /*b840*/  BSYNC B1 ;  /* 0x0000000000017941 */ /* 0x000fea0003800000 */
.L_x_427:
[C---:B------:R-:W-:Y:S01]  /*b850*/  ISETP.LT.OR P4, PT, R0.reuse, 0x11, !P0 ;  /* 0x000000110000780c */ /* 0x040fe20004781670 */
[----:B------:R-:W-:Y:S01]  /*b860*/  @!P5 IMAD R31, R31, R17, R2 ;  /* 0x000000111f1fd224 */ /* 0x000fe200078e0202 */
[----:B------:R-:W-:Y:S01]  /*b870*/  BSSY B1, `(.L_x_429) ;  /* 0x0000009000017945 */ /* 0x000fe20003800000 */
[----:B------:R-:W-:Y:S02]  /*b880*/  ISETP.LT.OR P3, PT, R0, 0x12, !P1 ;  /* 0x000000120000780c */ /* 0x000fe40004f61670 */
[----:B------:R-:W-:Y:S01]  /*b890*/  @!P2 IADD3 R10, P6, R4, UR45, RZ ;  /* 0x0000002d040aac10 */ /* 0x000fe2000ffde0ff */
[----:B------:R1:W-:Y:S01]  /*b8a0*/  @!P5 STG.E.U8 desc[UR50][R14.64+0x9], R31 ;  /* 0x0000091f0e00d986 */ /* 0x0003e2000c101132 */
[----:B------:R-:W-:-:S06]  /*b8b0*/  ISETP.LT.OR P5, PT, R0, 0x12, !P0 ;  /* 0x000000120000780c */ /* 0x000fcc00047a1670 */
[----:B------:R-:W-:Y:S07]  /*b8c0*/  @P4 BRA `(.L_x_430) ;  /* 0x00000000000c4947 */ /* 0x000fee0003800000 */
[----:B------:R-:W0:Y:S02]  /*b8d0*/  LDG.E.U8 R16, desc[UR50][R8.64+0x10] ;  /* 0x0000103208107981 */ /* 0x000e24000c1e1100 */
[----:B0-----:R-:W-:-:S05]  /*b8e0*/  PRMT R7, R16, 0x8880, RZ ;  /* 0x0000888010077816 */ /* 0x001fca00000000ff */
[----:B------:R-:W-:-:S07]  /*b8f0*/  IMAD R2, R7, R18, RZ ;  /* 0x0000001207027224 */ /* 0x000fce00078e02ff */
.L_x_430:
[----:B------:R-:W-:Y:S05]  /*b900*/  BSYNC B1 ;  /* 0x0000000000017941 */ /* 0x000fea0003800000 */
.L_x_429:
[----:B-1----:R-:W-:Y:S01]  /*b910*/  @!P4 IMAD R15, R32, R17, R2 ;  /* 0x00000011200fc224 */ /* 0x002fe200078e0202 */
[----:B------:R-:W-:Y:S01]  /*b920*/  BSSY B1, `(.L_x_431) ;  /* 0x0000008000017945 */ /* 0x000fe20003800000 */
[----:B0-----:R-:W-:Y:S02]  /*b930*/  @!P4 IMAD.MOV.U32 R6, RZ, RZ, R4 ;  /* 0x000000ffff06c224 */ /* 0x001fe400078e0004 */
[----:B------:R-:W-:-:S05]  /*b940*/  @!P4 IMAD.MOV.U32 R7, RZ, RZ, R3 ;  /* 0x000000ffff07c224 */ /* 0x000fca00078e0003 */
[----:B------:R0:W-:Y:S01]  /*b950*/  @!P4 STG.E.U8 desc[UR50][R6.64+0x10], R15 ;  /* 0x0000100f0600c986 */ /* 0x0001e2000c101132 */
[----:B------:R-:W-:Y:S05]  /*b960*/  @P5 BRA `(.L_x_432) ;  /* 0x00000000000c5947 */ /* 0x000fea0003800000 */
[----:B------:R-:W0:Y:S02]  /*b970*/  LDG.E.U8 R16, desc[UR50][R8.64+0x11] ;  /* 0x0000113208107981 */ /* 0x000e24000c1e1100 */
[----:B0-----:R-:W-:-:S05]  /*b980*/  PRMT R7, R16, 0x8880, RZ ;  /* 0x0000888010077816 */ /* 0x001fca00000000ff */
[----:B------:R-:W-:-:S07]  /*b990*/  IMAD R2, R7, R18, RZ ;  /* 0x0000001207027224 */ /* 0x000fce00078e02ff */
.L_x_432:
[----:B------:R-:W-:Y:S05]  /*b9a0*/  BSYNC B1 ;  /* 0x0000000000017941 */ /* 0x000fea0003800000 */
.L_x_431:
[----:B------:R-:W-:Y:S01]  /*b9b0*/  @!P5 IMAD R33, R33, R17, R2 ;  /* 0x000000112121d224 */ /* 0x000fe200078e0202 */
[----:B------:R-:W-:Y:S01]  /*b9c0*/  BSSY B1, `(.L_x_433) ;  /* 0x0000009000017945 */ /* 0x000fe20003800000 */
[----:B0-----:R-:W-:Y:S01]  /*b9d0*/  @!P5 IMAD.MOV.U32 R6, RZ, RZ, R4 ;  /* 0x000000ffff06d224 */ /* 0x001fe200078e0004 */
[----:B------:R-:W-:Y:S01]  /*b9e0*/  @!P2 IADD3.X R11, R3, UR44, RZ, P6, !PT ;  /* 0x0000002c030bac10 */ /* 0x000fe2000b7fe4ff */
[----:B------:R-:W-:-:S05]  /*b9f0*/  @!P5 IMAD.MOV.U32 R7, RZ, RZ, R3 ;  /* 0x000000ffff07d224 */ /* 0x000fca00078e0003 */
[----:B------:R0:W-:Y:S01]  /*ba00*/  @!P5 STG.E.U8 desc[UR50][R6.64+0x11], R33 ;  /* 0x000011210600d986 */ /* 0x0001e2000c101132 */
[----:B------:R-:W-:Y:S05]  /*ba10*/  @P2 BRA `(.L_x_434) ;  /* 0x00000000000c2947 */ /* 0x000fea0003800000 */
[----:B------:R-:W0:Y:S02]  /*ba20*/  LDG.E.U8 R16, desc[UR50][R12.64+0x10] ;  /* 0x000010320c107981 */ /* 0x000e24000c1e1100 */
[----:B0-----:R-:W-:-:S05]  /*ba30*/  PRMT R7, R16, 0x8880, RZ ;  /* 0x0000888010077816 */ /* 0x001fca00000000ff */
[----:B------:R-:W-:-:S07]  /*ba40*/  IMAD R2, R7, R18, RZ ;  /* 0x0000001207027224 */ /* 0x000fce00078e02ff */
.L_x_434:
[----:B------:R-:W-:Y:S05]  /*ba50*/  BSYNC B1 ;  /* 0x0000000000017941 */ /* 0x000fea0003800000 */
.L_x_433:
[----:B------:R-:W-:Y:S01]  /*ba60*/  @!P2 IMAD R15, R34, R17, R2 ;  /* 0x00000011220fa224 */ /* 0x000fe200078e0202 */
        /* <DEDUP_REMOVED lines=12> */
.L_x_436:
[----:B------:R-:W-:Y:S05]  /*bb30*/  BSYNC B1 ;  /* 0x0000000000017941 */ /* 0x000fea0003800000 */
.L_x_435:
[----:B------:R-:W-:Y:S01]  /*bb40*/  @!P3 IMAD R35, R35, R17, R2 ;  /* 0x000000112323b224 */ /* 0x000fe200078e0202 */
[----:B------:R-:W-:Y:S04]  /*bb50*/  BSSY B1, `(.L_x_437) ;  /* 0x0000006000017945 */ /* 0x000fe80003800000 */
[----:B------:R1:W-:Y:S01]  /*bb60*/  @!P3 STG.E.U8 desc[UR50][R6.64+0x11], R35 ;  /* 0x000011230600b986 */ /* 0x0003e2000c101132 */
[----:B------:R-:W-:Y:S05]  /*bb70*/  @P6 BRA `(.L_x_438) ;  /* 0x00000000000c6947 */ /* 0x000fea0003800000 */
[----:B------:R-:W1:Y:S02]  /*bb80*/  LDG.E.U8 R16, desc[UR50][R8.64+0x18] ;  /* 0x0000183208107981 */ /* 0x000e64000c1e1100 */
[----:B-1----:R-:W-:-:S05]  /*bb90*/  PRMT R7, R16, 0x8880, RZ ;  /* 0x0000888010077816 */ /* 0x002fca00000000ff */
[----:B------:R-:W-:-:S07]  /*bba0*/  IMAD R2, R7, R18, RZ ;  /* 0x0000001207027224 */ /* 0x000fce00078e02ff */
.L_x_438:
[----:B------:R-:W-:Y:S05]  /*bbb0*/  BSYNC B1 ;  /* 0x0000000000017941 */ /* 0x000fea0003800000 */
.L_x_437:
[----:B0-----:R-:W-:Y:S01]  /*bbc0*/  @!P6 IMAD R11, R36, R17, R2 ;  /* 0x00000011240be224 */ /* 0x001fe200078e0202 */
[----:B------:R-:W-:Y:S01]  /*bbd0*/  BSSY B1, `(.L_x_439) ;  /* 0x0000008000017945 */ /* 0x000fe20003800000 */
[----:B-1----:R-:W-:Y:S02]  /*bbe0*/  @!P6 IMAD.MOV.U32 R6, RZ, RZ, R4 ;  /* 0x000000ffff06e224 */ /* 0x002fe400078e0004 */
[----:B------:R-:W-:-:S05]  /*bbf0*/  @!P6 IMAD.MOV.U32 R7, RZ, RZ, R3 ;  /* 0x000000ffff07e224 */ /* 0x000fca00078e0003 */
[----:B------:R0:W-:Y:S01]  /*bc00*/  @!P6 STG.E.U8 desc[UR50][R6.64+0x18], R11 ;  /* 0x0000180b0600e986 */ /* 0x0001e2000c101132 */
[----:B------:R-:W-:Y:S05]  /*bc10*/  @P2 BRA `(.L_x_440) ;  /* 0x00000000000c2947 */ /* 0x000fea0003800000 */
[----:B------:R-:W0:Y:S02]  /*bc20*/  LDG.E.U8 R16, desc[UR50][R8.64+0x19] ;  /* 0x0000193208107981 */ /* 0x000e24000c1e1100 */
[----:B0-----:R-:W-:-:S05]  /*bc30*/  PRMT R7, R16, 0x8880, RZ ;  /* 0x0000888010077816 */ /* 0x001fca00000000ff */
[----:B------:R-:W-:-:S07]  /*bc40*/  IMAD R2, R7, R18, RZ ;  /* 0x0000001207027224 */ /* 0x000fce00078e02ff */
.L_x_440:
[----:B------:R-:W-:Y:S05]  /*bc50*/  BSYNC B1 ;  /* 0x0000000000017941 */ /* 0x000fea0003800000 */
.L_x_439:
[----:B------:R-:W-:Y:S01]  /*bc60*/  @!P2 IMAD R37, R37, R17, R2 ;  /* 0x000000112525a224 */ /* 0x000fe200078e0202 */
[----:B------:R-:W-:Y:S01]  /*bc70*/  BSSY B1, `(.L_x_441) ;  /* 0x000000c000017945 */ /* 0x000fe20003800000 */
[----:B0-----:R-:W-:Y:S01]  /*bc80*/  @!P2 IMAD.MOV.U32 R6, RZ, RZ, R4 ;  /* 0x000000ffff06a224 */ /* 0x001fe200078e0004 */
[----:B------:R-:W-:Y:S01]  /*bc90*/  ISETP.LT.OR P3, PT, R0, 0x21, !P1 ;  /* 0x000000210000780c */ /* 0x000fe20004f61670 */
[----:B------:R-:W-:Y:S01]  /*bca0*/  @!P2 IMAD.MOV.U32 R7, RZ, RZ, R3 ;  /* 0x000000ffff07a224 */ /* 0x000fe200078e0003 */
[----:B------:R-:W-:-:S04]  /*bcb0*/  @!P5 IADD3 R14, P6, R4, UR45, RZ ;  /* 0x0000002d040edc10 */ /* 0x000fc8000ffde0ff */
[----:B------:R0:W-:Y:S01]  /*bcc0*/  @!P2 STG.E.U8 desc[UR50][R6.64+0x19], R37 ;  /* 0x000019250600a986 */ /* 0x0001e2000c101132 */
[----:B------:R-:W-:-:S04]  /*bcd0*/  @!P4 IADD3 R10, P2, R4, UR45, RZ ;  /* 0x0000002d040acc10 */ /* 0x000fc8000ff5e0ff */
[----:B------:R-:W-:Y:S01]  /*bce0*/  @!P4 IADD3.X R11, R3, UR44, RZ, P2, !PT ;  /* 0x0000002c030bcc10 */ /* 0x000fe200097fe4ff */
[----:B------:R-:W-:Y:S08]  /*bcf0*/  @P4 BRA `(.L_x_442) ;  /* 0x00000000000c4947 */ /* 0x000ff00003800000 */
[----:B------:R-:W0:Y:S02]  /*bd00*/  LDG.E.U8 R16, desc[UR50][R12.64+0x18] ;  /* 0x000018320c107981 */ /* 0x000e24000c1e1100 */
[----:B0-----:R-:W-:-:S05]  /*bd10*/  PRMT R7, R16, 0x8880, RZ ;  /* 0x0000888010077816 */ /* 0x001fca00000000ff */
[----:B------:R-:W-:-:S07]  /*bd20*/  IMAD R2, R7, R18, RZ ;  /* 0x0000001207027224 */ /* 0x000fce00078e02ff */
.L_x_442:
[----:B------:R-:W-:Y:S05]  /*bd30*/  BSYNC B1 ;  /* 0x0000000000017941 */ /* 0x000fea0003800000 */
.L_x_441:
        /* <DEDUP_REMOVED lines=8> */
.L_x_444:
[----:B------:R-:W-:Y:S05]  /*bdc0*/  BSYNC B1 ;  /* 0x0000000000017941 */ /* 0x000fea0003800000 */
.L_x_443:
[C---:B------:R-:W-:Y:S01]  /*bdd0*/  ISETP.LT.OR P4, PT, R0.reuse, 0x21, !P0 ;  /* 0x000000210000780c */ /* 0x040fe20004781670 */
[----:B------:R-:W-:Y:S01]  /*bde0*/  @!P5 IMAD R39, R39, R17, R2 ;  /* 0x000000112727d224 */ /* 0x000fe200078e0202 */
[----:B------:R-:W-:Y:S01]  /*bdf0*/  BSSY B1, `(.L_x_445) ;  /* 0x0000009000017945 */ /* 0x000fe20003800000 */
[----:B------:R-:W-:Y:S02]  /*be00*/  ISETP.LT.OR P2, PT, R0, 0x22, !P1 ;  /* 0x000000220000780c */ /* 0x000fe40004f41670 */
[----:B0-----:R-:W-:Y:S01]  /*be10*/  @!P3 IADD3 R10, P6, R4, UR45, RZ ;  /* 0x0000002d040abc10 */ /* 0x001fe2000ffde0ff */
[----:B------:R0:W-:Y:S01]  /*be20*/  @!P5 STG.E.U8 desc[UR50][R14.64+0x19], R39 ;  /* 0x000019270e00d986 */ /* 0x0001e2000c101132 */
[----:B------:R-:W-:-:S06]  /*be30*/  ISETP.LT.OR P5, PT, R0, 0x22, !P0 ;  /* 0x000000220000780c */ /* 0x000fcc00047a1670 */
[----:B------:R-:W-:Y:S07]  /*be40*/  @P4 BRA `(.L_x_446) ;  /* 0x00000000000c4947 */ /* 0x000fee0003800000 */
[----:B------:R-:W2:Y:S02]  /*be50*/  LDG.E.U8 R16, desc[UR50][R8.64+0x20] ;  /* 0x0000203208107981 */ /* 0x000ea4000c1e1100 */
[----:B--2---:R-:W-:-:S05]  /*be60*/  PRMT R7, R16, 0x8880, RZ ;  /* 0x0000888010077816 */ /* 0x004fca00000000ff */
[----:B------:R-:W-:-:S07]  /*be70*/  IMAD R2, R7, R18, RZ ;  /* 0x0000001207027224 */ /* 0x000fce00078e02ff */
.L_x_446:
[----:B------:R-:W-:Y:S05]  /*be80*/  BSYNC B1 ;  /* 0x0000000000017941 */ /* 0x000fea0003800000 */
.L_x_445:
[----:B0-----:R-:W-:Y:S01]  /*be90*/  @!P4 IMAD R15, R40, R17, R2 ;  /* 0x00000011280fc224 */ /* 0x001fe200078e0202 */
[----:B------:R-:W-:Y:S01]  /*bea0*/  BSSY B1, `(.L_x_447) ;  /* 0x0000008000017945 */ /* 0x000fe20003800000 */
[----:B------:R-:W-:Y:S02]  /*beb0*/  @!P4 IMAD.MOV.U32 R6, RZ, RZ, R4 ;  /* 0x000000ffff06c224 */ /* 0x000fe400078e0004 */
[----:B------:R-:W-:-:S05]  /*bec0*/  @!P4 IMAD.MOV.U32 R7, RZ, RZ, R3 ;  /* 0x000000ffff07c224 */ /* 0x000fca00078e0003 */
[----:B------:R0:W-:Y:S01]  /*bed0*/  @!P4 STG.E.U8 desc[UR50][R6.64+0x20], R15 ;  /* 0x0000200f0600c986 */ /* 0x0001e2000c101132 */
[----:B------:R-:W-:Y:S05]  /*bee0*/  @P5 BRA `(.L_x_448) ;  /* 0x00000000000c5947 */ /* 0x000fea0003800000 */
[----:B------:R-:W0:Y:S02]  /*bef0*/  LDG.E.U8 R16, desc[UR50][R8.64+0x21] ;  /* 0x0000213208107981 */ /* 0x000e24000c1e1100 */
[----:B0-----:R-:W-:-:S05]  /*bf00*/  PRMT R7, R16, 0x8880, RZ ;  /* 0x0000888010077816 */ /* 0x001fca00000000ff */
[----:B------:R-:W-:-:S07]  /*bf10*/  IMAD R2, R7, R18, RZ ;  /* 0x0000001207027224 */ /* 0x000fce00078e02ff */
.L_x_448:
[----:B------:R-:W-:Y:S05]  /*bf20*/  BSYNC B1 ;  /* 0x0000000000017941 */ /* 0x000fea0003800000 */
.L_x_447:
        /* <DEDUP_REMOVED lines=10> */
.L_x_450:
[----:B------:R-:W-:Y:S05]  /*bfd0*/  BSYNC B1 ;  /* 0x0000000000017941 */ /* 0x000fea0003800000 */
.L_x_449:
        /* <DEDUP_REMOVED lines=13> */
.L_x_452:
[----:B------:R-:W-:Y:S05]  /*c0b0*/  BSYNC B1 ;  /* 0x0000000000017941 */ /* 0x000fea0003800000 */
.L_x_451:
[----:B------:R-:W-:Y:S01]  /*c0c0*/  @!P2 IMAD R43, R43, R17, R2 ;  /* 0x000000112b2ba224 */ /* 0x000fe200078e0202 */
[----:B------:R-:W-:Y:S04]  /*c0d0*/  BSSY B1, `(.L_x_453) ;  /* 0x0000006000017945 */ /* 0x000fe80003800000 */
[----:B------:R1:W-:Y:S01]  /*c0e0*/  @!P2 STG.E.U8 desc[UR50][R6.64+0x21], R43 ;  /* 0x0000212b0600a986 */ /* 0x0003e2000c101132 */
[----:B------:R-:W-:Y:S05]  /*c0f0*/  @P6 BRA `(.L_x_454) ;  /* 0x00000000000c6947 */ /* 0x000fea0003800000 */
[----:B------:R-:W1:Y:S02]  /*c100*/  LDG.E.U8 R16, desc[UR50][R8.64+0x28] ;  /* 0x0000283208107981 */ /* 0x000e64000c1e1100 */
[----:B-1----:R-:W-:-:S05]  /*c110*/  PRMT R7, R16, 0x8880, RZ ;  /* 0x0000888010077816 */ /* 0x002fca00000000ff */
[----:B------:R-:W-:-:S07]  /*c120*/  IMAD R2, R7, R18, RZ ;  /* 0x0000001207027224 */ /* 0x000fce00078e02ff */
.L_x_454:
[----:B------:R-:W-:Y:S05]  /*c130*/  BSYNC B1 ;  /* 0x0000000000017941 */ /* 0x000fea0003800000 */
.L_x_453:
        /* <DEDUP_REMOVED lines=9> */
.L_x_456:
[----:B------:R-:W-:Y:S05]  /*c1d0*/  BSYNC B1 ;  /* 0x0000000000017941 */ /* 0x000fea0003800000 */
.L_x_455:
        /* <DEDUP_REMOVED lines=13> */
.L_x_458:
[----:B------:R-:W-:Y:S05]  /*c2b0*/  BSYNC B1 ;  /* 0x0000000000017941 */ /* 0x000fea0003800000 */
.L_x_457:
        /* <DEDUP_REMOVED lines=8> */
.L_x_460:
[----:B------:R-:W-:Y:S05]  /*c340*/  BSYNC B1 ;  /* 0x0000000000017941 */ /* 0x000fea0003800000 */
.L_x_459:
        /* <DEDUP_REMOVED lines=11> */
.L_x_462:
[----:B------:R-:W-:Y:S05]  /*c400*/  BSYNC B1 ;  /* 0x0000000000017941 */ /* 0x000fea0003800000 */
.L_x_461:
        /* <DEDUP_REMOVED lines=9> */
.L_x_464:
[----:B------:R-:W-:Y:S05]  /*c4a0*/  BSYNC B1 ;  /* 0x0000000000017941 */ /* 0x000fea0003800000 */
.L_x_463:
        /* <DEDUP_REMOVED lines=10> */
.L_x_466:
[----:B------:R-:W-:Y:S05]  /*c550*/  BSYNC B1 ;  /* 0x0000000000017941 */ /* 0x000fea0003800000 */
.L_x_465:
        /* <DEDUP_REMOVED lines=13> */
.L_x_468:
[----:B------:R-:W-:Y:S05]  /*c630*/  BSYNC B1 ;  /* 0x0000000000017941 */ /* 0x000fea0003800000 */
.L_x_467:
[----:B------:R-:W-:Y:S01]  /*c640*/  @!P4 IMAD R51, R51, R17, R2 ;  /* 0x000000113333c224 */ /* 0x000fe200078e0202 */
[----:B------:R-:W-:Y:S04]  /*c650*/  BSSY B1, `(.L_x_469) ;  /* 0x0000006000017945 */ /* 0x000fe80003800000 */
[----:B------:R1:W-:Y:S01]  /*c660*/  @!P4 STG.E.U8 desc[UR50][R6.64+0x31], R51 ;  /* 0x000031330600c986 */ /* 0x0003e2000c101132 */
[----:B------:R-:W-:Y:S05]  /*c670*/  @P5 BRA `(.L_x_470) ;  /* 0x00000000000c5947 */ /* 0x000fea0003800000 */
[----:B------:R-:W1:Y:S02]  /*c680*/  LDG.E.U8 R16, desc[UR50][R8.64+0x38] ;  /* 0x0000383208107981 */ /* 0x000e64000c1e1100 */
[----:B-1----:R-:W-:-:S05]  /*c690*/  PRMT R7, R16, 0x8880, RZ ;  /* 0x0000888010077816 */ /* 0x002fca00000000ff */
[----:B------:R-:W-:-:S07]  /*c6a0*/  IMAD R2, R7, R18, RZ ;  /* 0x0000001207027224 */ /* 0x000fce00078e02ff */
.L_x_470:
[----:B------:R-:W-:Y:S05]  /*c6b0*/  BSYNC B1 ;  /* 0x0000000000017941 */ /* 0x000fea0003800000 */
.L_x_469:
        /* <DEDUP_REMOVED lines=9> */
.L_x_472:
[----:B------:R-:W-:Y:S05]  /*c750*/  BSYNC B1 ;  /* 0x0000000000017941 */ /* 0x000fea0003800000 */
.L_x_471:
        /* <DEDUP_REMOVED lines=13> */
.L_x_474:
[----:B------:R-:W-:Y:S05]  /*c830*/  BSYNC B1 ;  /* 0x0000000000017941 */ /* 0x000fea0003800000 */
.L_x_473:
        /* <DEDUP_REMOVED lines=8> */
.L_x_476:
[----:B------:R-:W-:Y:S05]  /*c8c0*/  BSYNC B1 ;  /* 0x0000000000017941 */ /* 0x000fea0003800000 */
.L_x_475:
[C---:B------:R-:W-:Y:S01]  /*c8d0*/  ISETP.LT.OR P2, PT, R0.reuse, 0x41, !P0 ;  /* 0x000000410000780c */ /* 0x040fe20004741670 */
[----:B------:R-:W-:Y:S01]  /*c8e0*/  @!P6 IMAD R55, R55, R17, R2 ;  /* 0x000000113737e224 */ /* 0x000fe200078e0202 */
[----:B------:R-:W-:Y:S01]  /*c8f0*/  BSSY B1, `(.L_x_477) ;  /* 0x0000009000017945 */ /* 0x000fe20003800000 */
[C---:B------:R-:W-:Y:S02]  /*c900*/  ISETP.LT.OR P5, PT, R0.reuse, 0x42, !P0 ;  /* 0x000000420000780c */ /* 0x040fe400047a1670 */
[----:B------:R-:W-:Y:S01]  /*c910*/  ISETP.LT.OR P3, PT, R0, 0x42, !P1 ;  /* 0x000000420000780c */ /* 0x000fe20004f61670 */
[----:B------:R1:W-:Y:S01]  /*c920*/  @!P6 STG.E.U8 desc[UR50][R14.64+0x39], R55 ;  /* 0x000039370e00e986 */ /* 0x0003e2000c101132 */
[----:B0-----:R-:W-:-:S06]  /*c930*/  @!P4 IADD3 R10, P6, R4, UR45, RZ ;  /* 0x0000002d040acc10 */ /* 0x001fcc000ffde0ff */
[----:B------:R-:W-:Y:S07]  /*c940*/  @P2 BRA `(.L_x_478) ;  /* 0x00000000000c2947 */ /* 0x000fee0003800000 */
[----:B------:R-:W2:Y:S02]  /*c950*/  LDG.E.U8 R16, desc[UR50][R8.64+0x40] ;  /* 0x0000403208107981 */ /* 0x000ea4000c1e1100 */
[----:B--2---:R-:W-:-:S05]  /*c960*/  PRMT R7, R16, 0x8880, RZ ;  /* 0x0000888010077816 */ /* 0x004fca00000000ff */
[----:B------:R-:W-:-:S07]  /*c970*/  IMAD R2, R7, R18, RZ ;  /* 0x0000001207027224 */ /* 0x000fce00078e02ff */
.L_x_478:
[----:B------:R-:W-:Y:S05]  /*c980*/  BSYNC B1 ;  /* 0x0000000000017941 */ /* 0x000fea0003800000 */
.L_x_477:
[----:B-1----:R-:W-:Y:S01]  /*c990*/  @!P2 IMAD R15, R56, R17, R2 ;  /* 0x00000011380fa224 */ /* 0x002fe200078e0202 */
        /* <DEDUP_REMOVED lines=8> */
.L_x_480:
[----:B------:R-:W-:Y:S05]  /*ca20*/  BSYNC B1 ;  /* 0x0000000000017941 */ /* 0x000fea0003800000 */
.L_x_479:
        /* <DEDUP_REMOVED lines=10> */
.L_x_482:
[----:B------:R-:W-:Y:S05]  /*cad0*/  BSYNC B1 ;  /* 0x0000000000017941 */ /* 0x000fea0003800000 */
.L_x_481:
        /* <DEDUP_REMOVED lines=13> */
.L_x_484:
[----:B------:R-:W-:Y:S05]  /*cbb0*/  BSYNC B1 ;  /* 0x0000000000017941 */ /* 0x000fea0003800000 */
.L_x_483:
[----:B------:R-:W-:Y:S01]  /*cbc0*/  @!P3 IMAD R59, R59, R17, R2 ;  /* 0x000000113b3bb224 */ /* 0x000fe200078e0202 */
[----:B------:R-:W-:Y:S04]  /*cbd0*/  BSSY B1, `(.L_x_485) ;  /* 0x0000006000017945 */ /* 0x000fe80003800000 */
[----:B------:R1:W-:Y:S01]  /*cbe0*/  @!P3 STG.E.U8 desc[UR50][R6.64+0x41], R59 ;  /* 0x0000413b0600b986 */ /* 0x0003e2000c101132 */
[----:B------:R-:W-:Y:S05]  /*cbf0*/  @P2 BRA `(.L_x_486) ;  /* 0x00000000000c2947 */ /* 0x000fea0003800000 */
[----:B------:R-:W1:Y:S02]  /*cc00*/  LDG.E.U8 R16, desc[UR50][R8.64+0x48] ;  /* 0x0000483208107981 */ /* 0x000e64000c1e1100 */
[----:B-1----:R-:W-:-:S05]  /*cc10*/  PRMT R7, R16, 0x8880, RZ ;  /* 0x0000888010077816 */ /* 0x002fca00000000ff */
[----:B------:R-:W-:-:S07]  /*cc20*/  IMAD R2, R7, R18, RZ ;  /* 0x0000001207027224 */ /* 0x000fce00078e02ff */
.L_x_486:
[----:B------:R-:W-:Y:S05]  /*cc30*/  BSYNC B1 ;  /* 0x0000000000017941 */ /* 0x000fea0003800000 */
.L_x_485:
        /* <DEDUP_REMOVED lines=9> */
.L_x_488:
[----:B------:R-:W-:Y:S05]  /*ccd0*/  BSYNC B1 ;  /* 0x0000000000017941 */ /* 0x000fea0003800000 */
.L_x_487:
        /* <DEDUP_REMOVED lines=13> */
.L_x_490:
[----:B------:R-:W-:Y:S05]  /*cdb0*/  BSYNC B1 ;  /* 0x0000000000017941 */ /* 0x000fea0003800000 */
.L_x_489:
        /* <DEDUP_REMOVED lines=8> */
.L_x_492:
[----:B------:R-:W-:Y:S05]  /*ce40*/  BSYNC B1 ;  /* 0x0000000000017941 */ /* 0x000fea0003800000 */
.L_x_491:
        /* <DEDUP_REMOVED lines=11> */
.L_x_494:
[----:B------:R-:W-:Y:S05]  /*cf00*/  BSYNC B1 ;  /* 0x0000000000017941 */ /* 0x000fea0003800000 */
.L_x_493:
        /* <DEDUP_REMOVED lines=9> */
.L_x_496:
[----:B------:R-:W-:Y:S05]  /*cfa0*/  BSYNC B1 ;  /* 0x0000000000017941 */ /* 0x000fea0003800000 */
.L_x_495:
        /* <DEDUP_REMOVED lines=10> */
.L_x_498:
[----:B------:R-:W-:Y:S05]  /*d050*/  BSYNC B1 ;  /* 0x0000000000017941 */ /* 0x000fea0003800000 */
.L_x_497:
        /* <DEDUP_REMOVED lines=13> */
.L_x_500:
[----:B------:R-:W-:Y:S05]  /*d130*/  BSYNC B1 ;  /* 0x0000000000017941 */ /* 0x000fea0003800000 */
.L_x_499:
[----:B------:R-:W-:Y:S01]  /*d140*/  @!P4 IMAD R67, R67, R17, R2 ;  /* 0x000000114343c224 */ /* 0x000fe200078e0202 */
[----:B------:R-:W-:Y:S04]  /*d150*/  BSSY B1, `(.L_x_501) ;  /* 0x0000006000017945 */ /* 0x000fe80003800000 */
[----:B------:R1:W-:Y:S01]  /*d160*/  @!P4 STG.E.U8 desc[UR50][R6.64+0x51], R67 ;  /* 0x000051430600c986 */ /* 0x0003e2000c101132 */
[----:B------:R-:W-:Y:S05]  /*d170*/  @P3 BRA `(.L_x_502) ;  /* 0x00000000000c3947 */ /* 0x000fea0003800000 */
[----:B------:R-:W1:Y:S02]  /*d180*/  LDG.E.U8 R16, desc[UR50][R8.64+0x58] ;  /* 0x0000583208107981 */ /* 0x000e64000c1e1100 */
[----:B-1----:R-:W-:-:S05]  /*d190*/  PRMT R7, R16, 0x8880, RZ ;  /* 0x0000888010077816 */ /* 0x002fca00000000ff */
[----:B------:R-:W-:-:S07]  /*d1a0*/  IMAD R2, R7, R18, RZ ;  /* 0x0000001207027224 */ /* 0x000fce00078e02ff */
.L_x_502:
[----:B------:R-:W-:Y:S05]  /*d1b0*/  BSYNC B1 ;  /* 0x0000000000017941 */ /* 0x000fea0003800000 */
.L_x_501:
        /* <DEDUP_REMOVED lines=9> */
.L_x_504:
[----:B------:R-:W-:Y:S05]  /*d250*/  BSYNC B1 ;  /* 0x0000000000017941 */ /* 0x000fea0003800000 */
.L_x_503:
        /* <DEDUP_REMOVED lines=13> */
.L_x_506:
[----:B------:R-:W-:Y:S05]  /*d330*/  BSYNC B1 ;  /* 0x0000000000017941 */ /* 0x000fea0003800000 */
.L_x_505:
        /* <DEDUP_REMOVED lines=8> */
.L_x_508:
[----:B------:R-:W-:Y:S05]  /*d3c0*/  BSYNC B1 ;  /* 0x0000000000017941 */ /* 0x000fea0003800000 */
.L_x_507:
        /* <DEDUP_REMOVED lines=11> */
.L_x_510:
[----:B------:R-:W-:Y:S05]  /*d480*/  BSYNC B1 ;  /* 0x0000000000017941 */ /* 0x000fea0003800000 */
.L_x_509:
        /* <DEDUP_REMOVED lines=9> */
.L_x_512:
[----:B------:R-:W-:Y:S05]  /*d520*/  BSYNC B1 ;  /* 0x0000000000017941 */ /* 0x000fea0003800000 */
.L_x_511:
        /* <DEDUP_REMOVED lines=10> */
.L_x_514:
[----:B------:R-:W-:Y:S05]  /*d5d0*/  BSYNC B1 ;  /* 0x0000000000017941 */ /* 0x000fea0003800000 */
.L_x_513:
        /* <DEDUP_REMOVED lines=13> */
.L_x_516:
[----:B------:R-:W-:Y:S05]  /*d6b0*/  BSYNC B1 ;  /* 0x0000000000017941 */ /* 0x000fea0003800000 */
.L_x_515:
[----:B------:R-:W-:Y:S01]  /*d6c0*/  @!P4 IMAD R75, R75, R17, R2 ;  /* 0x000000114b4bc224 */ /* 0x000fe200078e0202 */
[----:B------:R-:W-:Y:S04]  /*d6d0*/  BSSY B1, `(.L_x_517) ;  /* 0x0000006000017945 */ /* 0x000fe80003800000 */
[----:B------:R1:W-:Y:S01]  /*d6e0*/  @!P4 STG.E.U8 desc[UR50][R6.64+0x61], R75 ;  /* 0x0000614b0600c986 */ /* 0x0003e2000c101132 */
[----:B------:R-:W-:Y:S05]  /*d6f0*/  @P2 BRA `(.L_x_518) ;  /* 0x00000000000c2947 */ /* 0x000fea0003800000 */
[----:B------:R-:W1:Y:S02]  /*d700*/  LDG.E.U8 R16, desc[UR50][R8.64+0x68] ;  /* 0x0000683208107981 */ /* 0x000e64000c1e1100 */
[----:B-1----:R-:W-:-:S05]  /*d710*/  PRMT R7, R16, 0x8880, RZ ;  /* 0x0000888010077816 */ /* 0x002fca00000000ff */
[----:B------:R-:W-:-:S07]  /*d720*/  IMAD R2, R7, R18, RZ ;  /* 0x0000001207027224 */ /* 0x000fce00078e02ff */
.L_x_518:
[----:B------:R-:W-:Y:S05]  /*d730*/  BSYNC B1 ;  /* 0x0000000000017941 */ /* 0x000fea0003800000 */
.L_x_517:
        /* <DEDUP_REMOVED lines=9> */
.L_x_520:
[----:B------:R-:W-:Y:S05]  /*d7d0*/  BSYNC B1 ;  /* 0x0000000000017941 */ /* 0x000fea0003800000 */
.L_x_519:
[----:B------:R-:W-:Y:S01]  /*d7e0*/  @!P6 IMAD R77, R77, R17, R2 ;  /* 0x000000114d4de224 */ /* 0x000fe200078e0202 */
[----:B------:R-:W-:Y:S01]  /*d7f0*/  @!P3 IADD3 R10, P4, R4, UR45, RZ ;  /* 0x0000002d040abc10 */ /* 0x000fe2000ff9e0ff */
[----:B0-----:R-:W-:Y:S01]  /*d800*/  @!P6 IMAD.MOV.U32 R6, RZ, RZ, R4 ;  /* 0x000000ffff06e224 */ /* 0x001fe200078e0004 */
[----:B------:R-:W-:Y:S01]  /*d810*/  BSSY B1, `(.L_x_521) ;  /* 0x000000b000017945 */ /* 0x000fe20003800000 */
[----:B------:R-:W-:Y:S01]  /*d820*/  @!P6 IMAD.MOV.U32 R7, RZ, RZ, R3 ;  /* 0x000000ffff07e224 */ /* 0x000fe200078e0003 */
[----:B------:R-:W-:Y:S02]  /*d830*/  @!P3 IADD3.X R11, R3, UR44, RZ, P4, !PT ;  /* 0x0000002c030bbc10 */ /* 0x000fe4000a7fe4ff */
[C---:B------:R-:W-:Y:S02]  /*d840*/  ISETP.LT.OR P2, PT, R0.reuse, 0x71, !P1 ;  /* 0x000000710000780c */ /* 0x040fe40004f41670 */
[----:B------:R0:W-:Y:S01]  /*d850*/  @!P6 STG.E.U8 desc[UR50][R6.64+0x69], R77 ;  /* 0x0000694d0600e986 */ /* 0x0001e2000c101132 */
[----:B------:R-:W-:-:S02]  /*d860*/  ISETP.LT.OR P6, PT, R0, 0x71, !P0 ;  /* 0x000000710000780c */ /* 0x000fc400047c1670 */
[----:B------:R-:W-:Y:S01]  /*d870*/  @!P5 IADD3 R14, P4, R4, UR45, RZ ;  /* 0x0000002d040edc10 */ /* 0x000fe2000ff9e0ff */
[----:B------:R-:W-:-:S12]  /*d880*/  @P3 BRA `(.L_x_522) ;  /* 0x00000000000c3947 */ /* 0x000fd80003800000 */
[----:B------:R-:W0:Y:S02]  /*d890*/  LDG.E.U8 R16, desc[UR50][R12.64+0x68] ;  /* 0x000068320c107981 */ /* 0x000e24000c1e1100 */
[----:B0-----:R-:W-:-:S05]  /*d8a0*/  PRMT R7, R16, 0x8880, RZ ;  /* 0x0000888010077816 */ /* 0x001fca00000000ff */
[----:B------:R-:W-:-:S07]  /*d8b0*/  IMAD R2, R7, R18, RZ ;  /* 0x0000001207027224 */ /* 0x000fce00078e02ff */
.L_x_522:
[----:B------:R-:W-:Y:S05]  /*d8c0*/  BSYNC B1 ;  /* 0x0000000000017941 */ /* 0x000fea0003800000 */
.L_x_521:
        /* <DEDUP_REMOVED lines=8> */
.L_x_524:
[----:B------:R-:W-:Y:S05]  /*d950*/  BSYNC B1 ;  /* 0x0000000000017941 */ /* 0x000fea0003800000 */
.L_x_523:
[----:B------:R-:W-:Y:S01]  /*d960*/  @!P5 IMAD R79, R79, R17, R2 ;  /* 0x000000114f4fd224 */ /* 0x000fe200078e0202 */
[----:B------:R-:W-:Y:S04]  /*d970*/  BSSY B1, `(.L_x_525) ;  /* 0x0000006000017945 */ /* 0x000fe80003800000 */
[----:B------:R1:W-:Y:S01]  /*d980*/  @!P5 STG.E.U8 desc[UR50][R14.64+0x69], R79 ;  /* 0x0000694f0e00d986 */ /* 0x0003e2000c101132 */
[----:B------:R-:W-:Y:S05]  /*d990*/  @P6 BRA `(.L_x_526) ;  /* 0x00000000000c6947 */ /* 0x000fea0003800000 */
[----:B------:R-:W0:Y:S02]  /*d9a0*/  LDG.E.U8 R16, desc[UR50][R8.64+0x70] ;  /* 0x0000703208107981 */ /* 0x000e24000c1e1100 */
[----:B0-----:R-:W-:-:S05]  /*d9b0*/  PRMT R7, R16, 0x8880, RZ ;  /* 0x0000888010077816 */ /* 0x001fca00000000ff */
[----:B------:R-:W-:-:S07]  /*d9c0*/  IMAD R2, R7, R18, RZ ;  /* 0x0000001207027224 */ /* 0x000fce00078e02ff */
.L_x_526:
[----:B------:R-:W-:Y:S05]  /*d9d0*/  BSYNC B1 ;  /* 0x0000000000017941 */ /* 0x000fea0003800000 */
.L_x_525:
[----:B------:R-:W-:Y:S01]  /*d9e0*/  ISETP.LT.OR P5, PT, R0, 0x72, !P0 ;  /* 0x000000720000780c */ /* 0x000fe200047a1670 */
[----:B-1----:R-:W-:Y:S01]  /*d9f0*/  @!P6 IMAD R15, R80, R17, R2 ;  /* 0x00000011500fe224 */ /* 0x002fe200078e0202 */
[----:B------:R-:W-:Y:S01]  /*da00*/  BSSY B1, `(.L_x_527) ;  /* 0x000000b000017945 */ /* 0x000fe20003800000 */
[----:B------:R-:W-:Y:S01]  /*da10*/  @!P6 IMAD.MOV.U32 R6, RZ, RZ, R4 ;  /* 0x000000ffff06e224 */ /* 0x000fe200078e0004 */
[C---:B------:R-:W-:Y:S01]  /*da20*/  ISETP.LT.OR P4, PT, R0.reuse, 0x72, !P1 ;  /* 0x000000720000780c */ /* 0x040fe20004f81670 */
[----:B0-----:R-:W-:Y:S01]  /*da30*/  @!P6 IMAD.MOV.U32 R7, RZ, RZ, R3 ;  /* 0x000000ffff07e224 */ /* 0x001fe200078e0003 */
[----:B------:R-:W-:-:S04]  /*da40*/  ISETP.LT.OR P3, PT, R0, 0x79, !P1 ;  /* 0x000000790000780c */ /* 0x000fc80004f61670 */
[----:B------:R0:W-:Y:S01]  /*da50*/  @!P6 STG.E.U8 desc[UR50][R6.64+0x70], R15 ;  /* 0x0000700f0600e986 */ /* 0x0001e2000c101132 */
[----:B------:R-:W-:Y:S02]  /*da60*/  @!P2 IADD3 R10, P6, R4, UR45, RZ ;  /* 0x0000002d040aac10 */ /* 0x000fe4000ffde0ff */
[----:B------:R-:W-:Y:S11]  /*da70*/  @P5 BRA `(.L_x_528) ;  /* 0x00000000000c5947 */ /* 0x000ff60003800000 */
[----:B------:R-:W0:Y:S02]  /*da80*/  LDG.E.U8 R16, desc[UR50][R8.64+0x71] ;  /* 0x0000713208107981 */ /* 0x000e24000c1e1100 */
[----:B0-----:R-:W-:-:S05]  /*da90*/  PRMT R7, R16, 0x8880, RZ ;  /* 0x0000888010077816 */ /* 0x001fca00000000ff */
[----:B------:R-:W-:-:S07]  /*daa0*/  IMAD R2, R7, R18, RZ ;  /* 0x0000001207027224 */ /* 0x000fce00078e02ff */
.L_x_528:
[----:B------:R-:W-:Y:S05]  /*dab0*/  BSYNC B1 ;  /* 0x0000000000017941 */ /* 0x000fea0003800000 */
.L_x_527:
        /* <DEDUP_REMOVED lines=10> */
.L_x_530:
[----:B------:R-:W-:Y:S05]  /*db60*/  BSYNC B1 ;  /* 0x0000000000017941 */ /* 0x000fea0003800000 */
.L_x_529:
[----:B------:R-:W-:Y:S01]  /*db70*/  @!P2 IMAD R15, R82, R17, R2 ;  /* 0x00000011520fa224 */ /* 0x000fe200078e0202 */
[----:B------:R-:W-:Y:S01]  /*db80*/  BSSY B1, `(.L_x_531) ;  /* 0x000000b000017945 */ /* 0x000fe20003800000 */
[C---:B------:R-:W-:Y:S02]  /*db90*/  ISETP.LT.OR P5, PT, R0.reuse, 0x79, !P0 ;  /* 0x000000790000780c */ /* 0x040fe400047a1670 */
[----:B------:R-:W-:Y:S01]  /*dba0*/  ISETP.LT.OR P0, PT, R0, 0x7a, !P0 ;  /* 0x0000007a0000780c */ /* 0x000fe20004701670 */
[----:B------:R1:W-:Y:S01]  /*dbb0*/  @!P2 STG.E.U8 desc[UR50][R10.64+0x70], R15 ;  /* 0x0000700f0a00a986 */ /* 0x0003e2000c101132 */
[C---:B0-----:R-:W-:Y:S02]  /*dbc0*/  @!P4 IADD3 R6, P2, R4.reuse, UR45, RZ ;  /* 0x0000002d0406cc10 */ /* 0x041fe4000ff5e0ff */
[----:B------:R-:W-:Y:S02]  /*dbd0*/  @!P3 IADD3 R14, P6, R4, UR45, RZ ;  /* 0x0000002d040ebc10 */ /* 0x000fe4000ffde0ff */
[----:B------:R-:W-:Y:S01]  /*dbe0*/  @!P4 IADD3.X R7, R3, UR44, RZ, P2, !PT ;  /* 0x0000002c0307cc10 */ /* 0x000fe200097fe4ff */
[----:B------:R-:W-:Y:S10]  /*dbf0*/  @P4 BRA `(.L_x_532) ;  /* 0x00000000000c4947 */ /* 0x000ff40003800000 */
[----:B------:R-:W1:Y:S02]  /*dc00*/  LDG.E.U8 R16, desc[UR50][R12.64+0x71] ;  /* 0x000071320c107981 */ /* 0x000e64000c1e1100 */
[----:B-1----:R-:W-:-:S05]  /*dc10*/  PRMT R11, R16, 0x8880, RZ ;  /* 0x00008880100b7816 */ /* 0x002fca00000000ff */
[----:B------:R-:W-:-:S07]  /*dc20*/  IMAD R2, R11, R18, RZ ;  /* 0x000000120b027224 */ /* 0x000fce00078e02ff */
.L_x_532:
[----:B------:R-:W-:Y:S05]  /*dc30*/  BSYNC B1 ;  /* 0x0000000000017941 */ /* 0x000fea0003800000 */
.L_x_531:
[----:B------:R-:W-:Y:S01]  /*dc40*/  @!P4 IMAD R83, R83, R17, R2 ;  /* 0x000000115353c224 */ /* 0x000fe200078e0202 */
[----:B------:R-:W-:Y:S04]  /*dc50*/  BSSY B1, `(.L_x_533) ;  /* 0x0000006000017945 */ /* 0x000fe80003800000 */
[----:B------:R0:W-:Y:S01]  /*dc60*/  @!P4 STG.E.U8 desc[UR50][R6.64+0x71], R83 ;  /* 0x000071530600c986 */ /* 0x0001e2000c101132 */
[----:B------:R-:W-:Y:S05]  /*dc70*/  @P5 BRA `(.L_x_534) ;  /* 0x00000000000c5947 */ /* 0x000fea0003800000 */
[----:B------:R-:W0:Y:S02]  /*dc80*/  LDG.E.U8 R16, desc[UR50][R8.64+0x78] ;  /* 0x0000783208107981 */ /* 0x000e24000c1e1100 */
[----:B0-----:R-:W-:-:S05]  /*dc90*/  PRMT R7, R16, 0x8880, RZ ;  /* 0x0000888010077816 */ /* 0x001fca00000000ff */
[----:B------:R-:W-:-:S07]  /*dca0*/  IMAD R2, R7, R18, RZ ;  /* 0x0000001207027224 */ /* 0x000fce00078e02ff */
.L_x_534:
[----:B------:R-:W-:Y:S05]  /*dcb0*/  BSYNC B1 ;  /* 0x0000000000017941 */ /* 0x000fea0003800000 */
.L_x_533:
        /* <DEDUP_REMOVED lines=9> */
.L_x_536:
[----:B------:R-:W-:Y:S05]  /*dd50*/  BSYNC B1 ;  /* 0x0000000000017941 */ /* 0x000fea0003800000 */
.L_x_535:
        /* <DEDUP_REMOVED lines=10> */
.L_x_538:
[----:B------:R-:W-:Y:S05]  /*de00*/  BSYNC B1 ;  /* 0x0000000000017941 */ /* 0x000fea0003800000 */
.L_x_537:
[----:B0-----:R-:W-:Y:S01]  /*de10*/  @!P3 IMAD R7, R86, R17, R2 ;  /* 0x000000115607b224 */ /* 0x001fe200078e0202 */
[----:B------:R-:W-:Y:S01]  /*de20*/  ISETP.LT.OR P1, PT, R0, 0x7a, !P1 ;  /* 0x0000007a0000780c */ /* 0x000fe20004f21670 */
[----:B------:R-:W-:Y:S03]  /*de30*/  BSSY B1, `(.L_x_539) ;  /* 0x0000006000017945 */ /* 0x000fe60003800000 */
[----:B------:R0:W-:Y:S09]  /*de40*/  @!P3 STG.E.U8 desc[UR50][R14.64+0x78], R7 ;  /* 0x000078070e00b986 */ /* 0x0001f2000c101132 */
[----:B------:R-:W-:Y:S05]  /*de50*/  @P1 BRA `(.L_x_540) ;  /* 0x00000000000c1947 */ /* 0x000fea0003800000 */
[----:B------:R-:W0:Y:S02]  /*de60*/  LDG.E.U8 R16, desc[UR50][R12.64+0x79] ;  /* 0x000079320c107981 */ /* 0x000e24000c1e1100 */
[----:B0-----:R-:W-:-:S05]  /*de70*/  PRMT R7, R16, 0x8880, RZ ;  /* 0x0000888010077816 */ /* 0x001fca00000000ff */
[----:B------:R-:W-:-:S07]  /*de80*/  IMAD R2, R7, R18, RZ ;  /* 0x0000001207027224 */ /* 0x000fce00078e02ff */
.L_x_540:
[----:B------:R-:W-:Y:S05]  /*de90*/  BSYNC B1 ;  /* 0x0000000000017941 */ /* 0x000fea0003800000 */
.L_x_539:
[----:B------:R-:W-:Y:S01]  /*dea0*/  IMAD R87, R87, R17, R2 ;  /* 0x0000001157577224 */ /* 0x000fe200078e0202 */
[----:B------:R-:W-:Y:S06]  /*deb0*/  @P1 BRA `(.L_x_541) ;  /* 0x0000005800441947 */ /* 0x000fec0003800000 */
[----:B------:R-:W-:-:S04]  /*dec0*/  IADD3 R4, P0, R4, UR45, RZ ;  /* 0x0000002d04047c10 */ /* 0x000fc8000ff1e0ff */
[----:B------:R-:W-:-:S05]  /*ded0*/  IADD3.X R5, R3, UR44, RZ, P0, !PT ;  /* 0x0000002c03057c10 */ /* 0x000fca00087fe4ff */
[----:B------:R1:W-:Y:S01]  /*dee0*/  STG.E.U8 desc[UR50][R4.64+0x79], R87 ;  /* 0x0000795704007986 */ /* 0x0003e2000c101132 */
[----:B------:R-:W-:Y:S05]  /*def0*/  BRA `(.L_x_541) ;  /* 0x0000005800347947 */ /* 0x000fea0003800000 */
.L_x_30:
[----:B------:R-:W2:Y:S01]  /*df00*/  LDL.LU R6, [R1] ;  /* 0x0000000001067983 */ /* 0x000ea20000300800 */
[----:B------:R-:W-:-:S03]  /*df10*/  ULDC.64 UR4, c[0x0][0x5c0] ;  /* 0x0001700000047ab9 */ /* 0x000fc60000000a00 */
[----:B------:R-:W3:Y:S04]  /*df20*/  LDL.LU R7, [R1+0x4] ;  /* 0x0000040001077983 */ /* 0x000ee80000300800 */
[----:B------:R-:W4:Y:S04]  /*df30*/  LDL.LU R8, [R1+0x8] ;  /* 0x0000080001087983 */ /* 0x000f280000300800 */
        /* <DEDUP_REMOVED lines=29> */
[----:B------:R0:W-:Y:S04]  /*e110*/  STL.64 [R1+0x190], R54 ;  /* 0x0001903601007387 */ /* 0x0001e80000100a00 */
[----:B0-----:R-:W4:Y:S04]  /*e120*/  LDL.LU R54, [R1+0x24] ;  /* 0x0000240001367983 */ /* 0x001f280000300800 */
        /* <DEDUP_REMOVED lines=44> */
[----:B0-----:R-:W4:Y:S01]  /*e3f0*/  LDL.LU R84, [R1+0xc] ;  /* 0x00000c0001547983 */ /* 0x001f220000300800 */
[----:B------:R-:W-:-:S02]  /*e400*/  ISETP.GE.AND P4, PT, R14, 0x1, PT ;  /* 0x000000010e00780c */ /* 0x000fc40003f86270 */
[----:B------:R-:W-:Y:S01]  /*e410*/  IADD3 R2, P1, R4, UR4, RZ ;  /* 0x0000000404027c10 */ /* 0x000fe2000ff3e0ff */
[----:B------:R-:W4:Y:S01]  /*e420*/  LDL.LU R85, [R1+0xd0] ;  /* 0x0000d00001557983 */ /* 0x000f220000300800 */
[----:B------:R-:W-:Y:S01]  /*e430*/  ISETP.LT.OR P0, PT, R0, 0x1, !P4 ;  /* 0x000000010000780c */ /* 0x000fe20006701670 */
[----:B------:R-:W-:Y:S01]  /*e440*/  IMAD.U32 R236, RZ, RZ, UR45 ;  /* 0x0000002dffec7e24 */ /* 0x000fe2000f8e00ff */
[----:B------:R-:W-:Y:S01]  /*e450*/  IADD3.X R3, R15, UR5, RZ, P1, !PT ;  /* 0x000000050f037c10 */ /* 0x000fe20008ffe4ff */
[----:B------:R-:W-:Y:S01]  /*e460*/  STL.64 [R1+0x110], R86 ;  /* 0x0001105601007387 */ /* 0x000fe20000100a00 */
[----:B------:R-:W-:Y:S01]  /*e470*/  ISETP.GE.AND P3, PT, R14, 0x9, PT ;  /* 0x000000090e00780c */ /* 0x000fe20003f66270 */
[----:B------:R-:W-:Y:S01]  /*e480*/  IMAD.U32 R15, RZ, RZ, UR44 ;  /* 0x0000002cff0f7e24 */ /* 0x000fe2000f8e00ff */
[----:B------:R-:W-:Y:S01]  /*e490*/  LOP3.LUT R5, R5, 0xffefffff, RZ, 0xc0, !PT ;  /* 0xffefffff05057812 */ /* 0x000fe200078ec0ff */
[----:B------:R-:W-:Y:S01]  /*e4a0*/  STL.64 [R1+0x108], R18 ;  /* 0x0001081201007387 */ /* 0x000fe20000100a00 */
[----:B------:R-:W-:-:S02]  /*e4b0*/  ISETP.LT.OR P2, PT, R0, 0x9, !P3 ;  /* 0x000000090000780c */ /* 0x000fc40005f41670 */
[----:B------:R-:W-:-:S03]  /*e4c0*/  LOP3.LUT R4, R4, 0xfffffffe, RZ, 0xc0, !PT ;  /* 0xfffffffe04047812 */ /* 0x000fc600078ec0ff */
[----:B--2---:R-:W-:-:S05]  /*e4d0*/  @!P0 IMAD R6, R6, R17, RZ ;  /* 0x0000001106068224 */ /* 0x004fca00078e02ff */
[----:B------:R3:W-:Y:S01]  /*e4e0*/  @!P0 STG.E.U8 desc[UR50][R2.64], R6 ;  /* 0x0000000602008986 */ /* 0x0007e2000c101132 */
[----:B------:R-:W-:-:S13]  /*e4f0*/  ISETP.LT.OR P0, PT, R0, 0x2, !P4 ;  /* 0x000000020000780c */ /* 0x000fda0006701670 */
[----:B---3--:R-:W-:-:S05]  /*e500*/  @!P0 IMAD R6, R7, R17, RZ ;  /* 0x0000001107068224 */ /* 0x008fca00078e02ff */
[----:B------:R0:W-:Y:S01]  /*e510*/  @!P0 STG.E.U8 desc[UR50][R2.64+0x1], R6 ;  /* 0x0000010602008986 */ /* 0x0001e2000c101132 */
[----:B------:R-:W-:-:S13]  /*e520*/  ISETP.LT.OR P0, PT, R0, 0x1, !P3 ;  /* 0x000000010000780c */ /* 0x000fda0005f01670 */
[----:B0-----:R-:W-:Y:S01]  /*e530*/  @!P0 IADD3 R6, P1, R2, UR45, RZ ;  /* 0x0000002d02068c10 */ /* 0x001fe2000ff3e0ff */
[----:B----4-:R-:W-:-:S03]  /*e540*/  @!P0 IMAD R8, R8, R17, RZ ;  /* 0x0000001108088224 */ /* 0x010fc600078e02ff */
[----:B------:R-:W-:-:S05]  /*e550*/  @!P0 IADD3.X R7, R3, UR44, RZ, P1, !PT ;  /* 0x0000002c03078c10 */ /* 0x000fca0008ffe4ff */
[----:B------:R0:W-:Y:S01]  /*e560*/  @!P0 STG.E.U8 desc[UR50][R6.64], R8 ;  /* 0x0000000806008986 */ /* 0x0001e2000c101132 */
[----:B------:R-:W-:-:S13]  /*e570*/  ISETP.LT.OR P0, PT, R0, 0x2, !P3 ;  /* 0x000000020000780c */ /* 0x000fda0005f01670 */
[----:B0-----:R-:W-:-:S04]  /*e580*/  @!P0 IADD3 R6, P1, R2, UR45, RZ ;  /* 0x0000002d02068c10 */ /* 0x001fc8000ff3e0ff */
[----:B------:R-:W-:Y:S02]  /*e590*/  @!P0 IADD3.X R7, R3, UR44, RZ, P1, !PT ;  /* 0x0000002c03078c10 */ /* 0x000fe40008ffe4ff */
[----:B------:R-:W-:Y:S01]  /*e5a0*/  ISETP.LT.OR P1, PT, R0, 0xa, !P4 ;  /* 0x0000000a0000780c */ /* 0x000fe20006721670 */
[----:B------:R-:W-:-:S05]  /*e5b0*/  @!P0 IMAD R8, R84, R17, RZ ;  /* 0x0000001154088224 */ /* 0x000fca00078e02ff */
[----:B------:R0:W-:Y:S01]  /*e5c0*/  @!P0 STG.E.U8 desc[UR50][R6.64+0x1], R8 ;  /* 0x0000010806008986 */ /* 0x0001e2000c101132 */
[----:B------:R-:W-:-:S06]  /*e5d0*/  ISETP.LT.OR P0, PT, R0, 0x9, !P4 ;  /* 0x000000090000780c */ /* 0x000fcc0006701670 */
[----:B0-----:R-:W-:-:S07]  /*e5e0*/  @!P1 IMAD R6, R20, R17, RZ ;  /* 0x0000001114069224 */ /* 0x001fce00078e02ff */
[-C--:B------:R-:W-:Y:S02]  /*e5f0*/  @!P0 IMAD R7, R21, R17.reuse, RZ ;  /* 0x0000001115078224 */ /* 0x080fe400078e02ff */
[----:B------:R-:W-:Y:S01]  /*e600*/  @!P2 IMAD R8, R11, R17, RZ ;  /* 0x000000110b08a224 */ /* 0x000fe200078e02ff */
[----:B------:R0:W-:Y:S01]  /*e610*/  @!P1 STG.E.U8 desc[UR50][R2.64+0x9], R6 ;  /* 0x0000090602009986 */ /* 0x0001e2000c101132 */
[----:B------:R-:W-:-:S03]  /*e620*/  IMAD.U32 R20, RZ, RZ, UR45 ;  /* 0x0000002dff147e24 */ /* 0x000fc6000f8e00ff */
[----:B------:R1:W-:Y:S01]  /*e630*/  @!P0 STG.E.U8 desc[UR50][R2.64+0x8], R7 ;  /* 0x0000080702008986 */ /* 0x0003e2000c101132 */
[----:B------:R-:W-:Y:S02]  /*e640*/  ISETP.LT.OR P0, PT, R0, 0xa, !P3 ;  /* 0x0000000a0000780c */ /* 0x000fe40005f01670 */
[----:B0-----:R-:W-:-:S04]  /*e650*/  @!P2 IADD3 R6, P1, R2, UR45, RZ ;  /* 0x0000002d0206ac10 */ /* 0x001fc8000ff3e0ff */
[----:B-1----:R-:W-:-:S05]  /*e660*/  @!P2 IADD3.X R7, R3, UR44, RZ, P1, !PT ;  /* 0x0000002c0307ac10 */ /* 0x002fca0008ffe4ff */
[----:B------:R0:W-:Y:S02]  /*e670*/  @!P2 STG.E.U8 desc[UR50][R6.64+0x8], R8 ;  /* 0x000008080600a986 */ /* 0x0001e4000c101132 */
[----:B0-----:R-:W-:Y:S01]  /*e680*/  @!P0 IADD3 R6, P1, R2, UR45, RZ ;  /* 0x0000002d02068c10 */ /* 0x001fe2000ff3e0ff */
[----:B------:R-:W-:Y:S02]  /*e690*/  @!P0 IMAD R8, R10, R17, RZ ;  /* 0x000000110a088224 */ /* 0x000fe400078e02ff */
[----:B------:R-:W-:Y:S01]  /*e6a0*/  IMAD.U32 R10, RZ, RZ, UR45 ;  /* 0x0000002dff0a7e24 */ /* 0x000fe2000f8e00ff */
[----:B------:R-:W-:-:S05]  /*e6b0*/  @!P0 IADD3.X R7, R3, UR44, RZ, P1, !PT ;  /* 0x0000002c03078c10 */ /* 0x000fca0008ffe4ff */
[----:B------:R0:W-:Y:S01]  /*e6c0*/  @!P0 STG.E.U8 desc[UR50][R6.64+0x9], R8 ;  /* 0x0000090806008986 */ /* 0x0001e2000c101132 */
[----:B------:R-:W-:-:S04]  /*e6d0*/  ISETP.GE.AND P0, PT, R14, 0x89, PT ;  /* 0x000000890e00780c */ /* 0x000fc80003f06270 */
[C---:B------:R-:W-:Y:S02]  /*e6e0*/  ISETP.LT.OR P2, PT, R0.reuse, 0x9, !P0 ;  /* 0x000000090000780c */ /* 0x040fe40004741670 */
[----:B------:R-:W-:Y:S01]  /*e6f0*/  ISETP.LT.OR P1, PT, R0, 0xa, !P0 ;  /* 0x0000000a0000780c */ /* 0x000fe20004721670 */
[----:B0-----:R-:W-:-:S10]  /*e700*/  IMAD.U32 R6, RZ, RZ, UR44 ;  /* 0x0000002cff067e24 */ /* 0x001fd4000f8e00ff */
[--C-:B------:R-:W-:Y:S02]  /*e710*/  @!P2 IADD3 R10, P5, P6, R10, UR43, R2.reuse ;  /* 0x0000002b0a0aac10 */ /* 0x100fe4000febe002 */
[----:B------:R-:W-:Y:S01]  /*e720*/  @P2 LOP3.LUT R5, R5, 0x100000, RZ, 0xfc, !PT ;  /* 0x0010000005052812 */ /* 0x000fe200078efcff */
[----:B------:R-:W-:Y:S01]  /*e730*/  @!P1 IMAD R159, R159, R17, RZ ;  /* 0x000000119f9f9224 */ /* 0x000fe200078e02ff */
[--C-:B------:R-:W-:Y:S02]  /*e740*/  @!P2 IADD3.X R11, R6, UR42, R3.reuse, P5, P6 ;  /* 0x0000002a060bac10 */ /* 0x100fe4000afec403 */
[----:B------:R-:W-:Y:S02]  /*e750*/  @!P1 IADD3 R20, P5, P6, R20, UR43, R2 ;  /* 0x0000002b14149c10 */ /* 0x000fe4000febe002 */
[----:B------:R-:W-:Y:S02]  /*e760*/  ISETP.LT.OR P2, PT, R0, 0x11, !P0 ;  /* 0x000000110000780c */ /* 0x000fe40004741670 */
[----:B------:R-:W-:-:S02]  /*e770*/  @!P1 IADD3.X R21, R6, UR42, R3, P5, P6 ;  /* 0x0000002a06159c10 */ /* 0x000fc4000afec403 */
[C---:B------:R-:W-:Y:S02]  /*e780*/  ISETP.LT.OR P5, PT, R0.reuse, 0x11, !P4 ;  /* 0x000000110000780c */ /* 0x040fe400067a1670 */
[----:B------:R-:W-:Y:S02]  /*e790*/  ISETP.LT.OR P6, PT, R0, 0x12, !P4 ;  /* 0x000000120000780c */ /* 0x000fe400067c1670 */
[----:B------:R-:W-:-:S05]  /*e7a0*/  LOP3.LUT R5, R5, 0xfffffdff, RZ, 0xc0, !PT ;  /* 0xfffffdff05057812 */ /* 0x000fca00078ec0ff */
[----:B------:R-:W-:-:S04]  /*e7b0*/  @P2 LOP3.LUT R4, R4, 0x1, RZ, 0xfc, !PT ;  /* 0x0000000104042812 */ /* 0x000fc800078efcff */
[----:B------:R-:W-:Y:S01]  /*e7c0*/  @!P5 IMAD R6, R56, R17, RZ ;  /* 0x000000113806d224 */ /* 0x000fe200078e02ff */
[----:B------:R-:W-:-:S04]  /*e7d0*/  LOP3.LUT R4, R4, 0xfffffffd, RZ, 0xc0, !PT ;  /* 0xfffffffd04047812 */ /* 0x000fc800078ec0ff */
[----:B------:R0:W-:Y:S01]  /*e7e0*/  @!P5 STG.E.U8 desc[UR50][R2.64+0x10], R6 ;  /* 0x000010060200d986 */ /* 0x0001e2000c101132 */
[----:B------:R-:W-:Y:S01]  /*e7f0*/  ISETP.LT.OR P5, PT, R0, 0x11, !P3 ;  /* 0x000000110000780c */ /* 0x000fe20005fa1670 */
[----:B0-----:R-:W-:-:S12]  /*e800*/  @!P6 IMAD R6, R54, R17, RZ ;  /* 0x000000113606e224 */ /* 0x001fd800078e02ff */
[----:B------:R-:W-:Y:S01]  /*e810*/  @!P5 IMAD R8, R55, R17, RZ ;  /* 0x000000113708d224 */ /* 0x000fe200078e02ff */
[----:B------:R0:W-:Y:S02]  /*e820*/  @!P6 STG.E.U8 desc[UR50][R2.64+0x11], R6 ;  /* 0x000011060200e986 */ /* 0x0001e4000c101132 */
[----:B0-----:R-:W-:-:S04]  /*e830*/  @!P5 IADD3 R6, P6, R2, UR45, RZ ;  /* 0x0000002d0206dc10 */ /* 0x001fc8000ffde0ff */
[----:B------:R-:W-:-:S05]  /*e840*/  @!P5 IADD3.X R7, R3, UR44, RZ, P6, !PT ;  /* 0x0000002c0307dc10 */ /* 0x000fca000b7fe4ff */
[----:B------:R0:W-:Y:S02]  /*e850*/  @!P5 STG.E.U8 desc[UR50][R6.64+0x10], R8 ;  /* 0x000010080600d986 */ /* 0x0001e4000c101132 */
[----:B0-----:R-:W-:Y:S02]  /*e860*/  IMAD.U32 R6, RZ, RZ, UR45 ;  /* 0x0000002dff067e24 */ /* 0x001fe4000f8e00ff */
[----:B------:R-:W-:-:S03]  /*e870*/  IMAD.U32 R7, RZ, RZ, UR44 ;  /* 0x0000002cff077e24 */ /* 0x000fc6000f8e00ff */
[----:B------:R-:W-:-:S04]  /*e880*/  @!P2 IADD3 R54, P5, P6, R6, UR43, R2 ;  /* 0x0000002b0636ac10 */ /* 0x000fc8000febe002 */
[----:B------:R-:W-:Y:S02]  /*e890*/  @!P2 IADD3.X R55, R7, UR42, R3, P5, P6 ;  /* 0x0000002a0737ac10 */ /* 0x000fe4000afec403 */
[C---:B------:R-:W-:Y:S02]  /*e8a0*/  ISETP.LT.OR P5, PT, R0.reuse, 0x12, !P3 ;  /* 0x000000120000780c */ /* 0x040fe40005fa1670 */
[----:B------:R-:W-:-:S11]  /*e8b0*/  ISETP.LT.OR P2, PT, R0, 0x12, !P0 ;  /* 0x000000120000780c */ /* 0x000fd60004741670 */
[----:B------:R-:W-:Y:S01]  /*e8c0*/  @!P5 IADD3 R6, P6, R2, UR45, RZ ;  /* 0x0000002d0206dc10 */ /* 0x000fe2000ffde0ff */
[----:B------:R-:W-:Y:S01]  /*e8d0*/  @!P5 IMAD R8, R57, R17, RZ ;  /* 0x000000113908d224 */ /* 0x000fe200078e02ff */
[----:B------:R-:W-:Y:S02]  /*e8e0*/  @P2 LOP3.LUT R4, R4, 0x2, RZ, 0xfc, !PT ;  /* 0x0000000204042812 */ /* 0x000fe400078efcff */
[----:B------:R-:W-:Y:S02]  /*e8f0*/  @!P5 IADD3.X R7, R3, UR44, RZ, P6, !PT ;  /* 0x0000002c0307dc10 */ /* 0x000fe4000b7fe4ff */
[----:B------:R-:W-:-:S03]  /*e900*/  LOP3.LUT R4, R4, 0xfffffffb, RZ, 0xc0, !PT ;  /* 0xfffffffb04047812 */ /* 0x000fc600078ec0ff */
[----:B------:R0:W-:Y:S02]  /*e910*/  @!P5 STG.E.U8 desc[UR50][R6.64+0x11], R8 ;  /* 0x000011080600d986 */ /* 0x0001e4000c101132 */
[----:B0-----:R-:W-:Y:S02]  /*e920*/  IMAD.U32 R6, RZ, RZ, UR45 ;  /* 0x0000002dff067e24 */ /* 0x001fe4000f8e00ff */
[----:B------:R-:W-:-:S03]  /*e930*/  IMAD.U32 R7, RZ, RZ, UR44 ;  /* 0x0000002cff077e24 */ /* 0x000fc6000f8e00ff */
[----:B------:R-:W-:-:S04]  /*e940*/  @!P2 IADD3 R56, P5, P6, R6, UR43, R2 ;  /* 0x0000002b0638ac10 */ /* 0x000fc8000febe002 */
[----:B------:R-:W-:Y:S02]  /*e950*/  @!P2 IADD3.X R57, R7, UR42, R3, P5, P6 ;  /* 0x0000002a0739ac10 */ /* 0x000fe4000afec403 */
[C---:B------:R-:W-:Y:S02]  /*e960*/  ISETP.LT.OR P5, PT, R0.reuse, 0x19, !P4 ;  /* 0x000000190000780c */ /* 0x040fe400067a1670 */
[----:B------:R-:W-:-:S11]  /*e970*/  ISETP.LT.OR P2, PT, R0, 0x19, !P0 ;  /* 0x000000190000780c */ /* 0x000fd60004741670 */
[----:B------:R-:W-:Y:S02]  /*e980*/  @!P5 IMAD R6, R60, R17, RZ ;  /* 0x000000113c06d224 */ /* 0x000fe400078e02ff */
[----:B------:R-:W-:-:S03]  /*e990*/  @P2 LOP3.LUT R4, R4, 0x4, RZ, 0xfc, !PT ;  /* 0x0000000404042812 */ /* 0x000fc600078efcff */
[----:B------:R0:W-:Y:S01]  /*e9a0*/  @!P5 STG.E.U8 desc[UR50][R2.64+0x18], R6 ;  /* 0x000018060200d986 */ /* 0x0001e2000c101132 */
[----:B------:R-:W-:Y:S02]  /*e9b0*/  ISETP.LT.OR P5, PT, R0, 0x1a, !P4 ;  /* 0x0000001a0000780c */ /* 0x000fe400067a1670 */
[----:B------:R-:W-:-:S11]  /*e9c0*/  LOP3.LUT R4, R4, 0xffffffdf, RZ, 0xc0, !PT ;  /* 0xffffffdf04047812 */ /* 0x000fd600078ec0ff */
[----:B0-----:R-:W-:-:S05]  /*e9d0*/  @!P5 IMAD R6, R58, R17, RZ ;  /* 0x000000113a06d224 */ /* 0x001fca00078e02ff */
[----:B------:R0:W-:Y:S01]  /*e9e0*/  @!P5 STG.E.U8 desc[UR50][R2.64+0x19], R6 ;  /* 0x000019060200d986 */ /* 0x0001e2000c101132 */
[----:B------:R-:W-:-:S13]  /*e9f0*/  ISETP.LT.OR P5, PT, R0, 0x19, !P3 ;  /* 0x000000190000780c */ /* 0x000fda0005fa1670 */
[----:B0-----:R-:W-:Y:S01]  /*ea00*/  @!P5 IADD3 R6, P6, R2, UR45, RZ ;  /* 0x0000002d0206dc10 */ /* 0x001fe2000ffde0ff */
[----:B------:R-:W-:-:S03]  /*ea10*/  @!P5 IMAD R8, R59, R17, RZ ;  /* 0x000000113b08d224 */ /* 0x000fc600078e02ff */
        /* <DEDUP_REMOVED lines=29> */
[----:B------:R-:W-:Y:S02]  /*ebf0*/  @!P5 IMAD R8, R216, R17, RZ ;  /* 0x00000011d808d224 */ /* 0x000fe400078e02ff */
[----:B------:R-:W-:Y:S01]  /*ec00*/  IMAD.U32 R216, RZ, RZ, UR45 ;  /* 0x0000002dffd87e24 */ /* 0x000fe2000f8e00ff */
[----:B------:R-:W-:-:S05]  /*ec10*/  @!P5 IADD3.X R7, R3, UR44, RZ, P6, !PT ;  /* 0x0000002c0307dc10 */ /* 0x000fca000b7fe4ff */
[----:B------:R0:W-:Y:S01]  /*ec20*/  @!P5 STG.E.U8 desc[UR50][R6.64+0x20], R8 ;  /* 0x000020080600d986 */ /* 0x0001e2000c101132 */
[----:B------:R-:W-:Y:S01]  /*ec30*/  @!P2 IADD3 R216, P5, P6, R216, UR43, R2 ;  /* 0x0000002bd8d8ac10 */ /* 0x000fe2000febe002 */
[----:B0-----:R-:W-:-:S05]  /*ec40*/  IMAD.U32 R6, RZ, RZ, UR44 ;  /* 0x0000002cff067e24 */ /* 0x001fca000f8e00ff */
[----:B------:R-:W-:Y:S02]  /*ec50*/  @!P2 IADD3.X R217, R6, UR42, R3, P5, P6 ;  /* 0x0000002a06d9ac10 */ /* 0x000fe4000afec403 */
[C---:B------:R-:W-:Y:S02]  /*ec60*/  ISETP.LT.OR P5, PT, R0.reuse, 0x22, !P3 ;  /* 0x000000220000780c */ /* 0x040fe40005fa1670 */
[----:B------:R-:W-:-:S11]  /*ec70*/  ISETP.LT.OR P2, PT, R0, 0x22, !P0 ;  /* 0x000000220000780c */ /* 0x000fd60004741670 */
[----:B------:R-:W-:Y:S01]  /*ec80*/  @!P5 IADD3 R6, P6, R2, UR45, RZ ;  /* 0x0000002d0206dc10 */ /* 0x000fe2000ffde0ff */
[----:B------:R-:W-:Y:S01]  /*ec90*/  @!P5 IMAD R8, R218, R17, RZ ;  /* 0x00000011da08d224 */ /* 0x000fe200078e02ff */
[----:B------:R-:W-:Y:S01]  /*eca0*/  @P2 LOP3.LUT R4, R4, 0x80, RZ, 0xfc, !PT ;  /* 0x0000008004042812 */ /* 0x000fe200078efcff */
[----:B------:R-:W-:Y:S01]  /*ecb0*/  IMAD.U32 R218, RZ, RZ, UR45 ;  /* 0x0000002dffda7e24 */ /* 0x000fe2000f8e00ff */
[----:B------:R-:W-:Y:S02]  /*ecc0*/  @!P5 IADD3.X R7, R3, UR44, RZ, P6, !PT ;  /* 0x0000002c0307dc10 */ /* 0x000fe4000b7fe4ff */
[----:B------:R-:W-:-:S03]  /*ecd0*/  LOP3.LUT R4, R4, 0xfffffeff, RZ, 0xc0, !PT ;  /* 0xfffffeff04047812 */ /* 0x000fc600078ec0ff */
[----:B------:R0:W-:Y:S01]  /*ece0*/  @!P5 STG.E.U8 desc[UR50][R6.64+0x21], R8 ;  /* 0x000021080600d986 */ /* 0x0001e2000c101132 */
[----:B------:R-:W-:Y:S01]  /*ecf0*/  @!P2 IADD3 R218, P5, P6, R218, UR43, R2 ;  /* 0x0000002bdadaac10 */ /* 0x000fe2000febe002 */
[----:B0-----:R-:W-:-:S05]  /*ed00*/  IMAD.U32 R6, RZ, RZ, UR44 ;  /* 0x0000002cff067e24 */ /* 0x001fca000f8e00ff */
        /* <DEDUP_REMOVED lines=246> */
[----:B------:R-:W-:-:S13]  /*fc70*/  ISETP.LT.OR P5, PT, R0, 0x6a, !P4 ;  /* 0x0000006a0000780c */ /* 0x000fda00067a1670 */
        /* <DEDUP_REMOVED lines=26> */
[----:B------:R-:W-:Y:S01]  /*fe20*/  @P2 LOP3.LUT R4, R4, 0x40000000, RZ, 0xfc, !PT ;  /* 0x4000000004042812 */ /* 0x000fe200078efcff */
[----:B------:R-:W-:Y:S02]  /*fe30*/  IMAD.U32 R234, RZ, RZ, UR45 ;  /* 0x0000002dffea7e24 */ /* 0x000fe4000f8e00ff */
        /* <DEDUP_REMOVED lines=28> */
[C---:B------:R-:W-:Y:S02]  /*10000*/  ISETP.LT.OR P4, PT, R0.reuse, 0x7a, !P4 ;  /* 0x0000007a0000780c */ /* 0x040fe40006781670 */
[----:B------:R-:W-:Y:S02]  /*10010*/  ISETP.LT.OR P6, PT, R0, 0x79, !P0 ;  /* 0x000000790000780c */ /* 0x000fe400047c1670 */
[C---:B------:R-:W-:Y:S02]  /*10020*/  LOP3.LUT P2, RZ, R5.reuse, 0x100000, RZ, 0xc0, !PT ;  /* 0x0010000005ff7812 */ /* 0x040fe4000784c0ff */
[----:B------:R-:W-:-:S05]  /*10030*/  LOP3.LUT R5, R5, 0xfffdffff, RZ, 0xc0, !PT ;  /* 0xfffdffff05057812 */ /* 0x000fca00078ec0ff */
[-C--:B------:R-:W-:Y:S02]  /*10040*/  @!P5 IMAD R6, R22, R17.reuse, RZ ;  /* 0x000000111606d224 */ /* 0x080fe400078e02ff */
[----:B------:R-:W-:Y:S02]  /*10050*/  IMAD.U32 R22, RZ, RZ, UR45 ;  /* 0x0000002dff167e24 */ /* 0x000fe4000f8e00ff */
[----:B------:R-:W-:Y:S01]  /*10060*/  @P6 LOP3.LUT R4, R4, 0x8, RZ, 0xfc, !PT ;  /* 0x0000000804046812 */ /* 0x000fe200078efcff */
[----:B------:R0:W-:Y:S01]  /*10070*/  @!P5 STG.E.U8 desc[UR50][R2.64+0x78], R6 ;  /* 0x000078060200d986 */ /* 0x0001e2000c101132 */
[-C--:B------:R-:W-:Y:S02]  /*10080*/  @!P2 IMAD R158, R158, R17.reuse, RZ ;  /* 0x000000119e9ea224 */ /* 0x080fe400078e02ff */
[----:B------:R-:W-:Y:S01]  /*10090*/  LOP3.LUT R4, R4, 0xdfffffff, RZ, 0xc0, !PT ;  /* 0xdfffffff04047812 */ /* 0x000fe200078ec0ff */
[----:B0-----:R-:W-:-:S05]  /*100a0*/  @!P4 IMAD R6, R13, R17, RZ ;  /* 0x000000110d06c224 */ /* 0x001fca00078e02ff */
[----:B------:R0:W-:Y:S01]  /*100b0*/  @!P4 STG.E.U8 desc[UR50][R2.64+0x79], R6 ;  /* 0x000079060200c986 */ /* 0x0001e2000c101132 */
[C---:B------:R-:W-:Y:S02]  /*100c0*/  ISETP.LT.OR P4, PT, R0.reuse, 0x79, !P3 ;  /* 0x000000790000780c */ /* 0x040fe40005f81670 */
[----:B------:R-:W-:-:S11]  /*100d0*/  ISETP.LT.OR P3, PT, R0, 0x7a, !P3 ;  /* 0x0000007a0000780c */ /* 0x000fd60005f61670 */
[----:B0-----:R-:W-:Y:S01]  /*100e0*/  @!P4 IADD3 R6, P5, R2, UR45, RZ ;  /* 0x0000002d0206cc10 */ /* 0x001fe2000ffbe0ff */
[----:B------:R-:W-:Y:S02]  /*100f0*/  @!P4 IMAD R8, R12, R17, RZ ;  /* 0x000000110c08c224 */ /* 0x000fe400078e02ff */
[----:B------:R-:W-:Y:S01]  /*10100*/  IMAD.U32 R12, RZ, RZ, UR45 ;  /* 0x0000002dff0c7e24 */ /* 0x000fe2000f8e00ff */
[----:B------:R-:W-:Y:S02]  /*10110*/  @!P4 IADD3.X R7, R3, UR44, RZ, P5, !PT ;  /* 0x0000002c0307cc10 */ /* 0x000fe4000affe4ff */
[----:B------:R-:W-:-:S03]  /*10120*/  ISETP.GE.AND P5, PT, R14, 0x81, PT ;  /* 0x000000810e00780c */ /* 0x000fc60003fa6270 */
[----:B------:R0:W-:Y:S02]  /*10130*/  @!P4 STG.E.U8 desc[UR50][R6.64+0x78], R8 ;  /* 0x000078080600c986 */ /* 0x0001e4000c101132 */
[----:B0-----:R-:W-:Y:S01]  /*10140*/  @!P3 IADD3 R6, P4, R2, UR45, RZ ;  /* 0x0000002d0206bc10 */ /* 0x001fe2000ff9e0ff */
[----:B------:R-:W-:-:S03]  /*10150*/  @!P3 IMAD R8, R9, R17, RZ ;  /* 0x000000110908b224 */ /* 0x000fc600078e02ff */
[----:B------:R-:W-:-:S05]  /*10160*/  @!P3 IADD3.X R7, R3, UR44, RZ, P4, !PT ;  /* 0x0000002c0307bc10 */ /* 0x000fca000a7fe4ff */
[----:B------:R0:W-:Y:S02]  /*10170*/  @!P3 STG.E.U8 desc[UR50][R6.64+0x79], R8 ;  /* 0x000079080600b986 */ /* 0x0001e4000c101132 */
[----:B0-----:R-:W-:-:S04]  /*10180*/  IADD3 R6, P3, R2, UR43, RZ ;  /* 0x0000002b02067c10 */ /* 0x001fc8000ff7e0ff */
[----:B------:R-:W-:Y:S02]  /*10190*/  IADD3.X R7, R3, UR42, RZ, P3, !PT ;  /* 0x0000002a03077c10 */ /* 0x000fe40009ffe4ff */
[----:B------:R-:W-:-:S13]  /*101a0*/  ISETP.LT.OR P3, PT, R0, 0x1, !P5 ;  /* 0x000000010000780c */ /* 0x000fda0006f61670 */
[----:B------:R-:W-:-:S05]  /*101b0*/  @!P3 IMAD R152, R152, R17, RZ ;  /* 0x000000119898b224 */ /* 0x000fca00078e02ff */
[----:B------:R-:W-:Y:S01]  /*101c0*/  @!P3 STG.E.U8 desc[UR50][R6.64], R152 ;  /* 0x000000980600b986 */ /* 0x000fe2000c101132 */
[----:B------:R-:W-:-:S13]  /*101d0*/  ISETP.LT.OR P3, PT, R0, 0x2, !P5 ;  /* 0x000000020000780c */ /* 0x000fda0006f61670 */
[----:B------:R-:W-:-:S05]  /*101e0*/  @!P3 IMAD R153, R153, R17, RZ ;  /* 0x000000119999b224 */ /* 0x000fca00078e02ff */
[----:B------:R-:W-:Y:S01]  /*101f0*/  @!P3 STG.E.U8 desc[UR50][R6.64+0x1], R153 ;  /* 0x000001990600b986 */ /* 0x000fe2000c101132 */
[----:B------:R-:W-:-:S13]  /*10200*/  ISETP.LT.OR P3, PT, R0, 0x1, !P0 ;  /* 0x000000010000780c */ /* 0x000fda0004761670 */
[----:B------:R-:W-:Y:S01]  /*10210*/  @!P3 IADD3 R8, P4, R6, UR45, RZ ;  /* 0x0000002d0608bc10 */ /* 0x000fe2000ff9e0ff */
[----:B------:R-:W-:-:S03]  /*10220*/  @!P3 IMAD R154, R154, R17, RZ ;  /* 0x000000119a9ab224 */ /* 0x000fc600078e02ff */
[----:B------:R-:W-:-:S05]  /*10230*/  @!P3 IADD3.X R9, R7, UR44, RZ, P4, !PT ;  /* 0x0000002c0709bc10 */ /* 0x000fca000a7fe4ff */
[----:B------:R0:W-:Y:S01]  /*10240*/  @!P3 STG.E.U8 desc[UR50][R8.64], R154 ;  /* 0x0000009a0800b986 */ /* 0x0001e2000c101132 */
[----:B------:R-:W-:Y:S01]  /*10250*/  @!P6 IADD3 R236, P3, P4, R236, UR43, R2 ;  /* 0x0000002bececec10 */ /* 0x000fe2000fc7e002 */
[----:B0-----:R-:W-:-:S05]  /*10260*/  IMAD.U32 R8, RZ, RZ, UR44 ;  /* 0x0000002cff087e24 */ /* 0x001fca000f8e00ff */
[----:B------:R-:W-:Y:S02]  /*10270*/  @!P6 IADD3.X R237, R8, UR42, R3, P3, P4 ;  /* 0x0000002a08edec10 */ /* 0x000fe40009fe8403 */
[C---:B------:R-:W-:Y:S02]  /*10280*/  ISETP.LT.OR P4, PT, R0.reuse, 0x7a, !P0 ;  /* 0x0000007a0000780c */ /* 0x040fe40004781670 */
[----:B------:R-:W-:-:S11]  /*10290*/  ISETP.LT.OR P0, PT, R0, 0x2, !P0 ;  /* 0x000000020000780c */ /* 0x000fd60004701670 */
[----:B------:R-:W-:Y:S02]  /*102a0*/  @!P4 IADD3 R234, P3, P6, R234, UR43, R2 ;  /* 0x0000002beaeacc10 */ /* 0x000fe4000fe7e002 */
[----:B------:R-:W-:Y:S01]  /*102b0*/  @!P0 IMAD R155, R155, R17, RZ ;  /* 0x000000119b9b8224 */ /* 0x000fe200078e02ff */
[----:B------:R-:W-:Y:S02]  /*102c0*/  @P4 LOP3.LUT R5, R5, 0x20000, RZ, 0xfc, !PT ;  /* 0x0002000005054812 */ /* 0x000fe400078efcff */
[----:B------:R-:W-:Y:S02]  /*102d0*/  @!P4 IADD3.X R235, R8, UR42, R3, P3, P6 ;  /* 0x0000002a08ebcc10 */ /* 0x000fe40009fec403 */
[----:B------:R-:W-:-:S04]  /*102e0*/  @!P0 IADD3 R8, P3, R6, UR45, RZ ;  /* 0x0000002d06088c10 */ /* 0x000fc8000ff7e0ff */
[----:B------:R-:W-:-:S05]  /*102f0*/  @!P0 IADD3.X R9, R7, UR44, RZ, P3, !PT ;  /* 0x0000002c07098c10 */ /* 0x000fca0009ffe4ff */
[----:B------:R0:W-:Y:S01]  /*10300*/  @!P0 STG.E.U8 desc[UR50][R8.64+0x1], R155 ;  /* 0x0000019b08008986 */ /* 0x0001e2000c101132 */
[----:B------:R-:W-:-:S04]  /*10310*/  ISETP.GE.AND P0, PT, R14, 0x109, PT ;  /* 0x000001090e00780c */ /* 0x000fc80003f06270 */
[----:B------:R-:W-:Y:S01]  /*10320*/  ISETP.LT.OR P4, PT, R0, 0x9, !P0 ;  /* 0x000000090000780c */ /* 0x000fe20004781670 */
[----:B0-----:R-:W-:Y:S02]  /*10330*/  IMAD.U32 R8, RZ, RZ, UR44 ;  /* 0x0000002cff087e24 */ /* 0x001fe4000f8e00ff */
[----:B------:R-:W-:-:S10]  /*10340*/  IMAD.U32 R9, RZ, RZ, UR44 ;  /* 0x0000002cff097e24 */ /* 0x000fd4000f8e00ff */
[----:B------:R-:W-:Y:S02]  /*10350*/  @!P4 IADD3 R232, P3, P6, R232, UR47, R2 ;  /* 0x0000002fe8e8cc10 */ /* 0x000fe4000fe7e002 */
[----:B------:R-:W-:Y:S02]  /*10360*/  @P4 LOP3.LUT R4, R4, 0x20000000, RZ, 0xfc, !PT ;  /* 0x2000000004044812 */ /* 0x000fe400078efcff */
[----:B------:R-:W-:Y:S01]  /*10370*/  @!P4 IADD3.X R233, R8, UR46, R3, P3, P6 ;  /* 0x0000002e08e9cc10 */ /* 0x000fe20009fec403 */
[----:B------:R-:W-:Y:S01]  /*10380*/  IMAD.U32 R8, RZ, RZ, UR45 ;  /* 0x0000002dff087e24 */ /* 0x000fe2000f8e00ff */
[C---:B------:R-:W-:Y:S02]  /*10390*/  ISETP.LT.OR P3, PT, R0.reuse, 0x9, !P5 ;  /* 0x000000090000780c */ /* 0x040fe40006f61670 */
[----:B------:R-:W-:Y:S02]  /*103a0*/  ISETP.LT.OR P4, PT, R0, 0xa, !P0 ;  /* 0x0000000a0000780c */ /* 0x000fe40004781670 */
[----:B------:R-:W-:-:S09]  /*103b0*/  LOP3.LUT R4, R4, 0xf7ffffff, RZ, 0xc0, !PT ;  /* 0xf7ffffff04047812 */ /* 0x000fd200078ec0ff */
[----:B------:R-:W-:Y:S02]  /*103c0*/  @!P3 IMAD R156, R156, R17, RZ ;  /* 0x000000119c9cb224 */ /* 0x000fe400078e02ff */
[----:B------:R-:W-:-:S03]  /*103d0*/  @P4 LOP3.LUT R4, R4, 0x8000000, RZ, 0xfc, !PT ;  /* 0x0800000004044812 */ /* 0x000fc600078efcff */
[----:B------:R-:W-:Y:S01]  /*103e0*/  @!P3 STG.E.U8 desc[UR50][R6.64+0x8], R156 ;  /* 0x0000089c0600b986 */ /* 0x000fe2000c101132 */
[----:B------:R-:W-:Y:S02]  /*103f0*/  @!P4 IADD3 R8, P3, P6, R8, UR47, R2 ;  /* 0x0000002f0808cc10 */ /* 0x000fe4000fe7e002 */
[----:B------:R-:W-:Y:S02]  /*10400*/  LOP3.LUT R4, R4, 0xfbffffff, RZ, 0xc0, !PT ;  /* 0xfbffffff04047812 */ /* 0x000fe400078ec0ff */
[----:B------:R-:W-:Y:S02]  /*10410*/  @!P4 IADD3.X R9, R9, UR46, R3, P3, P6 ;  /* 0x0000002e0909cc10 */ /* 0x000fe40009fec403 */
[C---:B------:R-:W-:Y:S02]  /*10420*/  ISETP.LT.OR P3, PT, R0.reuse, 0xa, !P5 ;  /* 0x0000000a0000780c */ /* 0x040fe40006f61670 */
[C---:B------:R-:W-:Y:S02]  /*10430*/  ISETP.LT.OR P4, PT, R0.reuse, 0x11, !P0 ;  /* 0x000000110000780c */ /* 0x040fe40004781670 */
[----:B------:R-:W-:-:S09]  /*10440*/  ISETP.LT.OR P6, PT, R0, 0x19, !P0 ;  /* 0x000000190000780c */ /* 0x000fd200047c1670 */
[----:B------:R-:W-:Y:S02]  /*10450*/  @!P3 IMAD R157, R157, R17, RZ ;  /* 0x000000119d9db224 */ /* 0x000fe400078e02ff */
[----:B------:R-:W-:-:S03]  /*10460*/  @P4 LOP3.LUT R4, R4, 0x4000000, RZ, 0xfc, !PT ;  /* 0x0400000004044812 */ /* 0x000fc600078efcff */
[----:B------:R-:W-:Y:S01]  /*10470*/  @!P3 STG.E.U8 desc[UR50][R6.64+0x9], R157 ;  /* 0x0000099d0600b986 */ /* 0x000fe2000c101132 */
[----:B------:R-:W-:-:S03]  /*10480*/  LOP3.LUT R4, R4, 0xfdffffff, RZ, 0xc0, !PT ;  /* 0xfdffffff04047812 */ /* 0x000fc600078ec0ff */
[----:B------:R0:W-:Y:S01]  /*10490*/  @!P2 STG.E.U8 desc[UR50][R10.64+0x8], R158 ;  /* 0x0000089e0a00a986 */ /* 0x0001e2000c101132 */
[----:B------:R-:W-:-:S03]  /*104a0*/  @!P4 IADD3 R12, P2, P3, R12, UR47, R2 ;  /* 0x0000002f0c0ccc10 */ /* 0x000fc6000fb5e002 */
[----:B------:R1:W-:Y:S01]  /*104b0*/  @!P1 STG.E.U8 desc[UR50][R20.64+0x9], R159 ;  /* 0x0000099f14009986 */ /* 0x0003e2000c101132 */
[----:B0-----:R-:W-:Y:S02]  /*104c0*/  IMAD.U32 R10, RZ, RZ, UR44 ;  /* 0x0000002cff0a7e24 */ /* 0x001fe4000f8e00ff */
[----:B------:R-:W-:Y:S02]  /*104d0*/  IMAD.U32 R11, RZ, RZ, UR44 ;  /* 0x0000002cff0b7e24 */ /* 0x000fe4000f8e00ff */
[----:B-1----:R-:W-:Y:S01]  /*104e0*/  IMAD.U32 R20, RZ, RZ, UR45 ;  /* 0x0000002dff147e24 */ /* 0x002fe2000f8e00ff */
[----:B------:R-:W-:Y:S01]  /*104f0*/  @!P4 IADD3.X R13, R10, UR46, R3, P2, P3 ;  /* 0x0000002e0a0dcc10 */ /* 0x000fe200097e6403 */
[----:B------:R-:W-:Y:S01]  /*10500*/  IMAD.U32 R10, RZ, RZ, UR45 ;  /* 0x0000002dff0a7e24 */ /* 0x000fe2000f8e00ff */
[----:B------:R-:W-:-:S13]  /*10510*/  ISETP.LT.OR P4, PT, R0, 0x12, !P0 ;  /* 0x000000120000780c */ /* 0x000fda0004781670 */
[--C-:B------:R-:W-:Y:S02]  /*10520*/  @!P4 IADD3 R10, P2, P3, R10, UR47, R2.reuse ;  /* 0x0000002f0a0acc10 */ /* 0x100fe4000fb5e002 */
[----:B------:R-:W-:Y:S02]  /*10530*/  @P4 LOP3.LUT R4, R4, 0x2000000, RZ, 0xfc, !PT ;  /* 0x0200000004044812 */ /* 0x000fe400078efcff */
[--C-:B------:R-:W-:Y:S02]  /*10540*/  @!P4 IADD3.X R11, R11, UR46, R3.reuse, P2, P3 ;  /* 0x0000002e0b0bcc10 */ /* 0x100fe400097e6403 */
[----:B------:R-:W-:Y:S02]  /*10550*/  @!P6 IADD3 R22, P1, P2, R22, UR47, R2 ;  /* 0x0000002f1616ec10 */ /* 0x000fe4000fa3e002 */
[----:B------:R-:W-:Y:S02]  /*10560*/  LOP3.LUT P3, RZ, R4, 0x1, RZ, 0xc0, !PT ;  /* 0x0000000104ff7812 */ /* 0x000fe4000786c0ff */
[----:B------:R-:W-:-:S02]  /*10570*/  @!P6 IADD3.X R23, R15, UR46, R3, P1, P2 ;  /* 0x0000002e0f17ec10 */ /* 0x000fc40008fe4403 */
[----:B------:R-:W-:Y:S02]  /*10580*/  LOP3.LUT P4, RZ, R4, 0x2, RZ, 0xc0, !PT ;  /* 0x0000000204ff7812 */ /* 0x000fe4000788c0ff */
[----:B------:R-:W-:Y:S02]  /*10590*/  ISETP.LT.OR P1, PT, R0, 0x11, !P5 ;  /* 0x000000110000780c */ /* 0x000fe40006f21670 */
[----:B------:R-:W-:-:S04]  /*105a0*/  LOP3.LUT R4, R4, 0xfeffffff, RZ, 0xc0, !PT ;  /* 0xfeffffff04047812 */ /* 0x000fc800078ec0ff */
[----:B------:R-:W-:Y:S01]  /*105b0*/  @P6 LOP3.LUT R4, R4, 0x1000000, RZ, 0xfc, !PT ;  /* 0x0100000004046812 */ /* 0x000fe200078efcff */
[----:B------:R-:W-:Y:S01]  /*105c0*/  @!P3 IMAD R162, R162, R17, RZ ;  /* 0x00000011a2a2b224 */ /* 0x000fe200078e02ff */
[----:B------:R-:W-:Y:S02]  /*105d0*/  ISETP.LT.OR P6, PT, R0, 0x1a, !P0 ;  /* 0x0000001a0000780c */ /* 0x000fe400047c1670 */
[----:B------:R-:W-:-:S03]  /*105e0*/  LOP3.LUT R4, R4, 0xffffffef, RZ, 0xc0, !PT ;  /* 0xffffffef04047812 */ /* 0x000fc600078ec0ff */
[----:B------:R-:W-:-:S05]  /*105f0*/  @!P1 IMAD R160, R160, R17, RZ ;  /* 0x00000011a0a09224 */ /* 0x000fca00078e02ff */
[----:B------:R-:W-:Y:S03]  /*10600*/  @!P1 STG.E.U8 desc[UR50][R6.64+0x10], R160 ;  /* 0x000010a006009986 */ /* 0x000fe6000c101132 */
[----:B------:R-:W-:Y:S01]  /*10610*/  @!P6 IADD3 R20, P1, P2, R20, UR47, R2 ;  /* 0x0000002f1414ec10 */ /* 0x000fe2000fa3e002 */
[----:B------:R-:W-:Y:S01]  /*10620*/  IMAD.U32 R154, RZ, RZ, UR45 ;  /* 0x0000002dff9a7e24 */ /* 0x000fe2000f8e00ff */
[----:B------:R-:W-:Y:S02]  /*10630*/  @P6 LOP3.LUT R4, R4, 0x10, RZ, 0xfc, !PT ;  /* 0x0000001004046812 */ /* 0x000fe400078efcff */
[----:B------:R-:W-:Y:S02]  /*10640*/  @!P6 IADD3.X R21, R15, UR46, R3, P1, P2 ;  /* 0x0000002e0f15ec10 */ /* 0x000fe40008fe4403 */
[----:B------:R-:W-:Y:S02]  /*10650*/  ISETP.LT.OR P1, PT, R0, 0x12, !P5 ;  /* 0x000000120000780c */ /* 0x000fe40006f21670 */
[----:B------:R-:W-:-:S11]  /*10660*/  LOP3.LUT P6, RZ, R4, 0x4, RZ, 0xc0, !PT ;  /* 0x0000000404ff7812 */ /* 0x000fd600078cc0ff */
[----:B------:R-:W-:-:S05]  /*10670*/  @!P1 IMAD R161, R161, R17, RZ ;  /* 0x00000011a1a19224 */ /* 0x000fca00078e02ff */
[----:B------:R-:W-:Y:S04]  /*10680*/  @!P1 STG.E.U8 desc[UR50][R6.64+0x11], R161 ;  /* 0x000011a106009986 */ /* 0x000fe8000c101132 */
[----:B------:R0:W-:Y:S01]  /*10690*/  @!P3 STG.E.U8 desc[UR50][R54.64+0x10], R162 ;  /* 0x000010a23600b986 */ /* 0x0001e2000c101132 */
[----:B------:R-:W-:Y:S02]  /*106a0*/  ISETP.LT.OR P3, PT, R0, 0x21, !P0 ;  /* 0x000000210000780c */ /* 0x000fe40004761670 */
[----:B------:R-:W-:Y:S01]  /*106b0*/  LOP3.LUT R4, R4, 0xff7fffff, RZ, 0xc0, !PT ;  /* 0xff7fffff04047812 */ /* 0x000fe200078ec0ff */
[----:B------:R-:W-:Y:S02]  /*106c0*/  IMAD.U32 R152, RZ, RZ, UR45 ;  /* 0x0000002dff987e24 */ /* 0x000fe4000f8e00ff */
[----:B------:R-:W-:-:S02]  /*106d0*/  IMAD.U32 R158, RZ, RZ, UR45 ;  /* 0x0000002dff9e7e24 */ /* 0x000fc4000f8e00ff */
[-C--:B------:R-:W-:Y:S02]  /*106e0*/  @!P4 IMAD R163, R163, R17.reuse, RZ ;  /* 0x00000011a3a3c224 */ /* 0x080fe400078e02ff */
[----:B------:R-:W-:Y:S02]  /*106f0*/  IMAD.U32 R156, RZ, RZ, UR45 ;  /* 0x0000002dff9c7e24 */ /* 0x000fe4000f8e00ff */
[----:B------:R-:W-:Y:S01]  /*10700*/  @!P6 IMAD R166, R166, R17, RZ ;  /* 0x00000011a6a6e224 */ /* 0x000fe200078e02ff */
[----:B0-----:R-:W2:Y:S01]  /*10710*/  LDL.LU.64 R54, [R1+0x190] ;  /* 0x0001900001367983 */ /* 0x001ea20000300a00 */
[----:B------:R-:W-:Y:S02]  /*10720*/  @!P3 IADD3 R154, P1, P2, R154, UR47, R2 ;  /* 0x0000002f9a9abc10 */ /* 0x000fe4000fa3e002 */
[----:B------:R-:W-:Y:S01]  /*10730*/  @P3 LOP3.LUT R4, R4, 0x800000, RZ, 0xfc, !PT ;  /* 0x0080000004043812 */ /* 0x000fe200078efcff */
[----:B------:R0:W-:Y:S01]  /*10740*/  @!P4 STG.E.U8 desc[UR50][R56.64+0x11], R163 ;  /* 0x000011a33800c986 */ /* 0x0001e2000c101132 */
[----:B------:R-:W-:-:S02]  /*10750*/  @!P3 IADD3.X R155, R15, UR46, R3, P1, P2 ;  /* 0x0000002e0f9bbc10 */ /* 0x000fc40008fe4403 */
[----:B------:R-:W-:Y:S02]  /*10760*/  ISETP.LT.OR P3, PT, R0, 0x22, !P0 ;  /* 0x000000220000780c */ /* 0x000fe40004761670 */
[----:B------:R-:W-:Y:S01]  /*10770*/  LOP3.LUT R4, R4, 0xffbfffff, RZ, 0xc0, !PT ;  /* 0xffbfffff04047812 */ /* 0x000fe200078ec0ff */
[----:B------:R-:W-:Y:S02]  /*10780*/  IMAD.U32 R162, RZ, RZ, UR45 ;  /* 0x0000002dffa27e24 */ /* 0x000fe4000f8e00ff */
[----:B------:R-:W-:Y:S01]  /*10790*/  IMAD.U32 R160, RZ, RZ, UR45 ;  /* 0x0000002dffa07e24 */ /* 0x000fe2000f8e00ff */
[----:B0-----:R-:W3:Y:S07]  /*107a0*/  LDL.LU.64 R56, [R1+0x188] ;  /* 0x0001880001387983 */ /* 0x001eee0000300a00 */
[----:B------:R-:W-:-:S02]  /*107b0*/  @!P3 IADD3 R152, P1, P2, R152, UR47, R2 ;  /* 0x0000002f9898bc10 */ /* 0x000fc4000fa3e002 */
[----:B------:R-:W-:Y:S02]  /*107c0*/  @P3 LOP3.LUT R4, R4, 0x400000, RZ, 0xfc, !PT ;  /* 0x0040000004043812 */ /* 0x000fe400078efcff */
[----:B------:R-:W-:Y:S02]  /*107d0*/  @!P3 IADD3.X R153, R15, UR46, R3, P1, P2 ;  /* 0x0000002e0f99bc10 */ /* 0x000fe40008fe4403 */
[----:B------:R-:W-:Y:S02]  /*107e0*/  ISETP.LT.OR P3, PT, R0, 0x29, !P0 ;  /* 0x000000290000780c */ /* 0x000fe40004761670 */
[C---:B------:R-:W-:Y:S02]  /*107f0*/  LOP3.LUT P4, RZ, R4.reuse, 0x20, RZ, 0xc0, !PT ;  /* 0x0000002004ff7812 */ /* 0x040fe4000788c0ff */
[----:B------:R-:W-:-:S09]  /*10800*/  LOP3.LUT R4, R4, 0xffdfffff, RZ, 0xc0, !PT ;  /* 0xffdfffff04047812 */ /* 0x000fd200078ec0ff */
[----:B------:R-:W-:-:S04]  /*10810*/  @!P3 IADD3 R158, P1, P2, R158, UR47, R2 ;  /* 0x0000002f9e9ebc10 */ /* 0x000fc8000fa3e002 */
[----:B------:R-:W-:Y:S02]  /*10820*/  @!P3 IADD3.X R159, R15, UR46, R3, P1, P2 ;  /* 0x0000002e0f9fbc10 */ /* 0x000fe40008fe4403 */
[----:B------:R-:W-:Y:S02]  /*10830*/  ISETP.LT.OR P1, PT, R0, 0x19, !P5 ;  /* 0x000000190000780c */ /* 0x000fe40006f21670 */
[----:B------:R-:W-:Y:S02]  /*10840*/  @P3 LOP3.LUT R4, R4, 0x200000, RZ, 0xfc, !PT ;  /* 0x0020000004043812 */ /* 0x000fe400078efcff */
[----:B------:R-:W-:-:S09]  /*10850*/  ISETP.LT.OR P3, PT, R0, 0x2a, !P0 ;  /* 0x0000002a0000780c */ /* 0x000fd20004761670 */
[----:B------:R-:W-:-:S05]  /*10860*/  @!P1 IMAD R164, R164, R17, RZ ;  /* 0x00000011a4a49224 */ /* 0x000fca00078e02ff */
[----:B------:R-:W-:Y:S01]  /*10870*/  @!P1 STG.E.U8 desc[UR50][R6.64+0x18], R164 ;  /* 0x000018a406009986 */ /* 0x000fe2000c101132 */
[----:B------:R-:W-:-:S04]  /*10880*/  @!P3 IADD3 R156, P1, P2, R156, UR47, R2 ;  /* 0x0000002f9c9cbc10 */ /* 0x000fc8000fa3e002 */
[----:B------:R-:W-:Y:S02]  /*10890*/  @!P3 IADD3.X R157, R15, UR46, R3, P1, P2 ;  /* 0x0000002e0f9dbc10 */ /* 0x000fe40008fe4403 */
[----:B------:R-:W-:Y:S02]  /*108a0*/  ISETP.LT.OR P1, PT, R0, 0x1a, !P5 ;  /* 0x0000001a0000780c */ /* 0x000fe40006f21670 */
[----:B------:R-:W-:-:S11]  /*108b0*/  LOP3.LUT R4, R4, 0xffefffff, RZ, 0xc0, !PT ;  /* 0xffefffff04047812 */ /* 0x000fd600078ec0ff */
[----:B------:R-:W-:-:S05]  /*108c0*/  @!P1 IMAD R165, R165, R17, RZ ;  /* 0x00000011a5a59224 */ /* 0x000fca00078e02ff */
[----:B------:R-:W-:Y:S04]  /*108d0*/  @!P1 STG.E.U8 desc[UR50][R6.64+0x19], R165 ;  /* 0x000019a506009986 */ /* 0x000fe8000c101132 */
[----:B------:R0:W-:Y:S01]  /*108e0*/  @!P6 STG.E.U8 desc[UR50][R58.64+0x18], R166 ;  /* 0x000018a63a00e986 */ /* 0x0001e2000c101132 */
[----:B------:R-:W-:Y:S02]  /*108f0*/  ISETP.LT.OR P6, PT, R0, 0x31, !P0 ;  /* 0x000000310000780c */ /* 0x000fe400047c1670 */
[----:B------:R-:W-:-:S04]  /*10900*/  @P3 LOP3.LUT R4, R4, 0x100000, RZ, 0xfc, !PT ;  /* 0x0010000004043812 */ /* 0x000fc800078efcff */
[C---:B------:R-:W-:Y:S02]  /*10910*/  LOP3.LUT P3, RZ, R4.reuse, 0x40, RZ, 0xc0, !PT ;  /* 0x0000004004ff7812 */ /* 0x040fe4000786c0ff */
[----:B------:R-:W-:Y:S01]  /*10920*/  LOP3.LUT R4, R4, 0xfff7ffff, RZ, 0xc0, !PT ;  /* 0xfff7ffff04047812 */ /* 0x000fe200078ec0ff */
[----:B------:R-:W-:Y:S02]  /*10930*/  @!P4 IMAD R167, R167, R17, RZ ;  /* 0x00000011a7a7c224 */ /* 0x000fe400078e02ff */
[----:B0-----:R-:W-:Y:S01]  /*10940*/  IMAD.U32 R166, RZ, RZ, UR45 ;  /* 0x0000002dffa67e24 */ /* 0x001fe2000f8e00ff */
[----:B------:R-:W4:Y:S01]  /*10950*/  LDL.LU.64 R58, [R1+0x180] ;  /* 0x00018000013a7983 */ /* 0x000f220000300a00 */
[----:B------:R-:W-:Y:S02]  /*10960*/  @!P6 IADD3 R162, P1, P2, R162, UR47, R2 ;  /* 0x0000002fa2a2ec10 */ /* 0x000fe4000fa3e002 */
[----:B------:R-:W-:Y:S02]  /*10970*/  @P6 LOP3.LUT R4, R4, 0x80000, RZ, 0xfc, !PT ;  /* 0x0008000004046812 */ /* 0x000fe400078efcff */
[----:B------:R-:W-:-:S02]  /*10980*/  @!P6 IADD3.X R163, R15, UR46, R3, P1, P2 ;  /* 0x0000002e0fa3ec10 */ /* 0x000fc40008fe4403 */
[C---:B------:R-:W-:Y:S01]  /*10990*/  ISETP.LT.OR P6, PT, R0.reuse, 0x32, !P0 ;  /* 0x000000320000780c */ /* 0x040fe200047c1670 */
[----:B------:R0:W-:Y:S01]  /*109a0*/  @!P4 STG.E.U8 desc[UR50][R60.64+0x19], R167 ;  /* 0x000019a73c00c986 */ /* 0x0001e2000c101132 */
[----:B------:R-:W-:Y:S02]  /*109b0*/  ISETP.LT.OR P4, PT, R0, 0x39, !P0 ;  /* 0x000000390000780c */ /* 0x000fe40004781670 */
[----:B------:R-:W-:-:S09]  /*109c0*/  LOP3.LUT R4, R4, 0xfffbffff, RZ, 0xc0, !PT ;  /* 0xfffbffff04047812 */ /* 0x000fd200078ec0ff */
[--C-:B------:R-:W-:Y:S01]  /*109d0*/  @!P6 IADD3 R160, P1, P2, R160, UR47, R2.reuse ;  /* 0x0000002fa0a0ec10 */ /* 0x100fe2000fa3e002 */
[----:B------:R-:W-:Y:S01]  /*109e0*/  IMAD.U32 R164, RZ, RZ, UR45 ;  /* 0x0000002dffa47e24 */ /* 0x000fe2000f8e00ff */
[----:B------:R-:W-:Y:S01]  /*109f0*/  @P6 LOP3.LUT R4, R4, 0x40000, RZ, 0xfc, !PT ;  /* 0x0004000004046812 */ /* 0x000fe200078efcff */
[----:B------:R-:W-:Y:S01]  /*10a00*/  @!P3 IMAD R170, R170, R17, RZ ;  /* 0x00000011aaaab224 */ /* 0x000fe200078e02ff */
[C-C-:B------:R-:W-:Y:S01]  /*10a10*/  @!P6 IADD3.X R161, R15.reuse, UR46, R3.reuse, P1, P2 ;  /* 0x0000002e0fa1ec10 */ /* 0x140fe20008fe4403 */
[----:B0-----:R-:W4:Y:S01]  /*10a20*/  LDL.LU.64 R60, [R1+0x178] ;  /* 0x00017800013c7983 */ /* 0x001f220000300a00 */
[----:B------:R-:W-:Y:S02]  /*10a30*/  @!P4 IADD3 R166, P1, P2, R166, UR47, R2 ;  /* 0x0000002fa6a6cc10 */ /* 0x000fe4000fa3e002 */
[----:B------:R-:W-:Y:S02]  /*10a40*/  LOP3.LUT P6, RZ, R4, 0x80, RZ, 0xc0, !PT ;  /* 0x0000008004ff7812 */ /* 0x000fe400078cc0ff */
[----:B------:R-:W-:-:S02]  /*10a50*/  @!P4 IADD3.X R167, R15, UR46, R3, P1, P2 ;  /* 0x0000002e0fa7cc10 */ /* 0x000fc40008fe4403 */
[----:B------:R-:W-:Y:S02]  /*10a60*/  ISETP.LT.OR P1, PT, R0, 0x21, !P5 ;  /* 0x000000210000780c */ /* 0x000fe40006f21670 */
[----:B------:R-:W-:-:S04]  /*10a70*/  LOP3.LUT R4, R4, 0xfffdffff, RZ, 0xc0, !PT ;  /* 0xfffdffff04047812 */ /* 0x000fc800078ec0ff */
[----:B------:R-:W-:Y:S02]  /*10a80*/  @P4 LOP3.LUT R4, R4, 0x20000, RZ, 0xfc, !PT ;  /* 0x0002000004044812 */ /* 0x000fe400078efcff */
[----:B------:R-:W-:-:S05]  /*10a90*/  ISETP.LT.OR P4, PT, R0, 0x3a, !P0 ;  /* 0x0000003a0000780c */ /* 0x000fca0004781670 */
[----:B------:R-:W-:-:S05]  /*10aa0*/  @!P1 IMAD R168, R168, R17, RZ ;  /* 0x00000011a8a89224 */ /* 0x000fca00078e02ff */
[----:B------:R-:W-:Y:S03]  /*10ab0*/  @!P1 STG.E.U8 desc[UR50][R6.64+0x20], R168 ;  /* 0x000020a806009986 */ /* 0x000fe6000c101132 */
        /* <DEDUP_REMOVED lines=9> */
[C---:B------:R-:W-:Y:S01]  /*10b50*/  LOP3.LUT P4, RZ, R4.reuse, 0x100, RZ, 0xc0, !PT ;  /* 0x0000010004ff7812 */ /* 0x040fe2000788c0ff */
[----:B0-----:R-:W-:Y:S01]  /*10b60*/  IMAD.U32 R216, RZ, RZ, UR45 ;  /* 0x0000002dffd87e24 */ /* 0x001fe2000f8e00ff */
[----:B------:R-:W-:-:S05]  /*10b70*/  LOP3.LUT R4, R4, 0xffff7fff, RZ, 0xc0, !PT ;  /* 0xffff7fff04047812 */ /* 0x000fca00078ec0ff */
[----:B------:R-:W-:Y:S02]  /*10b80*/  @!P3 IADD3 R216, P1, P2, R216, UR47, R2 ;  /* 0x0000002fd8d8bc10 */ /* 0x000fe4000fa3e002 */
[----:B------:R-:W-:Y:S02]  /*10b90*/  @P3 LOP3.LUT R4, R4, 0x8000, RZ, 0xfc, !PT ;  /* 0x0000800004043812 */ /* 0x000fe400078efcff */
[----:B------:R-:W-:Y:S02]  /*10ba0*/  @!P3 IADD3.X R217, R15, UR46, R3, P1, P2 ;  /* 0x0000002e0fd9bc10 */ /* 0x000fe40008fe4403 */
[----:B------:R-:W-:Y:S01]  /*10bb0*/  ISETP.LT.OR P3, PT, R0, 0x42, !P0 ;  /* 0x000000420000780c */ /* 0x000fe20004761670 */
[----:B------:R-:W-:Y:S01]  /*10bc0*/  IMAD.U32 R168, RZ, RZ, UR45 ;  /* 0x0000002dffa87e24 */ /* 0x000fe2000f8e00ff */
[----:B------:R-:W-:Y:S01]  /*10bd0*/  LOP3.LUT R4, R4, 0xffffbfff, RZ, 0xc0, !PT ;  /* 0xffffbfff04047812 */ /* 0x000fe200078ec0ff */
[----:B------:R-:W-:-:S10]  /*10be0*/  @!P6 IMAD R171, R171, R17, RZ ;  /* 0x00000011ababe224 */ /* 0x000fd400078e02ff */
[----:B------:R-:W-:Y:S02]  /*10bf0*/  @!P3 IADD3 R168, P1, P2, R168, UR47, R2 ;  /* 0x0000002fa8a8bc10 */ /* 0x000fe4000fa3e002 */
[----:B------:R-:W-:Y:S02]  /*10c00*/  @P3 LOP3.LUT R4, R4, 0x4000, RZ, 0xfc, !PT ;  /* 0x0000400004043812 */ /* 0x000fe400078efcff */
[----:B------:R-:W-:Y:S02]  /*10c10*/  @!P3 IADD3.X R169, R15, UR46, R3, P1, P2 ;  /* 0x0000002e0fa9bc10 */ /* 0x000fe40008fe4403 */
[----:B------:R-:W-:Y:S01]  /*10c20*/  ISETP.LT.OR P3, PT, R0, 0x49, !P0 ;  /* 0x000000490000780c */ /* 0x000fe20004761670 */
[----:B------:R0:W-:Y:S01]  /*10c30*/  @!P6 STG.E.U8 desc[UR50][R218.64+0x21], R171 ;  /* 0x000021abda00e986 */ /* 0x0001e2000c101132 */
[----:B------:R-:W-:Y:S01]  /*10c40*/  LOP3.LUT P6, RZ, R4, 0x200, RZ, 0xc0, !PT ;  /* 0x0000020004ff7812 */ /* 0x000fe200078cc0ff */
[----:B0-----:R-:W-:-:S10]  /*10c50*/  IMAD.U32 R218, RZ, RZ, UR45 ;  /* 0x0000002dffda7e24 */ /* 0x001fd4000f8e00ff */
[----:B------:R-:W-:Y:S02]  /*10c60*/  @!P3 IADD3 R218, P1, P2, R218, UR47, R2 ;  /* 0x0000002fdadabc10 */ /* 0x000fe4000fa3e002 */
[----:B------:R-:W-:Y:S02]  /*10c70*/  LOP3.LUT R4, R4, 0xffffdfff, RZ, 0xc0, !PT ;  /* 0xffffdfff04047812 */ /* 0x000fe400078ec0ff */
[----:B------:R-:W-:Y:S02]  /*10c80*/  @!P3 IADD3.X R219, R15, UR46, R3, P1, P2 ;  /* 0x0000002e0fdbbc10 */ /* 0x000fe40008fe4403 */
[----:B------:R-:W-:Y:S02]  /*10c90*/  ISETP.LT.OR P1, PT, R0, 0x29, !P5 ;  /* 0x000000290000780c */ /* 0x000fe40006f21670 */
[----:B------:R-:W-:Y:S02]  /*10ca0*/  @P3 LOP3.LUT R4, R4, 0x2000, RZ, 0xfc, !PT ;  /* 0x0000200004043812 */ /* 0x000fe400078efcff */
[----:B------:R-:W-:Y:S01]  /*10cb0*/  ISETP.LT.OR P3, PT, R0, 0x4a, !P0 ;  /* 0x0000004a0000780c */ /* 0x000fe20004761670 */
[----:B------:R-:W-:-:S08]  /*10cc0*/  IMAD.U32 R170, RZ, RZ, UR45 ;  /* 0x0000002dffaa7e24 */ /* 0x000fd0000f8e00ff */
[----:B------:R-:W-:-:S05]  /*10cd0*/  @!P1 IMAD R172, R172, R17, RZ ;  /* 0x00000011acac9224 */ /* 0x000fca00078e02ff */
[----:B------:R-:W-:Y:S01]  /*10ce0*/  @!P1 STG.E.U8 desc[UR50][R6.64+0x28], R172 ;  /* 0x000028ac06009986 */ /* 0x000fe2000c101132 */
[----:B------:R-:W-:-:S04]  /*10cf0*/  @!P3 IADD3 R170, P1, P2, R170, UR47, R2 ;  /* 0x0000002faaaabc10 */ /* 0x000fc8000fa3e002 */
[----:B------:R-:W-:Y:S02]  /*10d00*/  @!P3 IADD3.X R171, R15, UR46, R3, P1, P2 ;  /* 0x0000002e0fabbc10 */ /* 0x000fe40008fe4403 */
[----:B------:R-:W-:Y:S01]  /*10d10*/  ISETP.LT.OR P1, PT, R0, 0x2a, !P5 ;  /* 0x0000002a0000780c */ /* 0x000fe20006f21670 */
[----:B------:R-:W-:-:S12]  /*10d20*/  @!P4 IMAD R174, R174, R17, RZ ;  /* 0x00000011aeaec224 */ /* 0x000fd800078e02ff */
[----:B------:R-:W-:-:S05]  /*10d30*/  @!P1 IMAD R173, R173, R17, RZ ;  /* 0x00000011adad9224 */ /* 0x000fca00078e02ff */
[----:B------:R-:W-:Y:S04]  /*10d40*/  @!P1 STG.E.U8 desc[UR50][R6.64+0x29], R173 ;  /* 0x000029ad06009986 */ /* 0x000fe8000c101132 */
[----:B------:R0:W-:Y:S01]  /*10d50*/  @!P4 STG.E.U8 desc[UR50][R220.64+0x28], R174 ;  /* 0x000028aedc00c986 */ /* 0x0001e2000c101132 */
[----:B------:R-:W-:Y:S02]  /*10d60*/  ISETP.LT.OR P4, PT, R0, 0x51, !P0 ;  /* 0x000000510000780c */ /* 0x000fe40004781670 */
[----:B------:R-:W-:-:S04]  /*10d70*/  LOP3.LUT R4, R4, 0xffffefff, RZ, 0xc0, !PT ;  /* 0xffffefff04047812 */ /* 0x000fc800078ec0ff */
[----:B------:R-:W-:Y:S01]  /*10d80*/  @P3 LOP3.LUT R4, R4, 0x1000, RZ, 0xfc, !PT ;  /* 0x0000100004043812 */ /* 0x000fe200078efcff */
[----:B0-----:R-:W-:-:S03]  /*10d90*/  IMAD.U32 R220, RZ, RZ, UR45 ;  /* 0x0000002dffdc7e24 */ /* 0x001fc6000f8e00ff */
[----:B------:R-:W-:-:S03]  /*10da0*/  LOP3.LUT R4, R4, 0xfffff7ff, RZ, 0xc0, !PT ;  /* 0xfffff7ff04047812 */ /* 0x000fc600078ec0ff */
[----:B------:R-:W-:Y:S01]  /*10db0*/  @!P4 IADD3 R220, P1, P2, R220, UR47, R2 ;  /* 0x0000002fdcdccc10 */ /* 0x000fe2000fa3e002 */
[----:B------:R-:W-:Y:S01]  /*10dc0*/  @!P6 IMAD R175, R175, R17, RZ ;  /* 0x00000011afafe224 */ /* 0x000fe200078e02ff */
[----:B------:R-:W-:Y:S02]  /*10dd0*/  @P4 LOP3.LUT R4, R4, 0x800, RZ, 0xfc, !PT ;  /* 0x0000080004044812 */ /* 0x000fe400078efcff */
[----:B------:R-:W-:Y:S02]  /*10de0*/  @!P4 IADD3.X R221, R15, UR46, R3, P1, P2 ;  /* 0x0000002e0fddcc10 */ /* 0x000fe40008fe4403 */
[C---:B------:R-:W-:Y:S01]  /*10df0*/  ISETP.LT.OR P4, PT, R0.reuse, 0x52, !P0 ;  /* 0x000000520000780c */ /* 0x040fe20004781670 */
[----:B------:R0:W-:Y:S01]  /*10e00*/  @!P6 STG.E.U8 desc[UR50][R222.64+0x29], R175 ;  /* 0x000029afde00e986 */ /* 0x0001e2000c101132 */
[----:B------:R-:W-:Y:S01]  /*10e10*/  ISETP.LT.OR P6, PT, R0, 0x59, !P0 ;  /* 0x000000590000780c */ /* 0x000fe200047c1670 */
[----:B------:R-:W-:Y:S01]  /*10e20*/  IMAD.U32 R172, RZ, RZ, UR45 ;  /* 0x0000002dffac7e24 */ /* 0x000fe2000f8e00ff */
[----:B------:R-:W-:-:S09]  /*10e30*/  LOP3.LUT R4, R4, 0xfffffbff, RZ, 0xc0, !PT ;  /* 0xfffffbff04047812 */ /* 0x000fd200078ec0ff */
[----:B------:R-:W-:Y:S01]  /*10e40*/  @!P4 IADD3 R172, P1, P2, R172, UR47, R2 ;  /* 0x0000002facaccc10 */ /* 0x000fe2000fa3e002 */
[----:B0-----:R-:W-:-:S03]  /*10e50*/  IMAD.U32 R222, RZ, RZ, UR45 ;  /* 0x0000002dffde7e24 */ /* 0x001fc6000f8e00ff */
[C-C-:B------:R-:W-:Y:S02]  /*10e60*/  @!P4 IADD3.X R173, R15.reuse, UR46, R3.reuse, P1, P2 ;  /* 0x0000002e0fadcc10 */ /* 0x140fe40008fe4403 */
[----:B------:R-:W-:Y:S02]  /*10e70*/  @!P6 IADD3 R222, P1, P2, R222, UR47, R2 ;  /* 0x0000002fdedeec10 */ /* 0x000fe4000fa3e002 */
[----:B------:R-:W-:Y:S02]  /*10e80*/  @P4 LOP3.LUT R4, R4, 0x400, RZ, 0xfc, !PT ;  /* 0x0000040004044812 */ /* 0x000fe400078efcff */
[----:B------:R-:W-:Y:S02]  /*10e90*/  @!P6 IADD3.X R223, R15, UR46, R3, P1, P2 ;  /* 0x0000002e0fdfec10 */ /* 0x000fe40008fe4403 */
[----:B------:R-:W-:Y:S02]  /*10ea0*/  ISETP.LT.OR P1, PT, R0, 0x31, !P5 ;  /* 0x000000310000780c */ /* 0x000fe40006f21670 */
[----:B------:R-:W-:-:S04]  /*10eb0*/  LOP3.LUT R4, R4, 0xfffffdff, RZ, 0xc0, !PT ;  /* 0xfffffdff04047812 */ /* 0x000fc800078ec0ff */
[----:B------:R-:W-:Y:S02]  /*10ec0*/  @P6 LOP3.LUT R4, R4, 0x200, RZ, 0xfc, !PT ;  /* 0x0000020004046812 */ /* 0x000fe400078efcff */
[----:B------:R-:W-:Y:S01]  /*10ed0*/  ISETP.LT.OR P6, PT, R0, 0x5a, !P0 ;  /* 0x0000005a0000780c */ /* 0x000fe200047c1670 */
[----:B------:R-:W-:-:S04]  /*10ee0*/  IMAD.U32 R174, RZ, RZ, UR45 ;  /* 0x0000002dffae7e24 */ /* 0x000fc8000f8e00ff */
[----:B------:R-:W-:-:S05]  /*10ef0*/  @!P1 IMAD R176, R176, R17, RZ ;  /* 0x00000011b0b09224 */ /* 0x000fca00078e02ff */
[----:B------:R-:W-:Y:S03]  /*10f00*/  @!P1 STG.E.U8 desc[UR50][R6.64+0x30], R176 ;  /* 0x000030b006009986 */ /* 0x000fe6000c101132 */
[----:B------:R-:W-:Y:S02]  /*10f10*/  @!P6 IADD3 R174, P1, P2, R174, UR47, R2 ;  /* 0x0000002faeaeec10 */ /* 0x000fe4000fa3e002 */
[----:B------:R-:W-:Y:S02]  /*10f20*/  LOP3.LUT P3, RZ, R5, 0x200, RZ, 0xc0, !PT ;  /* 0x0000020005ff7812 */ /* 0x000fe4000786c0ff */
[----:B------:R-:W-:Y:S02]  /*10f30*/  @!P6 IADD3.X R175, R15, UR46, R3, P1, P2 ;  /* 0x0000002e0fafec10 */ /* 0x000fe40008fe4403 */
[----:B------:R-:W-:-:S09]  /*10f40*/  ISETP.LT.OR P1, PT, R0, 0x32, !P5 ;  /* 0x000000320000780c */ /* 0x000fd20006f21670 */
[----:B------:R-:W-:-:S04]  /*10f50*/  @!P3 IMAD R178, R178, R17, RZ ;  /* 0x00000011b2b2b224 */ /* 0x000fc800078e02ff */
        /* <DEDUP_REMOVED lines=8> */
[----:B------:R-:W-:Y:S02]  /*10fe0*/  @!P3 IADD3 R224, P1, P2, R224, UR47, R2 ;  /* 0x0000002fe0e0bc10 */ /* 0x000fe4000fa3e002 */
[----:B------:R-:W-:Y:S02]  /*10ff0*/  @P3 LOP3.LUT R4, R4, 0x80, RZ, 0xfc, !PT ;  /* 0x0000008004043812 */ /* 0x000fe400078efcff */
[----:B------:R-:W-:Y:S02]  /*11000*/  @!P3 IADD3.X R225, R15, UR46, R3, P1, P2 ;  /* 0x0000002e0fe1bc10 */ /* 0x000fe40008fe4403 */
[----:B------:R-:W-:Y:S01]  /*11010*/  ISETP.LT.OR P3, PT, R0, 0x62, !P0 ;  /* 0x000000620000780c */ /* 0x000fe20004761670 */
[----:B------:R-:W-:Y:S01]  /*11020*/  IMAD.U32 R176, RZ, RZ, UR45 ;  /* 0x0000002dffb07e24 */ /* 0x000fe2000f8e00ff */
[----:B------:R-:W-:Y:S02]  /*11030*/  LOP3.LUT P4, RZ, R5, 0x400, RZ, 0xc0, !PT ;  /* 0x0000040005ff7812 */ /* 0x000fe4000788c0ff */
[----:B------:R-:W-:-:S09]  /*11040*/  LOP3.LUT R4, R4, 0xffffffbf, RZ, 0xc0, !PT ;  /* 0xffffffbf04047812 */ /* 0x000fd200078ec0ff */
[----:B------:R-:W-:Y:S02]  /*11050*/  @!P3 IADD3 R176, P1, P2, R176, UR47, R2 ;  /* 0x0000002fb0b0bc10 */ /* 0x000fe4000fa3e002 */
[----:B------:R-:W-:Y:S02]  /*11060*/  @P3 LOP3.LUT R4, R4, 0x40, RZ, 0xfc, !PT ;  /* 0x0000004004043812 */ /* 0x000fe400078efcff */
[----:B------:R-:W-:Y:S02]  /*11070*/  @!P3 IADD3.X R177, R15, UR46, R3, P1, P2 ;  /* 0x0000002e0fb1bc10 */ /* 0x000fe40008fe4403 */
[----:B------:R-:W-:Y:S01]  /*11080*/  ISETP.LT.OR P3, PT, R0, 0x69, !P0 ;  /* 0x000000690000780c */ /* 0x000fe20004761670 */
[----:B------:R-:W-:-:S05]  /*11090*/  @!P4 IMAD R179, R179, R17, RZ ;  /* 0x00000011b3b3c224 */ /* 0x000fca00078e02ff */
[----:B------:R0:W-:Y:S01]  /*110a0*/  @!P4 STG.E.U8 desc[UR50][R226.64+0x31], R179 ;  /* 0x000031b3e200c986 */ /* 0x0001e2000c101132 */
[----:B------:R-:W-:Y:S01]  /*110b0*/  LOP3.LUT R4, R4, 0xffffffdf, RZ, 0xc0, !PT ;  /* 0xffffffdf04047812 */ /* 0x000fe200078ec0ff */
[----:B0-----:R-:W-:-:S05]  /*110c0*/  IMAD.U32 R226, RZ, RZ, UR45 ;  /* 0x0000002dffe27e24 */ /* 0x001fca000f8e00ff */
[----:B------:R-:W-:-:S04]  /*110d0*/  @!P3 IADD3 R226, P1, P2, R226, UR47, R2 ;  /* 0x0000002fe2e2bc10 */ /* 0x000fc8000fa3e002 */
[----:B------:R-:W-:Y:S02]  /*110e0*/  @!P3 IADD3.X R227, R15, UR46, R3, P1, P2 ;  /* 0x0000002e0fe3bc10 */ /* 0x000fe40008fe4403 */
[----:B------:R-:W-:Y:S02]  /*110f0*/  ISETP.LT.OR P1, PT, R0, 0x39, !P5 ;  /* 0x000000390000780c */ /* 0x000fe40006f21670 */
[----:B------:R-:W-:Y:S02]  /*11100*/  @P3 LOP3.LUT R4, R4, 0x20, RZ, 0xfc, !PT ;  /* 0x0000002004043812 */ /* 0x000fe400078efcff */
[----:B------:R-:W-:Y:S01]  /*11110*/  ISETP.LT.OR P3, PT, R0, 0x6a, !P0 ;  /* 0x0000006a0000780c */ /* 0x000fe20004761670 */
[----:B------:R-:W-:-:S08]  /*11120*/  IMAD.U32 R178, RZ, RZ, UR45 ;  /* 0x0000002dffb27e24 */ /* 0x000fd0000f8e00ff */
[----:B------:R-:W-:-:S05]  /*11130*/  @!P1 IMAD R180, R180, R17, RZ ;  /* 0x00000011b4b49224 */ /* 0x000fca00078e02ff */
[----:B------:R-:W-:Y:S01]  /*11140*/  @!P1 STG.E.U8 desc[UR50][R6.64+0x38], R180 ;  /* 0x000038b406009986 */ /* 0x000fe2000c101132 */
[----:B------:R-:W-:Y:S02]  /*11150*/  @!P3 IADD3 R178, P1, P2, R178, UR47, R2 ;  /* 0x0000002fb2b2bc10 */ /* 0x000fe4000fa3e002 */
[----:B------:R-:W-:Y:S02]  /*11160*/  LOP3.LUT P6, RZ, R5, 0x1000, RZ, 0xc0, !PT ;  /* 0x0000100005ff7812 */ /* 0x000fe400078cc0ff */
[----:B------:R-:W-:Y:S02]  /*11170*/  @!P3 IADD3.X R179, R15, UR46, R3, P1, P2 ;  /* 0x0000002e0fb3bc10 */ /* 0x000fe40008fe4403 */
[----:B------:R-:W-:Y:S02]  /*11180*/  ISETP.LT.OR P1, PT, R0, 0x3a, !P5 ;  /* 0x0000003a0000780c */ /* 0x000fe40006f21670 */
[----:B------:R-:W-:-:S04]  /*11190*/  LOP3.LUT R4, R4, 0xfffffffb, RZ, 0xc0, !PT ;  /* 0xfffffffb04047812 */ /* 0x000fc800078ec0ff */
[----:B------:R-:W-:Y:S02]  /*111a0*/  @P3 LOP3.LUT R4, R4, 0x4, RZ, 0xfc, !PT ;  /* 0x0000000404043812 */ /* 0x000fe400078efcff */
[----:B------:R-:W-:Y:S01]  /*111b0*/  ISETP.LT.OR P3, PT, R0, 0x71, !P0 ;  /* 0x000000710000780c */ /* 0x000fe20004761670 */
[----:B------:R-:W-:-:S04]  /*111c0*/  @!P6 IMAD R182, R182, R17, RZ ;  /* 0x00000011b6b6e224 */ /* 0x000fc800078e02ff */
[----:B------:R-:W-:-:S05]  /*111d0*/  @!P1 IMAD R181, R181, R17, RZ ;  /* 0x00000011b5b59224 */ /* 0x000fca00078e02ff */
[----:B------:R-:W-:Y:S04]  /*111e0*/  @!P1 STG.E.U8 desc[UR50][R6.64+0x39], R181 ;  /* 0x000039b506009986 */ /* 0x000fe8000c101132 */
[----:B------:R0:W-:Y:S02]  /*111f0*/  @!P6 STG.E.U8 desc[UR50][R228.64+0x38], R182 ;  /* 0x000038b6e400e986 */ /* 0x0001e4000c101132 */
[----:B0-----:R-:W-:-:S05]  /*11200*/  IMAD.U32 R228, RZ, RZ, UR45 ;  /* 0x0000002dffe47e24 */ /* 0x001fca000f8e00ff */
[----:B------:R-:W-:-:S04]  /*11210*/  @!P3 IADD3 R228, P1, P2, R228, UR47, R2 ;  /* 0x0000002fe4e4bc10 */ /* 0x000fc8000fa3e002 */
[----:B------:R-:W-:Y:S02]  /*11220*/  @!P3 IADD3.X R229, R15, UR46, R3, P1, P2 ;  /* 0x0000002e0fe5bc10 */ /* 0x000fe40008fe4403 */
[----:B------:R-:W-:Y:S01]  /*11230*/  ISETP.LT.OR P1, PT, R0, 0x72, !P0 ;  /* 0x000000720000780c */ /* 0x000fe20004721670 */
[----:B------:R-:W-:Y:S01]  /*11240*/  IMAD.U32 R180, RZ, RZ, UR45 ;  /* 0x0000002dffb47e24 */ /* 0x000fe2000f8e00ff */
[----:B------:R-:W-:-:S04]  /*11250*/  LOP3.LUT R4, R4, 0xfffffffd, RZ, 0xc0, !PT ;  /* 0xfffffffd04047812 */ /* 0x000fc800078ec0ff */
[----:B------:R-:W-:Y:S02]  /*11260*/  @P3 LOP3.LUT R4, R4, 0x2, RZ, 0xfc, !PT ;  /* 0x0000000204043812 */ /* 0x000fe400078efcff */
[----:B------:R-:W-:-:S05]  /*11270*/  LOP3.LUT P4, RZ, R5, 0x2000, RZ, 0xc0, !PT ;  /* 0x0000200005ff7812 */ /* 0x000fca000788c0ff */
[----:B------:R-:W-:-:S04]  /*11280*/  @!P1 IADD3 R180, P2, P3, R180, UR47, R2 ;  /* 0x0000002fb4b49c10 */ /* 0x000fc8000fb5e002 */
[----:B------:R-:W-:Y:S02]  /*11290*/  @!P1 IADD3.X R181, R15, UR46, R3, P2, P3 ;  /* 0x0000002e0fb59c10 */ /* 0x000fe400097e6403 */
[----:B------:R-:W-:Y:S01]  /*112a0*/  ISETP.LT.OR P2, PT, R0, 0x79, !P0 ;  /* 0x000000790000780c */ /* 0x000fe20004741670 */
[----:B------:R-:W-:Y:S02]  /*112b0*/  IMAD.U32 R182, RZ, RZ, UR45 ;  /* 0x0000002dffb67e24 */ /* 0x000fe4000f8e00ff */
[----:B------:R-:W-:-:S05]  /*112c0*/  @!P4 IMAD R183, R183, R17, RZ ;  /* 0x00000011b7b7c224 */ /* 0x000fca00078e02ff */
[----:B------:R0:W-:Y:S05]  /*112d0*/  @!P4 STG.E.U8 desc[UR50][R230.64+0x39], R183 ;  /* 0x000039b7e600c986 */ /* 0x0001ea000c101132 */
[----:B------:R-:W-:-:S04]  /*112e0*/  @!P2 IADD3 R182, P3, P6, R182, UR47, R2 ;  /* 0x0000002fb6b6ac10 */ /* 0x000fc8000fe7e002 */
[----:B0-----:R-:W-:Y:S02]  /*112f0*/  @!P2 IADD3.X R183, R15, UR46, R3, P3, P6 ;  /* 0x0000002e0fb7ac10 */ /* 0x001fe40009fec403 */
[----:B------:R-:W-:Y:S02]  /*11300*/  ISETP.LT.OR P3, PT, R0, 0x41, !P5 ;  /* 0x000000410000780c */ /* 0x000fe40006f61670 */
[----:B------:R-:W-:-:S04]  /*11310*/  LOP3.LUT R5, R5, 0xffff7fff, RZ, 0xc0, !PT ;  /* 0xffff7fff05057812 */ /* 0x000fc800078ec0ff */
[----:B------:R-:W-:-:S07]  /*11320*/  @P1 LOP3.LUT R5, R5, 0x8000, RZ, 0xfc, !PT ;  /* 0x0000800005051812 */ /* 0x000fce00078efcff */
[----:B------:R-:W-:Y:S01]  /*11330*/  @!P3 IMAD R184, R184, R17, RZ ;  /* 0x00000011b8b8b224 */ /* 0x000fe200078e02ff */
[----:B------:R-:W-:-:S04]  /*11340*/  LOP3.LUT P1, RZ, R5, 0x800, RZ, 0xc0, !PT ;  /* 0x0000080005ff7812 */ /* 0x000fc8000782c0ff */
[----:B------:R-:W-:Y:S01]  /*11350*/  @!P3 STG.E.U8 desc[UR50][R6.64+0x40], R184 ;  /* 0x000040b80600b986 */ /* 0x000fe2000c101132 */
[----:B------:R-:W-:Y:S01]  /*11360*/  ISETP.LT.OR P3, PT, R0, 0x7a, !P0 ;  /* 0x0000007a0000780c */ /* 0x000fe20004761670 */
[----:B------:R-:W-:Y:S01]  /*11370*/  IMAD.U32 R230, RZ, RZ, UR45 ;  /* 0x0000002dffe67e24 */ /* 0x000fe2000f8e00ff */
[----:B------:R-:W-:-:S06]  /*11380*/  LOP3.LUT R5, R5, 0xfff7ffff, RZ, 0xc0, !PT ;  /* 0xfff7ffff05057812 */ /* 0x000fcc00078ec0ff */
[----:B------:R-:W-:-:S05]  /*11390*/  @P1 LOP3.LUT R5, R5, 0x80000, RZ, 0xfc, !PT ;  /* 0x0008000005051812 */ /* 0x000fca00078efcff */
[----:B------:R-:W-:Y:S02]  /*113a0*/  @!P3 IADD3 R230, P1, P6, R230, UR47, R2 ;  /* 0x0000002fe6e6bc10 */ /* 0x000fe4000fe3e002 */
[----:B------:R-:W-:Y:S02]  /*113b0*/  LOP3.LUT P4, RZ, R5, 0x40, RZ, 0xc0, !PT ;  /* 0x0000004005ff7812 */ /* 0x000fe4000788c0ff */
[----:B------:R-:W-:Y:S02]  /*113c0*/  @!P3 IADD3.X R231, R15, UR46, R3, P1, P6 ;  /* 0x0000002e0fe7bc10 */ /* 0x000fe40008fec403 */
[----:B------:R-:W-:Y:S02]  /*113d0*/  ISETP.LT.OR P6, PT, R0, 0x42, !P5 ;  /* 0x000000420000780c */ /* 0x000fe40006fc1670 */
[----:B------:R-:W-:-:S04]  /*113e0*/  LOP3.LUT R5, R5, 0xfffeffff, RZ, 0xc0, !PT ;  /* 0xfffeffff05057812 */ /* 0x000fc800078ec0ff */
[----:B------:R-:W-:-:S04]  /*113f0*/  @P2 LOP3.LUT R5, R5, 0x10000, RZ, 0xfc, !PT ;  /* 0x0001000005052812 */ /* 0x000fc800078efcff */
[C---:B------:R-:W-:Y:S02]  /*11400*/  LOP3.LUT P2, RZ, R5.reuse, 0x4000, RZ, 0xc0, !PT ;  /* 0x0000400005ff7812 */ /* 0x040fe4000784c0ff */
[----:B------:R-:W-:Y:S01]  /*11410*/  LOP3.LUT R5, R5, 0xfffbffff, RZ, 0xc0, !PT ;  /* 0xfffbffff05057812 */ /* 0x000fe200078ec0ff */
[----:B------:R-:W-:-:S03]  /*11420*/  @!P6 IMAD R185, R185, R17, RZ ;  /* 0x00000011b9b9e224 */ /* 0x000fc600078e02ff */
[----:B------:R-:W-:Y:S02]  /*11430*/  @P0 LOP3.LUT R5, R5, 0x40000, RZ, 0xfc, !PT ;  /* 0x0004000005050812 */ /* 0x000fe400078efcff */
[----:B------:R-:W-:Y:S01]  /*11440*/  @!P6 STG.E.U8 desc[UR50][R6.64+0x41], R185 ;  /* 0x000041b90600e986 */ /* 0x000fe2000c101132 */
[----:B------:R-:W-:Y:S02]  /*11450*/  ISETP.LT.OR P6, PT, R0, 0x49, !P5 ;  /* 0x000000490000780c */ /* 0x000fe40006fc1670 */
[----:B------:R-:W-:Y:S02]  /*11460*/  LOP3.LUT P1, RZ, R5, 0x80000, RZ, 0xc0, !PT ;  /* 0x0008000005ff7812 */ /* 0x000fe4000782c0ff */
[----:B------:R-:W-:-:S05]  /*11470*/  @!P2 IMAD R186, R186, R17, RZ ;  /* 0x00000011babaa224 */ /* 0x000fca00078e02ff */
[----:B------:R0:W-:Y:S04]  /*11480*/  @!P2 STG.E.U8 desc[UR50][R62.64+0x40], R186 ;  /* 0x000040ba3e00a986 */ /* 0x0001e8000c101132 */
[-C--:B------:R-:W-:Y:S02]  /*11490*/  @!P6 IMAD R188, R188, R17.reuse, RZ ;  /* 0x00000011bcbce224 */ /* 0x080fe400078e02ff */
[----:B------:R-:W-:-:S05]  /*114a0*/  @!P1 IMAD R187, R187, R17, RZ ;  /* 0x00000011bbbb9224 */ /* 0x000fca00078e02ff */
[----:B------:R1:W-:Y:S04]  /*114b0*/  @!P1 STG.E.U8 desc[UR50][R64.64+0x41], R187 ;  /* 0x000041bb40009986 */ /* 0x0003e8000c101132 */
[----:B------:R-:W-:Y:S01]  /*114c0*/  @!P6 STG.E.U8 desc[UR50][R6.64+0x48], R188 ;  /* 0x000048bc0600e986 */ /* 0x000fe2000c101132 */
[----:B------:R-:W-:Y:S02]  /*114d0*/  ISETP.LT.OR P6, PT, R0, 0x4a, !P5 ;  /* 0x0000004a0000780c */ /* 0x000fe40006fc1670 */
[C---:B------:R-:W-:Y:S01]  /*114e0*/  LOP3.LUT P0, RZ, R5.reuse, 0x80, RZ, 0xc0, !PT ;  /* 0x0000008005ff7812 */ /* 0x040fe2000780c0ff */
[----:B------:R-:W-:Y:S01]  /*114f0*/  @!P4 IMAD R194, R194, R17, RZ ;  /* 0x00000011c2c2c224 */ /* 0x000fe200078e02ff */
[----:B0-----:R-:W4:Y:S01]  /*11500*/  LDL.LU.64 R62, [R1+0x170] ;  /* 0x00017000013e7983 */ /* 0x001f220000300a00 */
[----:B------:R-:W-:-:S02]  /*11510*/  LOP3.LUT P2, RZ, R5, 0x10, RZ, 0xc0, !PT ;  /* 0x0000001005ff7812 */ /* 0x000fc4000784c0ff */
[----:B------:R-:W-:Y:S01]  /*11520*/  LOP3.LUT P1, RZ, R5, 0x8, RZ, 0xc0, !PT ;  /* 0x0000000805ff7812 */ /* 0x000fe2000782c0ff */
[----:B-1----:R-:W4:Y:S05]  /*11530*/  LDL.LU.64 R64, [R1+0x168] ;  /* 0x0001680001407983 */ /* 0x002f2a0000300a00 */
[----:B------:R-:W-:-:S05]  /*11540*/  @!P6 IMAD R189, R189, R17, RZ ;  /* 0x00000011bdbde224 */ /* 0x000fca00078e02ff */
[----:B------:R-:W-:Y:S01]  /*11550*/  @!P6 STG.E.U8 desc[UR50][R6.64+0x49], R189 ;  /* 0x000049bd0600e986 */ /* 0x000fe2000c101132 */
[----:B------:R-:W-:-:S13]  /*11560*/  LOP3.LUT P6, RZ, R5, 0x100, RZ, 0xc0, !PT ;  /* 0x0000010005ff7812 */ /* 0x000fda00078cc0ff */
[----:B------:R-:W-:-:S05]  /*11570*/  @!P6 IMAD R190, R190, R17, RZ ;  /* 0x00000011bebee224 */ /* 0x000fca00078e02ff */
[----:B------:R0:W-:Y:S01]  /*11580*/  @!P6 STG.E.U8 desc[UR50][R66.64+0x48], R190 ;  /* 0x000048be4200e986 */ /* 0x0001e2000c101132 */
[----:B------:R-:W-:Y:S01]  /*11590*/  ISETP.LT.OR P6, PT, R0, 0x51, !P5 ;  /* 0x000000510000780c */ /* 0x000fe20006fc1670 */
[----:B------:R-:W-:-:S05]  /*115a0*/  @!P0 IMAD R191, R191, R17, RZ ;  /* 0x00000011bfbf8224 */ /* 0x000fca00078e02ff */
[----:B------:R1:W-:Y:S01]  /*115b0*/  @!P0 STG.E.U8 desc[UR50][R68.64+0x49], R191 ;  /* 0x000049bf44008986 */ /* 0x0003e2000c101132 */
[-C--:B------:R-:W-:Y:S02]  /*115c0*/  @!P2 IMAD R198, R198, R17.reuse, RZ ;  /* 0x00000011c6c6a224 */ /* 0x080fe400078e02ff */
[-C--:B------:R-:W-:Y:S01]  /*115d0*/  @!P1 IMAD R199, R199, R17.reuse, RZ ;  /* 0x00000011c7c79224 */ /* 0x080fe200078e02ff */
[----:B0-----:R-:W4:Y:S03]  /*115e0*/  LDL.LU.64 R66, [R1+0x160] ;  /* 0x0001600001427983 */ /* 0x001f260000300a00 */
[----:B------:R-:W-:-:S05]  /*115f0*/  @!P6 IMAD R192, R192, R17, RZ ;  /* 0x00000011c0c0e224 */ /* 0x000fca00078e02ff */
[----:B------:R-:W-:Y:S01]  /*11600*/  @!P6 STG.E.U8 desc[UR50][R6.64+0x50], R192 ;  /* 0x000050c00600e986 */ /* 0x000fe2000c101132 */
[----:B------:R-:W-:Y:S02]  /*11610*/  ISETP.LT.OR P6, PT, R0, 0x52, !P5 ;  /* 0x000000520000780c */ /* 0x000fe40006fc1670 */
[----:B------:R-:W-:Y:S01]  /*11620*/  LOP3.LUT P0, RZ, R5, 0x4, RZ, 0xc0, !PT ;  /* 0x0000000405ff7812 */ /* 0x000fe2000780c0ff */
[----:B-1----:R-:W4:Y:S10]  /*11630*/  LDL.LU.64 R68, [R1+0x158] ;  /* 0x0001580001447983 */ /* 0x002f340000300a00 */
[----:B------:R-:W-:-:S05]  /*11640*/  @!P6 IMAD R193, R193, R17, RZ ;  /* 0x00000011c1c1e224 */ /* 0x000fca00078e02ff */
[----:B------:R-:W-:Y:S01]  /*11650*/  @!P6 STG.E.U8 desc[UR50][R6.64+0x51], R193 ;  /* 0x000051c10600e986 */ /* 0x000fe2000c101132 */
[----:B------:R-:W-:-:S03]  /*11660*/  LOP3.LUT P6, RZ, R5, 0x20, RZ, 0xc0, !PT ;  /* 0x0000002005ff7812 */ /* 0x000fc600078cc0ff */
[----:B------:R0:W-:Y:S10]  /*11670*/  @!P4 STG.E.U8 desc[UR50][R70.64+0x50], R194 ;  /* 0x000050c24600c986 */ /* 0x0001f4000c101132 */
[----:B------:R-:W-:-:S02]  /*11680*/  @!P6 IMAD R195, R195, R17, RZ ;  /* 0x00000011c3c3e224 */ /* 0x000fc400078e02ff */
[-C--:B------:R-:W-:Y:S01]  /*11690*/  @!P0 IMAD R202, R202, R17.reuse, RZ ;  /* 0x00000011caca8224 */ /* 0x080fe200078e02ff */
[----:B0-----:R-:W4:Y:S04]  /*116a0*/  LDL.LU.64 R70, [R1+0x150] ;  /* 0x0001500001467983 */ /* 0x001f280000300a00 */
[----:B------:R0:W-:Y:S01]  /*116b0*/  @!P6 STG.E.U8 desc[UR50][R72.64+0x51], R195 ;  /* 0x000051c34800e986 */ /* 0x0001e2000c101132 */
[----:B------:R-:W-:Y:S02]  /*116c0*/  ISETP.LT.OR P6, PT, R0, 0x59, !P5 ;  /* 0x000000590000780c */ /* 0x000fe40006fc1670 */
[----:B------:R-:W-:Y:S01]  /*116d0*/  LOP3.LUT P4, RZ, R5, 0x1, RZ, 0xc0, !PT ;  /* 0x0000000105ff7812 */ /* 0x000fe2000788c0ff */
[----:B0-----:R-:W4:Y:S10]  /*116e0*/  LDL.LU.64 R72, [R1+0x148] ;  /* 0x0001480001487983 */ /* 0x001f340000300a00 */
[----:B------:R-:W-:-:S05]  /*116f0*/  @!P6 IMAD R196, R196, R17, RZ ;  /* 0x00000011c4c4e224 */ /* 0x000fca00078e02ff */
[----:B------:R-:W-:Y:S01]  /*11700*/  @!P6 STG.E.U8 desc[UR50][R6.64+0x58], R196 ;  /* 0x000058c40600e986 */ /* 0x000fe2000c101132 */
[----:B------:R-:W-:-:S13]  /*11710*/  ISETP.LT.OR P6, PT, R0, 0x5a, !P5 ;  /* 0x0000005a0000780c */ /* 0x000fda0006fc1670 */
[----:B------:R-:W-:-:S05]  /*11720*/  @!P6 IMAD R197, R197, R17, RZ ;  /* 0x00000011c5c5e224 */ /* 0x000fca00078e02ff */
[----:B------:R-:W-:Y:S01]  /*11730*/  @!P6 STG.E.U8 desc[UR50][R6.64+0x59], R197 ;  /* 0x000059c50600e986 */ /* 0x000fe2000c101132 */
[----:B------:R-:W-:-:S03]  /*11740*/  ISETP.LT.OR P6, PT, R0, 0x61, !P5 ;  /* 0x000000610000780c */ /* 0x000fc60006fc1670 */
[----:B------:R0:W-:Y:S04]  /*11750*/  @!P2 STG.E.U8 desc[UR50][R74.64+0x58], R198 ;  /* 0x000058c64a00a986 */ /* 0x0001e8000c101132 */
[----:B------:R1:W-:Y:S06]  /*11760*/  @!P1 STG.E.U8 desc[UR50][R76.64+0x59], R199 ;  /* 0x000059c74c009986 */ /* 0x0003ec000c101132 */
[----:B------:R-:W-:-:S02]  /*11770*/  @!P6 IMAD R15, R200, R17, RZ ;  /* 0x00000011c80fe224 */ /* 0x000fc400078e02ff */
[-C--:B------:R-:W-:Y:S01]  /*11780*/  @!P4 IMAD R206, R206, R17.reuse, RZ ;  /* 0x00000011cecec224 */ /* 0x080fe200078e02ff */
[----:B0-----:R-:W4:Y:S04]  /*11790*/  LDL.LU.64 R74, [R1+0x140] ;  /* 0x00014000014a7983 */ /* 0x001f280000300a00 */
        /* <DEDUP_REMOVED lines=8> */
[-C--:B------:R-:W-:Y:S01]  /*11820*/  @!P6 IMAD R203, R203, R17.reuse, RZ ;  /* 0x00000011cbcbe224 */ /* 0x080fe200078e02ff */
[----:B------:R-:W-:Y:S01]  /*11830*/  LOP3.LUT P1, RZ, R4, 0x8, RZ, 0xc0, !PT ;  /* 0x0000000804ff7812 */ /* 0x000fe2000782c0ff */
[----:B------:R-:W-:Y:S01]  /*11840*/  @!P2 IMAD R211, R211, R17, RZ ;  /* 0x00000011d3d3a224 */ /* 0x000fe200078e02ff */
[----:B0-----:R-:W4:Y:S04]  /*11850*/  LDL.LU.64 R78, [R1+0x130] ;  /* 0x00013000014e7983 */ /* 0x001f280000300a00 */
[----:B------:R0:W-:Y:S01]  /*11860*/  @!P6 STG.E.U8 desc[UR50][R80.64+0x61], R203 ;  /* 0x000061cb5000e986 */ /* 0x0001e2000c101132 */
[----:B------:R-:W-:-:S02]  /*11870*/  ISETP.LT.OR P6, PT, R0, 0x69, !P5 ;  /* 0x000000690000780c */ /* 0x000fc40006fc1670 */
[----:B------:R-:W-:Y:S01]  /*11880*/  LOP3.LUT P0, RZ, R5, 0x40000, RZ, 0xc0, !PT ;  /* 0x0004000005ff7812 */ /* 0x000fe2000780c0ff */
[----:B------:R-:W-:Y:S01]  /*11890*/  UIMAD UR4, UR13, 0x180, URZ ;  /* 0x000001800d0478a4 */ /* 0x000fe2000f8e023f */
[-C--:B------:R-:W-:Y:S01]  /*118a0*/  @!P3 IMAD R151, R151, R17.reuse, RZ ;  /* 0x000000119797b224 */ /* 0x080fe200078e02ff */
[----:B0-----:R-:W4:Y:S08]  /*118b0*/  LDL.LU.64 R80, [R1+0x128] ;  /* 0x0001280001507983 */ /* 0x001f300000300a00 */
[----:B------:R-:W-:-:S05]  /*118c0*/  @!P6 IMAD R185, R204, R17, RZ ;  /* 0x00000011ccb9e224 */ /* 0x000fca00078e02ff */
[----:B------:R-:W-:Y:S01]  /*118d0*/  @!P6 STG.E.U8 desc[UR50][R6.64+0x68], R185 ;  /* 0x000068b90600e986 */ /* 0x000fe2000c101132 */
[----:B------:R-:W-:-:S13]  /*118e0*/  ISETP.LT.OR P6, PT, R0, 0x6a, !P5 ;  /* 0x0000006a0000780c */ /* 0x000fda0006fc1670 */
[----:B------:R-:W-:-:S05]  /*118f0*/  @!P6 IMAD R205, R205, R17, RZ ;  /* 0x00000011cdcde224 */ /* 0x000fca00078e02ff */
[----:B------:R-:W-:Y:S01]  /*11900*/  @!P6 STG.E.U8 desc[UR50][R6.64+0x69], R205 ;  /* 0x000069cd0600e986 */ /* 0x000fe2000c101132 */
[----:B------:R-:W-:-:S03]  /*11910*/  LOP3.LUT P6, RZ, R4, 0x80000000, RZ, 0xc0, !PT ;  /* 0x8000000004ff7812 */ /* 0x000fc600078cc0ff */
[----:B------:R0:W-:Y:S10]  /*11920*/  @!P4 STG.E.U8 desc[UR50][R82.64+0x68], R206 ;  /* 0x000068ce5200c986 */ /* 0x0001f4000c101132 */
[----:B------:R-:W-:Y:S01]  /*11930*/  @!P6 IMAD R207, R207, R17, RZ ;  /* 0x00000011cfcfe224 */ /* 0x000fe200078e02ff */
[----:B0-----:R-:W4:Y:S04]  /*11940*/  LDL.LU.64 R82, [R1+0x120] ;  /* 0x0001200001527983 */ /* 0x001f280000300a00 */
[----:B------:R0:W-:Y:S01]  /*11950*/  @!P6 STG.E.U8 desc[UR50][R84.64+0x69], R207 ;  /* 0x000069cf5400e986 */ /* 0x0001e2000c101132 */
[----:B------:R-:W-:-:S02]  /*11960*/  ISETP.LT.OR P6, PT, R0, 0x71, !P5 ;  /* 0x000000710000780c */ /* 0x000fc40006fc1670 */
[----:B------:R-:W-:Y:S01]  /*11970*/  LOP3.LUT P4, RZ, R5, 0x20000, RZ, 0xc0, !PT ;  /* 0x0002000005ff7812 */ /* 0x000fe2000788c0ff */
[----:B0-----:R-:W4:Y:S10]  /*11980*/  LDL.LU.64 R84, [R1+0x118] ;  /* 0x0001180001547983 */ /* 0x001f340000300a00 */
[----:B------:R-:W-:-:S05]  /*11990*/  @!P6 IMAD R15, R208, R17, RZ ;  /* 0x00000011d00fe224 */ /* 0x000fca00078e02ff */
[----:B------:R0:W-:Y:S01]  /*119a0*/  @!P6 STG.E.U8 desc[UR50][R6.64+0x70], R15 ;  /* 0x0000700f0600e986 */ /* 0x0001e2000c101132 */
[----:B------:R-:W-:-:S13]  /*119b0*/  ISETP.LT.OR P6, PT, R0, 0x72, !P5 ;  /* 0x000000720000780c */ /* 0x000fda0006fc1670 */
[----:B------:R-:W-:-:S05]  /*119c0*/  @!P6 IMAD R209, R209, R17, RZ ;  /* 0x00000011d1d1e224 */ /* 0x000fca00078e02ff */
[----:B------:R-:W-:Y:S01]  /*119d0*/  @!P6 STG.E.U8 desc[UR50][R6.64+0x71], R209 ;  /* 0x000071d10600e986 */ /* 0x000fe2000c101132 */
[----:B------:R-:W-:-:S13]  /*119e0*/  LOP3.LUT P6, RZ, R4, 0x40000000, RZ, 0xc0, !PT ;  /* 0x4000000004ff7812 */ /* 0x000fda00078cc0ff */
[----:B------:R-:W-:-:S05]  /*119f0*/  @!P6 IMAD R210, R210, R17, RZ ;  /* 0x00000011d2d2e224 */ /* 0x000fca00078e02ff */
[----:B------:R1:W-:Y:S01]  /*11a00*/  @!P6 STG.E.U8 desc[UR50][R86.64+0x70], R210 ;  /* 0x000070d25600e986 */ /* 0x0003e2000c101132 */
[C---:B------:R-:W-:Y:S02]  /*11a10*/  ISETP.LT.OR P6, PT, R0.reuse, 0x79, !P5 ;  /* 0x000000790000780c */ /* 0x040fe40006fc1670 */
[----:B------:R-:W-:Y:S01]  /*11a20*/  ISETP.LT.OR P5, PT, R0, 0x7a, !P5 ;  /* 0x0000007a0000780c */ /* 0x000fe20006fa1670 */
[-C--:B0-----:R-:W-:Y:S02]  /*11a30*/  @!P1 IMAD R15, R214, R17.reuse, RZ ;  /* 0x00000011d60f9224 */ /* 0x081fe400078e02ff */
[-C--:B------:R-:W-:Y:S01]  /*11a40*/  @!P4 IMAD R215, R215, R17.reuse, RZ ;  /* 0x00000011d7d7c224 */ /* 0x080fe200078e02ff */
[----:B------:R0:W-:Y:S04]  /*11a50*/  @!P2 STG.E.U8 desc[UR50][R18.64+0x71], R211 ;  /* 0x000071d31200a986 */ /* 0x0001e8000c101132 */
[----:B-1----:R-:W4:Y:S03]  /*11a60*/  LDL.LU.64 R86, [R1+0x110] ;  /* 0x0001100001567983 */ /* 0x002f260000300a00 */
[----:B------:R-:W-:-:S02]  /*11a70*/  @!P6 IMAD R187, R212, R17, RZ ;  /* 0x00000011d4bbe224 */ /* 0x000fc400078e02ff */
[----:B------:R-:W-:-:S03]  /*11a80*/  @!P5 IMAD R213, R213, R17, RZ ;  /* 0x00000011d5d5d224 */ /* 0x000fc600078e02ff */
[----:B------:R1:W-:Y:S04]  /*11a90*/  @!P6 STG.E.U8 desc[UR50][R6.64+0x78], R187 ;  /* 0x000078bb0600e986 */ /* 0x0003e8000c101132 */
[----:B------:R2:W-:Y:S04]  /*11aa0*/  @!P5 STG.E.U8 desc[UR50][R6.64+0x79], R213 ;  /* 0x000079d50600d986 */ /* 0x0005e8000c101132 */
[----:B------:R3:W-:Y:S04]  /*11ab0*/  @!P1 STG.E.U8 desc[UR50][R236.64+0x78], R15 ;  /* 0x0000780fec009986 */ /* 0x0007e8000c101132 */
[----:B------:R-:W-:Y:S01]  /*11ac0*/  @!P4 STG.E.U8 desc[UR50][R234.64+0x79], R215 ;  /* 0x000079d7ea00c986 */ /* 0x000fe2000c101132 */
[----:B------:R-:W-:-:S02]  /*11ad0*/  IADD3 R184, P4, R2, UR47, RZ ;  /* 0x0000002f02b87c10 */ /* 0x000fc4000ff9e0ff */
[----:B------:R-:W-:Y:S01]  /*11ae0*/  LOP3.LUT P2, RZ, R4, 0x2000000, RZ, 0xc0, !PT ;  /* 0x0200000004ff7812 */ /* 0x000fe2000784c0ff */
[----:B0-----:R0:W5:Y:S01]  /*11af0*/  LDL.LU.64 R18, [R1+0x108] ;  /* 0x0001080001127983 */ /* 0x0011620000300a00 */
[----:B------:R-:W-:Y:S02]  /*11b00*/  IADD3.X R185, R3, UR46, RZ, P4, !PT ;  /* 0x0000002e03b97c10 */ /* 0x000fe4000a7fe4ff */
[----:B------:R-:W-:-:S04]  /*11b10*/  ISETP.GE.AND P4, PT, R14, 0x101, PT ;  /* 0x000001010e00780c */ /* 0x000fc80003f86270 */
[----:B------:R-:W-:-:S13]  /*11b20*/  ISETP.LT.OR P5, PT, R0, 0x1, !P4 ;  /* 0x000000010000780c */ /* 0x000fda00067a1670 */
[----:B-1----:R-:W-:-:S05]  /*11b30*/  @!P5 IMAD R187, R88, R17, RZ ;  /* 0x0000001158bbd224 */ /* 0x002fca00078e02ff */
[----:B------:R1:W-:Y:S01]  /*11b40*/  @!P5 STG.E.U8 desc[UR50][R184.64], R187 ;  /* 0x000000bbb800d986 */ /* 0x0003e2000c101132 */
[----:B------:R-:W-:-:S13]  /*11b50*/  ISETP.LT.OR P5, PT, R0, 0x2, !P4 ;  /* 0x000000020000780c */ /* 0x000fda00067a1670 */
[----:B------:R-:W-:-:S05]  /*11b60*/  @!P5 IMAD R189, R89, R17, RZ ;  /* 0x0000001159bdd224 */ /* 0x000fca00078e02ff */
[----:B------:R-:W-:Y:S01]  /*11b70*/  @!P5 STG.E.U8 desc[UR50][R184.64+0x1], R189 ;  /* 0x000001bdb800d986 */ /* 0x000fe2000c101132 */
[C---:B------:R-:W-:Y:S02]  /*11b80*/  ISETP.LT.OR P5, PT, R0.reuse, 0x1, !P0 ;  /* 0x000000010000780c */ /* 0x040fe400047a1670 */
[----:B------:R-:W-:-:S11]  /*11b90*/  ISETP.LT.OR P0, PT, R0, 0x2, !P0 ;  /* 0x000000020000780c */ /* 0x000fd60004701670 */
[----:B--2---:R-:W-:Y:S01]  /*11ba0*/  @!P5 IADD3 R6, P6, R184, UR45, RZ ;  /* 0x0000002db806dc10 */ /* 0x004fe2000ffde0ff */
[----:B---3--:R-:W-:-:S03]  /*11bb0*/  @!P5 IMAD R15, R90, R17, RZ ;  /* 0x000000115a0fd224 */ /* 0x008fc600078e02ff */
[----:B------:R-:W-:-:S05]  /*11bc0*/  @!P5 IADD3.X R7, R185, UR44, RZ, P6, !PT ;  /* 0x0000002cb907dc10 */ /* 0x000fca000b7fe4ff */
[----:B------:R2:W-:Y:S01]  /*11bd0*/  @!P5 STG.E.U8 desc[UR50][R6.64], R15 ;  /* 0x0000000f0600d986 */ /* 0x0005e2000c101132 */
[----:B------:R-:W-:Y:S01]  /*11be0*/  @!P0 IADD3 R88, P5, R184, UR45, RZ ;  /* 0x0000002db8588c10 */ /* 0x000fe2000ffbe0ff */
[----:B------:R-:W-:-:S03]  /*11bf0*/  @!P0 IMAD R91, R91, R17, RZ ;  /* 0x000000115b5b8224 */ /* 0x000fc600078e02ff */
[----:B------:R-:W-:-:S05]  /*11c00*/  @!P0 IADD3.X R89, R185, UR44, RZ, P5, !PT ;  /* 0x0000002cb9598c10 */ /* 0x000fca000affe4ff */
[----:B------:R3:W-:Y:S01]  /*11c10*/  @!P0 STG.E.U8 desc[UR50][R88.64+0x1], R91 ;  /* 0x0000015b58008986 */ /* 0x0007e2000c101132 */
[----:B------:R-:W-:-:S13]  /*11c20*/  ISETP.LT.OR P0, PT, R0, 0x9, !P4 ;  /* 0x000000090000780c */ /* 0x000fda0006701670 */
[----:B-1----:R-:W-:-:S05]  /*11c30*/  @!P0 IMAD R187, R92, R17, RZ ;  /* 0x000000115cbb8224 */ /* 0x002fca00078e02ff */
[----:B------:R-:W-:Y:S01]  /*11c40*/  @!P0 STG.E.U8 desc[UR50][R184.64+0x8], R187 ;  /* 0x000008bbb8008986 */ /* 0x000fe2000c101132 */
[----:B------:R-:W-:Y:S02]  /*11c50*/  ISETP.LT.OR P0, PT, R0, 0xa, !P4 ;  /* 0x0000000a0000780c */ /* 0x000fe40006701670 */
[C---:B------:R-:W-:Y:S02]  /*11c60*/  LOP3.LUT P5, RZ, R4.reuse, 0x20000000, RZ, 0xc0, !PT ;  /* 0x2000000004ff7812 */ /* 0x040fe400078ac0ff */
[----:B------:R-:W-:-:S09]  /*11c70*/  LOP3.LUT P6, RZ, R4, 0x8000000, RZ, 0xc0, !PT ;  /* 0x0800000004ff7812 */ /* 0x000fd200078cc0ff */
[----:B------:R-:W-:-:S05]  /*11c80*/  @!P0 IMAD R93, R93, R17, RZ ;  /* 0x000000115d5d8224 */ /* 0x000fca00078e02ff */
[----:B------:R-:W-:Y:S01]  /*11c90*/  @!P0 STG.E.U8 desc[UR50][R184.64+0x9], R93 ;  /* 0x0000095db8008986 */ /* 0x000fe2000c101132 */
[----:B------:R-:W-:Y:S01]  /*11ca0*/  ISETP.LT.OR P0, PT, R0, 0x11, !P4 ;  /* 0x000000110000780c */ /* 0x000fe20006701670 */
[-C--:B--2---:R-:W-:Y:S02]  /*11cb0*/  @!P5 IMAD R7, R94, R17.reuse, RZ ;  /* 0x000000115e07d224 */ /* 0x084fe400078e02ff */
[----:B------:R-:W-:-:S03]  /*11cc0*/  @!P6 IMAD R95, R95, R17, RZ ;  /* 0x000000115f5fe224 */ /* 0x000fc600078e02ff */
[----:B------:R1:W-:Y:S07]  /*11cd0*/  @!P5 STG.E.U8 desc[UR50][R232.64+0x8], R7 ;  /* 0x00000807e800d986 */ /* 0x0003ee000c101132 */
[----:B------:R-:W-:Y:S01]  /*11ce0*/  @!P0 IMAD R15, R96, R17, RZ ;  /* 0x00000011600f8224 */ /* 0x000fe200078e02ff */
[----:B------:R2:W-:Y:S04]  /*11cf0*/  @!P6 STG.E.U8 desc[UR50][R8.64+0x9], R95 ;  /* 0x0000095f0800e986 */ /* 0x0005e8000c101132 */
[----:B------:R-:W-:Y:S01]  /*11d00*/  @!P0 STG.E.U8 desc[UR50][R184.64+0x10], R15 ;  /* 0x0000100fb8008986 */ /* 0x000fe2000c101132 */
[----:B------:R-:W-:-:S13]  /*11d10*/  ISETP.LT.OR P0, PT, R0, 0x12, !P4 ;  /* 0x000000120000780c */ /* 0x000fda0006701670 */
[----:B------:R-:W-:-:S05]  /*11d20*/  @!P0 IMAD R97, R97, R17, RZ ;  /* 0x0000001161618224 */ /* 0x000fca00078e02ff */
[----:B------:R-:W-:Y:S01]  /*11d30*/  @!P0 STG.E.U8 desc[UR50][R184.64+0x11], R97 ;  /* 0x00001161b8008986 */ /* 0x000fe2000c101132 */
[----:B------:R-:W-:-:S13]  /*11d40*/  LOP3.LUT P0, RZ, R4, 0x4000000, RZ, 0xc0, !PT ;  /* 0x0400000004ff7812 */ /* 0x000fda000780c0ff */
[----:B---3--:R-:W-:-:S05]  /*11d50*/  @!P0 IMAD R89, R98, R17, RZ ;  /* 0x0000001162598224 */ /* 0x008fca00078e02ff */
[----:B------:R-:W-:Y:S01]  /*11d60*/  @!P0 STG.E.U8 desc[UR50][R12.64+0x10], R89 ;  /* 0x000010590c008986 */ /* 0x000fe2000c101132 */
[----:B------:R-:W-:Y:S01]  /*11d70*/  ISETP.LT.OR P0, PT, R0, 0x19, !P4 ;  /* 0x000000190000780c */ /* 0x000fe20006701670 */
[----:B------:R-:W-:-:S05]  /*11d80*/  @!P2 IMAD R99, R99, R17, RZ ;  /* 0x000000116363a224 */ /* 0x000fca00078e02ff */
[----:B------:R3:W-:Y:S07]  /*11d90*/  @!P2 STG.E.U8 desc[UR50][R10.64+0x11], R99 ;  /* 0x000011630a00a986 */ /* 0x0007ee000c101132 */
[----:B-1----:R-:W-:-:S05]  /*11da0*/  @!P0 IMAD R7, R100, R17, RZ ;  /* 0x0000001164078224 */ /* 0x002fca00078e02ff */
[----:B------:R1:W-:Y:S01]  /*11db0*/  @!P0 STG.E.U8 desc[UR50][R184.64+0x18], R7 ;  /* 0x00001807b8008986 */ /* 0x0003e2000c101132 */
[----:B------:R-:W-:-:S13]  /*11dc0*/  ISETP.LT.OR P0, PT, R0, 0x1a, !P4 ;  /* 0x0000001a0000780c */ /* 0x000fda0006701670 */
[----:B------:R-:W-:-:S05]  /*11dd0*/  @!P0 IMAD R101, R101, R17, RZ ;  /* 0x0000001165658224 */ /* 0x000fca00078e02ff */
[----:B------:R-:W-:Y:S01]  /*11de0*/  @!P0 STG.E.U8 desc[UR50][R184.64+0x19], R101 ;  /* 0x00001965b8008986 */ /* 0x000fe2000c101132 */
[C---:B------:R-:W-:Y:S02]  /*11df0*/  LOP3.LUT P0, RZ, R4.reuse, 0x1000000, RZ, 0xc0, !PT ;  /* 0x0100000004ff7812 */ /* 0x040fe4000780c0ff */
[----:B------:R-:W-:-:S11]  /*11e00*/  LOP3.LUT P1, RZ, R4, 0x10, RZ, 0xc0, !PT ;  /* 0x0000001004ff7812 */ /* 0x000fd6000782c0ff */
[----:B--2---:R-:W-:-:S05]  /*11e10*/  @!P0 IMAD R9, R102, R17, RZ ;  /* 0x0000001166098224 */ /* 0x004fca00078e02ff */
[----:B------:R2:W-:Y:S01]  /*11e20*/  @!P0 STG.E.U8 desc[UR50][R22.64+0x18], R9 ;  /* 0x0000180916008986 */ /* 0x0005e2000c101132 */
[----:B------:R-:W-:Y:S01]  /*11e30*/  ISETP.LT.OR P0, PT, R0, 0x21, !P4 ;  /* 0x000000210000780c */ /* 0x000fe20006701670 */
[----:B------:R-:W-:-:S05]  /*11e40*/  @!P1 IMAD R103, R103, R17, RZ ;  /* 0x0000001167679224 */ /* 0x000fca00078e02ff */
[----:B------:R-:W-:Y:S07]  /*11e50*/  @!P1 STG.E.U8 desc[UR50][R20.64+0x19], R103 ;  /* 0x0000196714009986 */ /* 0x000fee000c101132 */
[----:B---3--:R-:W-:-:S05]  /*11e60*/  @!P0 IMAD R11, R104, R17, RZ ;  /* 0x00000011680b8224 */ /* 0x008fca00078e02ff */
[----:B------:R3:W-:Y:S01]  /*11e70*/  @!P0 STG.E.U8 desc[UR50][R184.64+0x20], R11 ;  /* 0x0000200bb8008986 */ /* 0x0007e2000c101132 */
[----:B------:R-:W-:Y:S02]  /*11e80*/  ISETP.LT.OR P0, PT, R0, 0x22, !P4 ;  /* 0x000000220000780c */ /* 0x000fe40006701670 */
[C---:B------:R-:W-:Y:S02]  /*11e90*/  LOP3.LUT P5, RZ, R4.reuse, 0x800000, RZ, 0xc0, !PT ;  /* 0x0080000004ff7812 */ /* 0x040fe400078ac0ff */
[----:B------:R-:W-:-:S09]  /*11ea0*/  LOP3.LUT P6, RZ, R4, 0x400000, RZ, 0xc0, !PT ;  /* 0x0040000004ff7812 */ /* 0x000fd200078cc0ff */
[----:B------:R-:W-:-:S05]  /*11eb0*/  @!P0 IMAD R105, R105, R17, RZ ;  /* 0x0000001169698224 */ /* 0x000fca00078e02ff */
[----:B------:R-:W-:Y:S01]  /*11ec0*/  @!P0 STG.E.U8 desc[UR50][R184.64+0x21], R105 ;  /* 0x00002169b8008986 */ /* 0x000fe2000c101132 */
[----:B------:R-:W-:Y:S01]  /*11ed0*/  ISETP.LT.OR P0, PT, R0, 0x29, !P4 ;  /* 0x000000290000780c */ /* 0x000fe20006701670 */
[-C--:B-1----:R-:W-:Y:S02]  /*11ee0*/  @!P5 IMAD R7, R106, R17.reuse, RZ ;  /* 0x000000116a07d224 */ /* 0x082fe400078e02ff */
[----:B------:R-:W-:-:S03]  /*11ef0*/  @!P6 IMAD R107, R107, R17, RZ ;  /* 0x000000116b6be224 */ /* 0x000fc600078e02ff */
[----:B------:R1:W-:Y:S07]  /*11f00*/  @!P5 STG.E.U8 desc[UR50][R154.64+0x20], R7 ;  /* 0x000020079a00d986 */ /* 0x0003ee000c101132 */
[----:B--2---:R-:W-:Y:S01]  /*11f10*/  @!P0 IMAD R9, R108, R17, RZ ;  /* 0x000000116c098224 */ /* 0x004fe200078e02ff */
[----:B------:R-:W-:Y:S04]  /*11f20*/  @!P6 STG.E.U8 desc[UR50][R152.64+0x21], R107 ;  /* 0x0000216b9800e986 */ /* 0x000fe8000c101132 */
[----:B------:R2:W-:Y:S01]  /*11f30*/  @!P0 STG.E.U8 desc[UR50][R184.64+0x28], R9 ;  /* 0x00002809b8008986 */ /* 0x0005e2000c101132 */
[----:B------:R-:W-:-:S13]  /*11f40*/  ISETP.LT.OR P0, PT, R0, 0x2a, !P4 ;  /* 0x0000002a0000780c */ /* 0x000fda0006701670 */
[----:B------:R-:W-:-:S05]  /*11f50*/  @!P0 IMAD R109, R109, R17, RZ ;  /* 0x000000116d6d8224 */ /* 0x000fca00078e02ff */
[----:B------:R-:W-:Y:S01]  /*11f60*/  @!P0 STG.E.U8 desc[UR50][R184.64+0x29], R109 ;  /* 0x0000296db8008986 */ /* 0x000fe2000c101132 */
[C---:B------:R-:W-:Y:S02]  /*11f70*/  LOP3.LUT P0, RZ, R4.reuse, 0x200000, RZ, 0xc0, !PT ;  /* 0x0020000004ff7812 */ /* 0x040fe4000780c0ff */
[----:B------:R-:W-:-:S11]  /*11f80*/  LOP3.LUT P2, RZ, R4, 0x100000, RZ, 0xc0, !PT ;  /* 0x0010000004ff7812 */ /* 0x000fd6000784c0ff */
[----:B---3--:R-:W-:-:S05]  /*11f90*/  @!P0 IMAD R11, R110, R17, RZ ;  /* 0x000000116e0b8224 */ /* 0x008fca00078e02ff */
[----:B------:R3:W-:Y:S01]  /*11fa0*/  @!P0 STG.E.U8 desc[UR50][R158.64+0x28], R11 ;  /* 0x0000280b9e008986 */ /* 0x0007e2000c101132 */
[----:B------:R-:W-:Y:S01]  /*11fb0*/  ISETP.LT.OR P0, PT, R0, 0x31, !P4 ;  /* 0x000000310000780c */ /* 0x000fe20006701670 */
[----:B------:R-:W-:-:S05]  /*11fc0*/  @!P2 IMAD R111, R111, R17, RZ ;  /* 0x000000116f6fa224 */ /* 0x000fca00078e02ff */
[----:B------:R-:W-:Y:S07]  /*11fd0*/  @!P2 STG.E.U8 desc[UR50][R156.64+0x29], R111 ;  /* 0x0000296f9c00a986 */ /* 0x000fee000c101132 */
        /* <DEDUP_REMOVED lines=38> */
[----:B------:R-:W-:Y:S02]  /*12240*/  ISETP.LT.OR P0, PT, R0, 0x4a, !P4 ;  /* 0x0000004a0000780c */ /* 0x000fe40006701670 */
[----:B------:R-:W-:-:S11]  /*12250*/  LOP3.LUT P1, RZ, R4, 0x2000, RZ, 0xc0, !PT ;  /* 0x0000200004ff7812 */ /* 0x000fd6000782c0ff */
[----:B------:R-:W-:-:S05]  /*12260*/  @!P0 IMAD R125, R125, R17, RZ ;  /* 0x000000117d7d8224 */ /* 0x000fca00078e02ff */
[----:B------:R-:W-:Y:S01]  /*12270*/  @!P0 STG.E.U8 desc[UR50][R184.64+0x49], R125 ;  /* 0x0000497db8008986 */ /* 0x000fe2000c101132 */
[----:B------:R-:W-:Y:S01]  /*12280*/  LOP3.LUT P0, RZ, R4, 0x1000, RZ, 0xc0, !PT ;  /* 0x0000100004ff7812 */ /* 0x000fe2000780c0ff */
[----:B--2---:R-:W-:-:S05]  /*12290*/  @!P1 IMAD R9, R126, R17, RZ ;  /* 0x000000117e099224 */ /* 0x004fca00078e02ff */
[----:B------:R2:W-:Y:S07]  /*122a0*/  @!P1 STG.E.U8 desc[UR50][R218.64+0x48], R9 ;  /* 0x00004809da009986 */ /* 0x0005ee000c101132 */
[----:B------:R-:W-:-:S05]  /*122b0*/  @!P0 IMAD R127, R127, R17, RZ ;  /* 0x000000117f7f8224 */ /* 0x000fca00078e02ff */
[----:B------:R-:W-:Y:S01]  /*122c0*/  @!P0 STG.E.U8 desc[UR50][R170.64+0x49], R127 ;  /* 0x0000497faa008986 */ /* 0x000fe2000c101132 */
[----:B------:R-:W-:-:S13]  /*122d0*/  ISETP.LT.OR P0, PT, R0, 0x51, !P4 ;  /* 0x000000510000780c */ /* 0x000fda0006701670 */
        /* <DEDUP_REMOVED lines=14> */
[----:B------:R-:W-:-:S02]  /*123c0*/  ISETP.LT.OR P0, PT, R0, 0x5a, !P4 ;  /* 0x0000005a0000780c */ /* 0x000fc40006701670 */
[----:B------:R-:W-:-:S11]  /*123d0*/  LOP3.LUT P2, RZ, R4, 0x200, RZ, 0xc0, !PT ;  /* 0x0000020004ff7812 */ /* 0x000fd6000784c0ff */
[----:B------:R-:W-:-:S05]  /*123e0*/  @!P0 IMAD R133, R133, R17, RZ ;  /* 0x0000001185858224 */ /* 0x000fca00078e02ff */
[----:B------:R-:W-:Y:S01]  /*123f0*/  @!P0 STG.E.U8 desc[UR50][R184.64+0x59], R133 ;  /* 0x00005985b8008986 */ /* 0x000fe2000c101132 */
[----:B------:R-:W-:Y:S01]  /*12400*/  LOP3.LUT P0, RZ, R4, 0x100, RZ, 0xc0, !PT ;  /* 0x0000010004ff7812 */ /* 0x000fe2000780c0ff */
[----:B---3--:R-:W-:-:S05]  /*12410*/  @!P2 IMAD R11, R134, R17, RZ ;  /* 0x00000011860ba224 */ /* 0x008fca00078e02ff */
[----:B------:R-:W-:Y:S07]  /*12420*/  @!P2 STG.E.U8 desc[UR50][R222.64+0x58], R11 ;  /* 0x0000580bde00a986 */ /* 0x000fee000c101132 */
[----:B------:R-:W-:-:S05]  /*12430*/  @!P0 IMAD R135, R135, R17, RZ ;  /* 0x0000001187878224 */ /* 0x000fca00078e02ff */
[----:B------:R-:W-:Y:S01]  /*12440*/  @!P0 STG.E.U8 desc[UR50][R174.64+0x59], R135 ;  /* 0x00005987ae008986 */ /* 0x000fe2000c101132 */
[----:B------:R-:W-:-:S13]  /*12450*/  ISETP.LT.OR P0, PT, R0, 0x61, !P4 ;  /* 0x000000610000780c */ /* 0x000fda0006701670 */
        /* <DEDUP_REMOVED lines=11> */
[----:B------:R-:W-:Y:S02]  /*12510*/  ISETP.LT.OR P0, PT, R0, 0x69, !P4 ;  /* 0x000000690000780c */ /* 0x000fe40006701670 */
[C---:B------:R-:W-:Y:S02]  /*12520*/  LOP3.LUT P2, RZ, R5.reuse, 0x10000, RZ, 0xc0, !PT ;  /* 0x0001000005ff7812 */ /* 0x040fe4000784c0ff */
[----:B------:R-:W-:-:S09]  /*12530*/  LOP3.LUT P1, RZ, R5, 0x8000, RZ, 0xc0, !PT ;  /* 0x0000800005ff7812 */ /* 0x000fd2000782c0ff */
[----:B------:R-:W-:-:S05]  /*12540*/  @!P0 IMAD R5, R140, R17, RZ ;  /* 0x000000118c058224 */ /* 0x000fca00078e02ff */
[----:B------:R3:W-:Y:S01]  /*12550*/  @!P0 STG.E.U8 desc[UR50][R184.64+0x68], R5 ;  /* 0x00006805b8008986 */ /* 0x0007e2000c101132 */
[----:B------:R-:W-:-:S13]  /*12560*/  ISETP.LT.OR P0, PT, R0, 0x6a, !P4 ;  /* 0x0000006a0000780c */ /* 0x000fda0006701670 */
[----:B------:R-:W-:-:S05]  /*12570*/  @!P0 IMAD R141, R141, R17, RZ ;  /* 0x000000118d8d8224 */ /* 0x000fca00078e02ff */
[----:B------:R-:W-:Y:S01]  /*12580*/  @!P0 STG.E.U8 desc[UR50][R184.64+0x69], R141 ;  /* 0x0000698db8008986 */ /* 0x000fe2000c101132 */
[C---:B------:R-:W-:Y:S02]  /*12590*/  LOP3.LUT P0, RZ, R4.reuse, 0x20, RZ, 0xc0, !PT ;  /* 0x0000002004ff7812 */ /* 0x040fe4000780c0ff */
[----:B------:R-:W-:-:S11]  /*125a0*/  LOP3.LUT P5, RZ, R4, 0x4, RZ, 0xc0, !PT ;  /* 0x0000000404ff7812 */ /* 0x000fd600078ac0ff */
[----:B-1----:R-:W-:-:S05]  /*125b0*/  @!P0 IMAD R7, R142, R17, RZ ;  /* 0x000000118e078224 */ /* 0x002fca00078e02ff */
[----:B------:R1:W-:Y:S01]  /*125c0*/  @!P0 STG.E.U8 desc[UR50][R226.64+0x68], R7 ;  /* 0x00006807e2008986 */ /* 0x0003e2000c101132 */
[----:B------:R-:W-:Y:S01]  /*125d0*/  ISETP.LT.OR P0, PT, R0, 0x71, !P4 ;  /* 0x000000710000780c */ /* 0x000fe20006701670 */
[----:B------:R-:W-:Y:S01]  /*125e0*/  @!P5 IMAD R143, R143, R17, RZ ;  /* 0x000000118f8fd224 */ /* 0x000fe200078e02ff */
[----:B------:R-:W-:-:S04]  /*125f0*/  LOP3.LUT P6, RZ, R4, 0x2, RZ, 0xc0, !PT ;  /* 0x0000000204ff7812 */ /* 0x000fc800078cc0ff */
[----:B------:R-:W-:Y:S01]  /*12600*/  @!P5 STG.E.U8 desc[UR50][R178.64+0x69], R143 ;  /* 0x0000698fb200d986 */ /* 0x000fe2000c101132 */
[----:B------:R-:W-:-:S06]  /*12610*/  ISETP.LT.OR P5, PT, R0, 0x72, !P4 ;  /* 0x000000720000780c */ /* 0x000fcc00067a1670 */
[----:B--2---:R-:W-:-:S05]  /*12620*/  @!P0 IMAD R9, R144, R17, RZ ;  /* 0x0000001190098224 */ /* 0x004fca00078e02ff */
[----:B------:R2:W-:Y:S01]  /*12630*/  @!P0 STG.E.U8 desc[UR50][R184.64+0x70], R9 ;  /* 0x00007009b8008986 */ /* 0x0005e2000c101132 */
[C---:B------:R-:W-:Y:S02]  /*12640*/  ISETP.LT.OR P0, PT, R0.reuse, 0x79, !P4 ;  /* 0x000000790000780c */ /* 0x040fe40006701670 */
[----:B------:R-:W-:Y:S01]  /*12650*/  ISETP.LT.OR P4, PT, R0, 0x7a, !P4 ;  /* 0x0000007a0000780c */ /* 0x000fe20006781670 */
[-C--:B------:R-:W-:Y:S02]  /*12660*/  @!P5 IMAD R145, R145, R17.reuse, RZ ;  /* 0x000000119191d224 */ /* 0x080fe400078e02ff */
[-C--:B---3--:R-:W-:Y:S02]  /*12670*/  @!P6 IMAD R5, R146, R17.reuse, RZ ;  /* 0x000000119205e224 */ /* 0x088fe400078e02ff */
[-C--:B------:R-:W-:Y:S01]  /*12680*/  @!P1 IMAD R147, R147, R17.reuse, RZ ;  /* 0x0000001193939224 */ /* 0x080fe200078e02ff */
[----:B------:R-:W-:Y:S04]  /*12690*/  @!P5 STG.E.U8 desc[UR50][R184.64+0x71], R145 ;  /* 0x00007191b800d986 */ /* 0x000fe8000c101132 */
[----:B------:R3:W-:Y:S01]  /*126a0*/  @!P6 STG.E.U8 desc[UR50][R228.64+0x70], R5 ;  /* 0x00007005e400e986 */ /* 0x0007e2000c101132 */
[----:B------:R-:W-:Y:S01]  /*126b0*/  ISETP.GE.AND P6, PT, R14, 0x181, PT ;  /* 0x000001810e00780c */ /* 0x000fe20003fc6270 */
[-C--:B-1----:R-:W-:Y:S01]  /*126c0*/  @!P0 IMAD R7, R148, R17.reuse, RZ ;  /* 0x0000001194078224 */ /* 0x082fe200078e02ff */
[----:B------:R-:W-:Y:S01]  /*126d0*/  ISETP.GE.AND P5, PT, R14, 0x189, PT ;  /* 0x000001890e00780c */ /* 0x000fe20003fa6270 */
[----:B------:R-:W-:Y:S01]  /*126e0*/  @!P1 STG.E.U8 desc[UR50][R180.64+0x71], R147 ;  /* 0x00007193b4009986 */ /* 0x000fe2000c101132 */
[----:B------:R-:W-:Y:S01]  /*126f0*/  @!P4 IMAD R149, R149, R17, RZ ;  /* 0x000000119595c224 */ /* 0x000fe200078e02ff */
[----:B------:R-:W-:-:S02]  /*12700*/  ISETP.LT.OR P1, PT, R0, 0x1, !P6 ;  /* 0x000000010000780c */ /* 0x000fc40007721670 */
[----:B------:R1:W-:Y:S01]  /*12710*/  @!P0 STG.E.U8 desc[UR50][R184.64+0x78], R7 ;  /* 0x00007807b8008986 */ /* 0x0003e2000c101132 */
[----:B------:R-:W-:Y:S01]  /*12720*/  ISETP.LT.OR P0, PT, R0, 0x1, !P5 ;  /* 0x000000010000780c */ /* 0x000fe20006f01670 */
[----:B------:R-:W-:Y:S02]  /*12730*/  IMAD.U32 R11, RZ, RZ, UR12 ;  /* 0x0000000cff0b7e24 */ /* 0x000fe4000f8e00ff */
[----:B------:R-:W-:Y:S01]  /*12740*/  @!P4 STG.E.U8 desc[UR50][R184.64+0x79], R149 ;  /* 0x00007995b800c986 */ /* 0x000fe2000c101132 */
[----:B--2---:R-:W-:Y:S01]  /*12750*/  @!P2 IMAD R9, R150, R17, RZ ;  /* 0x000000119609a224 */ /* 0x004fe200078e02ff */
[----:B------:R-:W-:Y:S01]  /*12760*/  ISETP.LT.OR P4, PT, R0, 0x2, !P6 ;  /* 0x000000020000780c */ /* 0x000fe20007781670 */
[----:B------:R-:W-:-:S03]  /*12770*/  IMAD.WIDE.U32 R2, R11, 0x180, R2 ;  /* 0x000001800b027825 */ /* 0x000fc600078e0002 */
[----:B------:R-:W-:Y:S01]  /*12780*/  @!P2 STG.E.U8 desc[UR50][R182.64+0x78], R9 ;  /* 0x00007809b600a986 */ /* 0x000fe2000c101132 */
[----:B------:R-:W-:Y:S01]  /*12790*/  ISETP.LT.OR P2, PT, R0, 0x2, !P5 ;  /* 0x000000020000780c */ /* 0x000fe20006f41670 */
[----:B---3--:R-:W-:Y:S02]  /*127a0*/  VIADD R5, R3, UR4 ;  /* 0x0000000403057c36 */ /* 0x008fe40008000000 */
[-C--:B------:R-:W-:Y:S02]  /*127b0*/  @!P1 IMAD R11, R24, R17.reuse, RZ ;  /* 0x00000011180b9224 */ /* 0x080fe400078e02ff */
[----:B------:R-:W-:Y:S01]  /*127c0*/  @!P1 IMAD.MOV.U32 R4, RZ, RZ, R2 ;  /* 0x000000ffff049224 */ /* 0x000fe200078e0002 */
[----:B------:R-:W-:Y:S01]  /*127d0*/  @!P3 STG.E.U8 desc[UR50][R230.64+0x79], R151 ;  /* 0x00007997e600b986 */ /* 0x000fe2000c101132 */
[----:B------:R-:W-:Y:S01]  /*127e0*/  @!P0 IADD3 R6, P3, R2, UR45, RZ ;  /* 0x0000002d02068c10 */ /* 0x000fe2000ff7e0ff */
[-C--:B------:R-:W-:Y:S02]  /*127f0*/  @!P4 IMAD R25, R25, R17.reuse, RZ ;  /* 0x000000111919c224 */ /* 0x080fe400078e02ff */
[----:B------:R2:W-:Y:S01]  /*12800*/  @!P1 STG.E.U8 desc[UR50][R4.64], R11 ;  /* 0x0000000b04009986 */ /* 0x0005e2000c101132 */
[----:B------:R-:W-:Y:S01]  /*12810*/  @!P0 IMAD R13, R26, R17, RZ ;  /* 0x000000111a0d8224 */ /* 0x000fe200078e02ff */
[----:B-1----:R-:W-:-:S02]  /*12820*/  @!P0 IADD3.X R7, R5, UR44, RZ, P3, !PT ;  /* 0x0000002c05078c10 */ /* 0x002fc40009ffe4ff */
[C---:B------:R-:W-:Y:S02]  /*12830*/  ISETP.LT.OR P1, PT, R0.reuse, 0x9, !P6 ;  /* 0x000000090000780c */ /* 0x040fe40007721670 */
[----:B------:R-:W-:Y:S01]  /*12840*/  ISETP.LT.OR P3, PT, R0, 0x9, !P5 ;  /* 0x000000090000780c */ /* 0x000fe20006f61670 */
[----:B--2---:R-:W-:-:S05]  /*12850*/  @!P4 IMAD.MOV.U32 R4, RZ, RZ, R2 ;  /* 0x000000ffff04c224 */ /* 0x004fca00078e0002 */
[----:B------:R1:W-:Y:S01]  /*12860*/  @!P4 STG.E.U8 desc[UR50][R4.64+0x1], R25 ;  /* 0x000001190400c986 */ /* 0x0003e2000c101132 */
[----:B------:R-:W-:-:S03]  /*12870*/  @!P2 IADD3 R8, P4, R2, UR45, RZ ;  /* 0x0000002d0208ac10 */ /* 0x000fc6000ff9e0ff */
[----:B------:R2:W-:Y:S01]  /*12880*/  @!P0 STG.E.U8 desc[UR50][R6.64], R13 ;  /* 0x0000000d06008986 */ /* 0x0005e2000c101132 */
[----:B------:R-:W-:Y:S01]  /*12890*/  ISETP.LT.OR P0, PT, R0, 0xa, !P6 ;  /* 0x0000000a0000780c */ /* 0x000fe20007701670 */
[----:B------:R-:W-:Y:S01]  /*128a0*/  @!P2 IMAD R27, R27, R17, RZ ;  /* 0x000000111b1ba224 */ /* 0x000fe200078e02ff */
[----:B------:R-:W-:Y:S01]  /*128b0*/  @!P2 IADD3.X R9, R5, UR44, RZ, P4, !PT ;  /* 0x0000002c0509ac10 */ /* 0x000fe2000a7fe4ff */
[----:B------:R-:W-:-:S04]  /*128c0*/  VIADD R3, R3, UR4 ;  /* 0x0000000403037c36 */ /* 0x000fc80008000000 */
[----:B------:R-:W-:Y:S01]  /*128d0*/  @!P2 STG.E.U8 desc[UR50][R8.64+0x1], R27 ;  /* 0x0000011b0800a986 */ /* 0x000fe2000c101132 */
[----:B------:R-:W-:Y:S01]  /*128e0*/  ISETP.LT.OR P2, PT, R0, 0xa, !P5 ;  /* 0x0000000a0000780c */ /* 0x000fe20006f41670 */
[----:B------:R-:W-:Y:S01]  /*128f0*/  @!P1 IMAD R11, R28, R17, RZ ;  /* 0x000000111c0b9224 */ /* 0x000fe200078e02ff */
[----:B-1----:R-:W-:-:S03]  /*12900*/  @!P3 IADD3 R4, P4, R2, UR45, RZ ;  /* 0x0000002d0204bc10 */ /* 0x002fc6000ff9e0ff */
[-C--:B------:R-:W-:Y:S01]  /*12910*/  @!P0 IMAD R29, R29, R17.reuse, RZ ;  /* 0x000000111d1d8224 */ /* 0x080fe200078e02ff */
[----:B------:R-:W-:Y:S01]  /*12920*/  @!P3 IADD3.X R5, R3, UR44, RZ, P4, !PT ;  /* 0x0000002c0305bc10 */ /* 0x000fe2000a7fe4ff */
[----:B--2---:R-:W-:Y:S01]  /*12930*/  @!P3 IMAD R13, R30, R17, RZ ;  /* 0x000000111e0db224 */ /* 0x004fe200078e02ff */
[----:B------:R-:W-:Y:S01]  /*12940*/  @!P1 STG.E.U8 desc[UR50][R2.64+0x8], R11 ;  /* 0x0000080b02009986 */ /* 0x000fe2000c101132 */
[----:B------:R-:W-:-:S03]  /*12950*/  ISETP.LT.OR P1, PT, R0, 0x11, !P6 ;  /* 0x000000110000780c */ /* 0x000fc60007721670 */
[----:B------:R-:W-:Y:S01]  /*12960*/  @!P0 STG.E.U8 desc[UR50][R2.64+0x9], R29 ;  /* 0x0000091d02008986 */ /* 0x000fe2000c101132 */
[C---:B------:R-:W-:Y:S02]  /*12970*/  ISETP.LT.OR P0, PT, R0.reuse, 0x11, !P5 ;  /* 0x000000110000780c */ /* 0x040fe40006f01670 */
[----:B------:R-:W-:Y:S01]  /*12980*/  ISETP.LT.OR P4, PT, R0, 0x12, !P6 ;  /* 0x000000120000780c */ /* 0x000fe20007781670 */
[----:B------:R1:W-:Y:S01]  /*12990*/  @!P3 STG.E.U8 desc[UR50][R4.64+0x8], R13 ;  /* 0x0000080d0400b986 */ /* 0x0003e2000c101132 */
[----:B------:R-:W-:Y:S01]  /*129a0*/  @!P2 IADD3 R6, P3, R2, UR45, RZ ;  /* 0x0000002d0206ac10 */ /* 0x000fe2000ff7e0ff */
[----:B------:R-:W-:-:S03]  /*129b0*/  @!P2 IMAD R31, R31, R17, RZ ;  /* 0x000000111f1fa224 */ /* 0x000fc600078e02ff */
[----:B------:R-:W-:Y:S02]  /*129c0*/  @!P2 IADD3.X R7, R3, UR44, RZ, P3, !PT ;  /* 0x0000002c0307ac10 */ /* 0x000fe40009ffe4ff */
[----:B------:R-:W-:-:S03]  /*129d0*/  ISETP.LT.OR P3, PT, R0, 0x12, !P5 ;  /* 0x000000120000780c */ /* 0x000fc60006f61670 */
[----:B------:R2:W-:Y:S01]  /*129e0*/  @!P2 STG.E.U8 desc[UR50][R6.64+0x9], R31 ;  /* 0x0000091f0600a986 */ /* 0x0005e2000c101132 */
[----:B-1----:R-:W-:Y:S01]  /*129f0*/  @!P0 IADD3 R4, P2, R2, UR45, RZ ;  /* 0x0000002d02048c10 */ /* 0x002fe2000ff5e0ff */
[-C--:B------:R-:W-:Y:S02]  /*12a00*/  @!P1 IMAD R9, R32, R17.reuse, RZ ;  /* 0x0000001120099224 */ /* 0x080fe400078e02ff */
[-C--:B------:R-:W-:Y:S01]  /*12a10*/  @!P4 IMAD R33, R33, R17.reuse, RZ ;  /* 0x000000112121c224 */ /* 0x080fe200078e02ff */
[----:B------:R-:W-:Y:S01]  /*12a20*/  @!P0 IADD3.X R5, R3, UR44, RZ, P2, !PT ;  /* 0x0000002c03058c10 */ /* 0x000fe200097fe4ff */
[----:B------:R-:W-:Y:S01]  /*12a30*/  @!P0 IMAD R11, R34, R17, RZ ;  /* 0x00000011220b8224 */ /* 0x000fe200078e02ff */
[----:B------:R1:W-:Y:S01]  /*12a40*/  @!P1 STG.E.U8 desc[UR50][R2.64+0x10], R9 ;  /* 0x0000100902009986 */ /* 0x0003e2000c101132 */
[C---:B------:R-:W-:Y:S02]  /*12a50*/  ISETP.LT.OR P1, PT, R0.reuse, 0x19, !P6 ;  /* 0x000000190000780c */ /* 0x040fe40007721670 */
[----:B------:R-:W-:Y:S01]  /*12a60*/  ISETP.LT.OR P2, PT, R0, 0x19, !P5 ;  /* 0x000000190000780c */ /* 0x000fe20006f41670 */
[----:B------:R-:W-:Y:S01]  /*12a70*/  @!P4 STG.E.U8 desc[UR50][R2.64+0x11], R33 ;  /* 0x000011210200c986 */ /* 0x000fe2000c101132 */
[----:B--2---:R-:W-:-:S03]  /*12a80*/  @!P3 IADD3 R6, P4, R2, UR45, RZ ;  /* 0x0000002d0206bc10 */ /* 0x004fc6000ff9e0ff */
[----:B------:R2:W-:Y:S01]  /*12a90*/  @!P0 STG.E.U8 desc[UR50][R4.64+0x10], R11 ;  /* 0x0000100b04008986 */ /* 0x0005e2000c101132 */
[----:B------:R-:W-:Y:S01]  /*12aa0*/  ISETP.LT.OR P0, PT, R0, 0x1a, !P6 ;  /* 0x0000001a0000780c */ /* 0x000fe20007701670 */
[----:B------:R-:W-:Y:S01]  /*12ab0*/  @!P3 IMAD R35, R35, R17, RZ ;  /* 0x000000112323b224 */ /* 0x000fe200078e02ff */
[----:B------:R-:W-:-:S05]  /*12ac0*/  @!P3 IADD3.X R7, R3, UR44, RZ, P4, !PT ;  /* 0x0000002c0307bc10 */ /* 0x000fca000a7fe4ff */
[----:B------:R3:W-:Y:S01]  /*12ad0*/  @!P3 STG.E.U8 desc[UR50][R6.64+0x11], R35 ;  /* 0x000011230600b986 */ /* 0x0007e2000c101132 */
[----:B------:R-:W-:Y:S01]  /*12ae0*/  ISETP.LT.OR P3, PT, R0, 0x1a, !P5 ;  /* 0x0000001a0000780c */ /* 0x000fe20006f61670 */
[----:B------:R-:W-:Y:S01]  /*12af0*/  @!P1 IMAD R13, R36, R17, RZ ;  /* 0x00000011240d9224 */ /* 0x000fe200078e02ff */
[----:B------:R-:W-:-:S03]  /*12b00*/  @!P2 IADD3 R8, P4, R2, UR45, RZ ;  /* 0x0000002d0208ac10 */ /* 0x000fc6000ff9e0ff */
[-C--:B------:R-:W-:Y:S01]  /*12b10*/  @!P0 IMAD R37, R37, R17.reuse, RZ ;  /* 0x0000001125258224 */ /* 0x080fe200078e02ff */
[----:B-1----:R-:W-:Y:S01]  /*12b20*/  @!P2 IADD3.X R9, R3, UR44, RZ, P4, !PT ;  /* 0x0000002c0309ac10 */ /* 0x002fe2000a7fe4ff */
[----:B--2---:R-:W-:Y:S01]  /*12b30*/  @!P2 IMAD R11, R38, R17, RZ ;  /* 0x00000011260ba224 */ /* 0x004fe200078e02ff */
[----:B------:R1:W-:Y:S01]  /*12b40*/  @!P1 STG.E.U8 desc[UR50][R2.64+0x18], R13 ;  /* 0x0000180d02009986 */ /* 0x0003e2000c101132 */
        /* <DEDUP_REMOVED lines=10> */
[----:B---3--:R-:W-:Y:S01]  /*12bf0*/  @!P0 IADD3 R6, P3, R2, UR45, RZ ;  /* 0x0000002d02068c10 */ /* 0x008fe2000ff7e0ff */
[-C--:B-1----:R-:W-:Y:S02]  /*12c00*/  @!P1 IMAD R13, R40, R17.reuse, RZ ;  /* 0x00000011280d9224 */ /* 0x082fe400078e02ff */
[-C--:B------:R-:W-:Y:S01]  /*12c10*/  @!P4 IMAD R41, R41, R17.reuse, RZ ;  /* 0x000000112929c224 */ /* 0x080fe200078e02ff */
[----:B------:R-:W-:Y:S01]  /*12c20*/  @!P0 IADD3.X R7, R3, UR44, RZ, P3, !PT ;  /* 0x0000002c03078c10 */ /* 0x000fe20009ffe4ff */
[----:B--2---:R-:W-:Y:S01]  /*12c30*/  @!P0 IMAD R11, R42, R17, RZ ;  /* 0x000000112a0b8224 */ /* 0x004fe200078e02ff */
[----:B------:R1:W-:Y:S01]  /*12c40*/  @!P1 STG.E.U8 desc[UR50][R2.64+0x20], R13 ;  /* 0x0000200d02009986 */ /* 0x0003e2000c101132 */
[C---:B------:R-:W-:Y:S02]  /*12c50*/  ISETP.LT.OR P1, PT, R0.reuse, 0x29, !P6 ;  /* 0x000000290000780c */ /* 0x040fe40007721670 */
[----:B------:R-:W-:Y:S01]  /*12c60*/  ISETP.LT.OR P3, PT, R0, 0x29, !P5 ;  /* 0x000000290000780c */ /* 0x000fe20006f61670 */
[----:B------:R-:W-:Y:S01]  /*12c70*/  @!P4 STG.E.U8 desc[UR50][R2.64+0x21], R41 ;  /* 0x000021290200c986 */ /* 0x000fe2000c101132 */
[----:B0-----:R-:W-:-:S03]  /*12c80*/  @!P2 IADD3 R4, P4, R2, UR45, RZ ;  /* 0x0000002d0204ac10 */ /* 0x001fc6000ff9e0ff */
[----:B------:R0:W-:Y:S01]  /*12c90*/  @!P0 STG.E.U8 desc[UR50][R6.64+0x20], R11 ;  /* 0x0000200b06008986 */ /* 0x0001e2000c101132 */
[----:B------:R-:W-:Y:S01]  /*12ca0*/  ISETP.LT.OR P0, PT, R0, 0x2a, !P6 ;  /* 0x0000002a0000780c */ /* 0x000fe20007701670 */
[----:B------:R-:W-:Y:S01]  /*12cb0*/  @!P2 IMAD R43, R43, R17, RZ ;  /* 0x000000112b2ba224 */ /* 0x000fe200078e02ff */
[----:B------:R-:W-:-:S05]  /*12cc0*/  @!P2 IADD3.X R5, R3, UR44, RZ, P4, !PT ;  /* 0x0000002c0305ac10 */ /* 0x000fca000a7fe4ff */
[----:B------:R2:W-:Y:S01]  /*12cd0*/  @!P2 STG.E.U8 desc[UR50][R4.64+0x21], R43 ;  /* 0x0000212b0400a986 */ /* 0x0005e2000c101132 */
[----:B------:R-:W-:Y:S01]  /*12ce0*/  ISETP.LT.OR P2, PT, R0, 0x2a, !P5 ;  /* 0x0000002a0000780c */ /* 0x000fe20006f41670 */
[----:B-1----:R-:W-:Y:S01]  /*12cf0*/  @!P1 IMAD R13, R44, R17, RZ ;  /* 0x000000112c0d9224 */ /* 0x002fe200078e02ff */
[----:B------:R-:W-:-:S03]  /*12d00*/  @!P3 IADD3 R8, P4, R2, UR45, RZ ;  /* 0x0000002d0208bc10 */ /* 0x000fc6000ff9e0ff */
[-C--:B------:R-:W-:Y:S01]  /*12d10*/  @!P0 IMAD R45, R45, R17.reuse, RZ ;  /* 0x000000112d2d8224 */ /* 0x080fe200078e02ff */
[----:B------:R-:W-:Y:S01]  /*12d20*/  @!P3 IADD3.X R9, R3, UR44, RZ, P4, !PT ;  /* 0x0000002c0309bc10 */ /* 0x000fe2000a7fe4ff */
[----:B0-----:R-:W-:Y:S01]  /*12d30*/  @!P3 IMAD R7, R46, R17, RZ ;  /* 0x000000112e07b224 */ /* 0x001fe200078e02ff */
[----:B------:R-:W-:Y:S01]  /*12d40*/  @!P1 STG.E.U8 desc[UR50][R2.64+0x28], R13 ;  /* 0x0000280d02009986 */ /* 0x000fe2000c101132 */
[----:B------:R-:W-:-:S03]  /*12d50*/  ISETP.LT.OR P1, PT, R0, 0x31, !P6 ;  /* 0x000000310000780c */ /* 0x000fc60007721670 */
[----:B------:R-:W-:Y:S01]  /*12d60*/  @!P0 STG.E.U8 desc[UR50][R2.64+0x29], R45 ;  /* 0x0000292d02008986 */ /* 0x000fe2000c101132 */
[C---:B------:R-:W-:Y:S02]  /*12d70*/  ISETP.LT.OR P0, PT, R0.reuse, 0x31, !P5 ;  /* 0x000000310000780c */ /* 0x040fe40006f01670 */
[----:B------:R-:W-:Y:S01]  /*12d80*/  ISETP.LT.OR P4, PT, R0, 0x32, !P6 ;  /* 0x000000320000780c */ /* 0x000fe20007781670 */
[----:B------:R0:W-:Y:S01]  /*12d90*/  @!P3 STG.E.U8 desc[UR50][R8.64+0x28], R7 ;  /* 0x000028070800b986 */ /* 0x0001e2000c101132 */
[----:B--2---:R-:W-:Y:S01]  /*12da0*/  @!P2 IADD3 R4, P3, R2, UR45, RZ ;  /* 0x0000002d0204ac10 */ /* 0x004fe2000ff7e0ff */
[----:B------:R-:W-:-:S03]  /*12db0*/  @!P2 IMAD R47, R47, R17, RZ ;  /* 0x000000112f2fa224 */ /* 0x000fc600078e02ff */
[----:B------:R-:W-:Y:S02]  /*12dc0*/  @!P2 IADD3.X R5, R3, UR44, RZ, P3, !PT ;  /* 0x0000002c0305ac10 */ /* 0x000fe40009ffe4ff */
[----:B------:R-:W-:-:S03]  /*12dd0*/  ISETP.LT.OR P3, PT, R0, 0x32, !P5 ;  /* 0x000000320000780c */ /* 0x000fc60006f61670 */
[----:B------:R1:W-:Y:S01]  /*12de0*/  @!P2 STG.E.U8 desc[UR50][R4.64+0x29], R47 ;  /* 0x0000292f0400a986 */ /* 0x0003e2000c101132 */
[----:B------:R-:W-:Y:S01]  /*12df0*/  @!P0 IADD3 R6, P2, R2, UR45, RZ ;  /* 0x0000002d02068c10 */ /* 0x000fe2000ff5e0ff */
[-C--:B------:R-:W-:Y:S02]  /*12e00*/  @!P1 IMAD R11, R48, R17.reuse, RZ ;  /* 0x00000011300b9224 */ /* 0x080fe400078e02ff */
[-C--:B------:R-:W-:Y:S01]  /*12e10*/  @!P4 IMAD R49, R49, R17.reuse, RZ ;  /* 0x000000113131c224 */ /* 0x080fe200078e02ff */
[----:B0-----:R-:W-:Y:S01]  /*12e20*/  @!P0 IADD3.X R7, R3, UR44, RZ, P2, !PT ;  /* 0x0000002c03078c10 */ /* 0x001fe200097fe4ff */
[----:B------:R-:W-:Y:S01]  /*12e30*/  @!P0 IMAD R13, R50, R17, RZ ;  /* 0x00000011320d8224 */ /* 0x000fe200078e02ff */
[----:B------:R0:W-:Y:S01]  /*12e40*/  @!P1 STG.E.U8 desc[UR50][R2.64+0x30], R11 ;  /* 0x0000300b02009986 */ /* 0x0001e2000c101132 */
[C---:B------:R-:W-:Y:S02]  /*12e50*/  ISETP.LT.OR P1, PT, R0.reuse, 0x39, !P6 ;  /* 0x000000390000780c */ /* 0x040fe40007721670 */
[----:B------:R-:W-:Y:S01]  /*12e60*/  ISETP.LT.OR P2, PT, R0, 0x39, !P5 ;  /* 0x000000390000780c */ /* 0x000fe20006f41670 */
[----:B------:R-:W-:Y:S01]  /*12e70*/  @!P4 STG.E.U8 desc[UR50][R2.64+0x31], R49 ;  /* 0x000031310200c986 */ /* 0x000fe2000c101132 */
[----:B-1----:R-:W-:-:S03]  /*12e80*/  @!P3 IADD3 R4, P4, R2, UR45, RZ ;  /* 0x0000002d0204bc10 */ /* 0x002fc6000ff9e0ff */
[----:B------:R1:W-:Y:S01]  /*12e90*/  @!P0 STG.E.U8 desc[UR50][R6.64+0x30], R13 ;  /* 0x0000300d06008986 */ /* 0x0003e2000c101132 */
[----:B------:R-:W-:Y:S01]  /*12ea0*/  ISETP.LT.OR P0, PT, R0, 0x3a, !P6 ;  /* 0x0000003a0000780c */ /* 0x000fe20007701670 */
[----:B------:R-:W-:Y:S01]  /*12eb0*/  @!P3 IMAD R51, R51, R17, RZ ;  /* 0x000000113333b224 */ /* 0x000fe200078e02ff */
[----:B------:R-:W-:-:S05]  /*12ec0*/  @!P3 IADD3.X R5, R3, UR44, RZ, P4, !PT ;  /* 0x0000002c0305bc10 */ /* 0x000fca000a7fe4ff */
[----:B------:R2:W-:Y:S01]  /*12ed0*/  @!P3 STG.E.U8 desc[UR50][R4.64+0x31], R51 ;  /* 0x000031330400b986 */ /* 0x0005e2000c101132 */
[----:B------:R-:W-:Y:S01]  /*12ee0*/  ISETP.LT.OR P3, PT, R0, 0x3a, !P5 ;  /* 0x0000003a0000780c */ /* 0x000fe20006f61670 */
[----:B0-----:R-:W-:Y:S01]  /*12ef0*/  @!P1 IMAD R11, R52, R17, RZ ;  /* 0x00000011340b9224 */ /* 0x001fe200078e02ff */
[----:B------:R-:W-:-:S03]  /*12f00*/  @!P2 IADD3 R8, P4, R2, UR45, RZ ;  /* 0x0000002d0208ac10 */ /* 0x000fc6000ff9e0ff */
[-C--:B------:R-:W-:Y:S01]  /*12f10*/  @!P0 IMAD R53, R53, R17.reuse, RZ ;  /* 0x0000001135358224 */ /* 0x080fe200078e02ff */
[----:B------:R-:W-:Y:S01]  /*12f20*/  @!P2 IADD3.X R9, R3, UR44, RZ, P4, !PT ;  /* 0x0000002c0309ac10 */ /* 0x000fe2000a7fe4ff */
[----:B-1----:R-:W-:Y:S01]  /*12f30*/  @!P2 IMAD R7, R54, R17, RZ ;  /* 0x000000113607a224 */ /* 0x002fe200078e02ff */
[----:B------:R0:W-:Y:S01]  /*12f40*/  @!P1 STG.E.U8 desc[UR50][R2.64+0x38], R11 ;  /* 0x0000380b02009986 */ /* 0x0001e2000c101132 */
        /* <DEDUP_REMOVED lines=11> */
[-C--:B0-----:R-:W-:Y:S02]  /*13000*/  @!P1 IMAD R11, R56, R17.reuse, RZ ;  /* 0x00000011380b9224 */ /* 0x081fe400078e02ff */
[-C--:B------:R-:W-:Y:S01]  /*13010*/  @!P4 IMAD R57, R57, R17.reuse, RZ ;  /* 0x000000113939c224 */ /* 0x080fe200078e02ff */
[----:B-1----:R-:W-:Y:S01]  /*13020*/  @!P0 IADD3.X R7, R3, UR44, RZ, P3, !PT ;  /* 0x0000002c03078c10 */ /* 0x002fe20009ffe4ff */
[----:B----4-:R-:W-:Y:S01]  /*13030*/  @!P0 IMAD R13, R58, R17, RZ ;  /* 0x000000113a0d8224 */ /* 0x010fe200078e02ff */
        /* <DEDUP_REMOVED lines=46> */
[----:B------:R0:W-:Y:S01]  /*13320*/  @!P1 STG.E.U8 desc[UR50][R2.64+0x58], R11 ;  /* 0x0000580b02009986 */ /* 0x0001e2000c101132 */
[----:B------:R-:W-:Y:S01]  /*13330*/  @!P2 IADD3.X R9, R3, UR44, RZ, P4, !PT ;  /* 0x0000002c0309ac10 */ /* 0x000fe2000a7fe4ff */
[-C--:B-1----:R-:W-:Y:S01]  /*13340*/  @!P2 IMAD R7, R70, R17.reuse, RZ ;  /* 0x000000114607a224 */ /* 0x082fe200078e02ff */
[C---:B------:R-:W-:Y:S01]  /*13350*/  ISETP.LT.OR P1, PT, R0.reuse, 0x61, !P6 ;  /* 0x000000610000780c */ /* 0x040fe20007721670 */
[----:B------:R-:W-:Y:S01]  /*13360*/  @!P0 STG.E.U8 desc[UR50][R2.64+0x59], R69 ;  /* 0x0000594502008986 */ /* 0x000fe2000c101132 */
[C---:B------:R-:W-:Y:S02]  /*13370*/  ISETP.LT.OR P0, PT, R0.reuse, 0x61, !P5 ;  /* 0x000000610000780c */ /* 0x040fe40006f01670 */
[----:B------:R-:W-:Y:S01]  /*13380*/  ISETP.LT.OR P4, PT, R0, 0x62, !P6 ;  /* 0x000000620000780c */ /* 0x000fe20007781670 */
[----:B------:R1:W-:Y:S01]  /*13390*/  @!P2 STG.E.U8 desc[UR50][R8.64+0x58], R7 ;  /* 0x000058070800a986 */ /* 0x0003e2000c101132 */
[----:B--2---:R-:W-:Y:S01]  /*133a0*/  @!P3 IADD3 R4, P2, R2, UR45, RZ ;  /* 0x0000002d0204bc10 */ /* 0x004fe2000ff5e0ff */
[----:B------:R-:W-:-:S03]  /*133b0*/  @!P3 IMAD R71, R71, R17, RZ ;  /* 0x000000114747b224 */ /* 0x000fc600078e02ff */
[----:B------:R-:W-:Y:S02]  /*133c0*/  @!P3 IADD3.X R5, R3, UR44, RZ, P2, !PT ;  /* 0x0000002c0305bc10 */ /* 0x000fe400097fe4ff */
[----:B------:R-:W-:Y:S01]  /*133d0*/  ISETP.LT.OR P2, PT, R0, 0x62, !P5 ;  /* 0x000000620000780c */ /* 0x000fe20006f41670 */
[-C--:B0-----:R-:W-:Y:S02]  /*133e0*/  @!P1 IMAD R11, R72, R17.reuse, RZ ;  /* 0x00000011480b9224 */ /* 0x081fe400078e02ff */
[----:B------:R0:W-:Y:S01]  /*133f0*/  @!P3 STG.E.U8 desc[UR50][R4.64+0x59], R71 ;  /* 0x000059470400b986 */ /* 0x0001e2000c101132 */
[----:B------:R-:W-:Y:S01]  /*13400*/  @!P0 IADD3 R6, P3, R2, UR45, RZ ;  /* 0x0000002d02068c10 */ /* 0x000fe2000ff7e0ff */
[-C--:B------:R-:W-:Y:S02]  /*13410*/  @!P4 IMAD R73, R73, R17.reuse, RZ ;  /* 0x000000114949c224 */ /* 0x080fe400078e02ff */
[----:B------:R2:W-:Y:S01]  /*13420*/  @!P1 STG.E.U8 desc[UR50][R2.64+0x60], R11 ;  /* 0x0000600b02009986 */ /* 0x0005e2000c101132 */
[----:B------:R-:W-:Y:S01]  /*13430*/  ISETP.LT.OR P1, PT, R0, 0x69, !P6 ;  /* 0x000000690000780c */ /* 0x000fe20007721670 */
[----:B-1----:R-:W-:Y:S01]  /*13440*/  @!P0 IMAD R9, R74, R17, RZ ;  /* 0x000000114a098224 */ /* 0x002fe200078e02ff */
[----:B------:R-:W-:Y:S01]  /*13450*/  @!P0 IADD3.X R7, R3, UR44, RZ, P3, !PT ;  /* 0x0000002c03078c10 */ /* 0x000fe20009ffe4ff */
[----:B------:R-:W-:Y:S04]  /*13460*/  @!P4 STG.E.U8 desc[UR50][R2.64+0x61], R73 ;  /* 0x000061490200c986 */ /* 0x000fe8000c101132 */
[----:B------:R1:W-:Y:S01]  /*13470*/  @!P0 STG.E.U8 desc[UR50][R6.64+0x60], R9 ;  /* 0x0000600906008986 */ /* 0x0003e2000c101132 */
[----:B------:R-:W-:-:S02]  /*13480*/  ISETP.LT.OR P0, PT, R0, 0x69, !P5 ;  /* 0x000000690000780c */ /* 0x000fc40006f01670 */
[----:B0-----:R-:W-:Y:S02]  /*13490*/  @!P2 IADD3 R4, P4, R2, UR45, RZ ;  /* 0x0000002d0204ac10 */ /* 0x001fe4000ff9e0ff */
[----:B------:R-:W-:Y:S01]  /*134a0*/  ISETP.LT.OR P3, PT, R0, 0x6a, !P6 ;  /* 0x0000006a0000780c */ /* 0x000fe20007761670 */
[-C--:B------:R-:W-:Y:S01]  /*134b0*/  @!P2 IMAD R75, R75, R17.reuse, RZ ;  /* 0x000000114b4ba224 */ /* 0x080fe200078e02ff */
[----:B------:R-:W-:Y:S01]  /*134c0*/  @!P2 IADD3.X R5, R3, UR44, RZ, P4, !PT ;  /* 0x0000002c0305ac10 */ /* 0x000fe2000a7fe4ff */
[----:B--2---:R-:W-:Y:S01]  /*134d0*/  @!P1 IMAD R11, R76, R17, RZ ;  /* 0x000000114c0b9224 */ /* 0x004fe200078e02ff */
[----:B------:R-:W-:-:S03]  /*134e0*/  ISETP.LT.OR P4, PT, R0, 0x6a, !P5 ;  /* 0x0000006a0000780c */ /* 0x000fc60006f81670 */
[----:B------:R-:W-:Y:S04]  /*134f0*/  @!P2 STG.E.U8 desc[UR50][R4.64+0x61], R75 ;  /* 0x0000614b0400a986 */ /* 0x000fe8000c101132 */
[----:B------:R0:W-:Y:S01]  /*13500*/  @!P1 STG.E.U8 desc[UR50][R2.64+0x68], R11 ;  /* 0x0000680b02009986 */ /* 0x0001e2000c101132 */
[----:B-1----:R-:W-:Y:S01]  /*13510*/  @!P0 IADD3 R6, P1, R2, UR45, RZ ;  /* 0x0000002d02068c10 */ /* 0x002fe2000ff3e0ff */
[-C--:B------:R-:W-:Y:S01]  /*13520*/  @!P3 IMAD R77, R77, R17.reuse, RZ ;  /* 0x000000114d4db224 */ /* 0x080fe200078e02ff */
[----:B------:R-:W-:Y:S01]  /*13530*/  ISETP.LT.OR P2, PT, R0, 0x71, !P6 ;  /* 0x000000710000780c */ /* 0x000fe20007741670 */
[----:B------:R-:W-:Y:S01]  /*13540*/  @!P0 IMAD R13, R78, R17, RZ ;  /* 0x000000114e0d8224 */ /* 0x000fe200078e02ff */
[----:B------:R-:W-:Y:S02]  /*13550*/  @!P0 IADD3.X R7, R3, UR44, RZ, P1, !PT ;  /* 0x0000002c03078c10 */ /* 0x000fe40008ffe4ff */
[----:B------:R-:W-:Y:S01]  /*13560*/  ISETP.LT.OR P1, PT, R0, 0x72, !P6 ;  /* 0x000000720000780c */ /* 0x000fe20007721670 */
[----:B------:R-:W-:Y:S01]  /*13570*/  @!P3 STG.E.U8 desc[UR50][R2.64+0x69], R77 ;  /* 0x0000694d0200b986 */ /* 0x000fe2000c101132 */
[----:B------:R-:W-:-:S03]  /*13580*/  @!P4 IADD3 R8, P3, R2, UR45, RZ ;  /* 0x0000002d0208cc10 */ /* 0x000fc6000ff7e0ff */
[----:B------:R1:W-:Y:S01]  /*13590*/  @!P0 STG.E.U8 desc[UR50][R6.64+0x68], R13 ;  /* 0x0000680d06008986 */ /* 0x0003e2000c101132 */
[----:B------:R-:W-:Y:S01]  /*135a0*/  ISETP.LT.OR P0, PT, R0, 0x71, !P5 ;  /* 0x000000710000780c */ /* 0x000fe20006f01670 */
[-C--:B------:R-:W-:Y:S01]  /*135b0*/  @!P4 IMAD R79, R79, R17.reuse, RZ ;  /* 0x000000114f4fc224 */ /* 0x080fe200078e02ff */
[----:B------:R-:W-:Y:S01]  /*135c0*/  @!P4 IADD3.X R9, R3, UR44, RZ, P3, !PT ;  /* 0x0000002c0309cc10 */ /* 0x000fe20009ffe4ff */
[----:B0-----:R-:W-:Y:S01]  /*135d0*/  @!P2 IMAD R11, R80, R17, RZ ;  /* 0x00000011500ba224 */ /* 0x001fe200078e02ff */
[----:B------:R-:W-:-:S03]  /*135e0*/  ISETP.LT.OR P3, PT, R0, 0x72, !P5 ;  /* 0x000000720000780c */ /* 0x000fc60006f61670 */
[-C--:B------:R-:W-:Y:S01]  /*135f0*/  @!P1 IMAD R81, R81, R17.reuse, RZ ;  /* 0x0000001151519224 */ /* 0x080fe200078e02ff */
[----:B------:R0:W-:Y:S01]  /*13600*/  @!P4 STG.E.U8 desc[UR50][R8.64+0x69], R79 ;  /* 0x0000694f0800c986 */ /* 0x0001e2000c101132 */
[C---:B------:R-:W-:Y:S02]  /*13610*/  ISETP.LT.OR P4, PT, R0.reuse, 0x79, !P5 ;  /* 0x000000790000780c */ /* 0x040fe40006f81670 */
[C---:B------:R-:W-:Y:S01]  /*13620*/  ISETP.LT.OR P5, PT, R0.reuse, 0x7a, !P5 ;  /* 0x0000007a0000780c */ /* 0x040fe20006fa1670 */
[----:B------:R2:W-:Y:S01]  /*13630*/  @!P2 STG.E.U8 desc[UR50][R2.64+0x70], R11 ;  /* 0x0000700b0200a986 */ /* 0x0005e2000c101132 */
[C---:B------:R-:W-:Y:S02]  /*13640*/  ISETP.LT.OR P2, PT, R0.reuse, 0x79, !P6 ;  /* 0x000000790000780c */ /* 0x040fe40007741670 */
[----:B------:R-:W-:Y:S01]  /*13650*/  ISETP.LT.OR P6, PT, R0, 0x7a, !P6 ;  /* 0x0000007a0000780c */ /* 0x000fe200077c1670 */
[----:B------:R-:W-:Y:S01]  /*13660*/  @!P1 STG.E.U8 desc[UR50][R2.64+0x71], R81 ;  /* 0x0000715102009986 */ /* 0x000fe2000c101132 */
[----:B------:R-:W-:Y:S01]  /*13670*/  @!P0 IADD3 R4, P1, R2, UR45, RZ ;  /* 0x0000002d02048c10 */ /* 0x000fe2000ff3e0ff */
[----:B-1----:R-:W-:-:S03]  /*13680*/  @!P0 IMAD R13, R82, R17, RZ ;  /* 0x00000011520d8224 */ /* 0x002fc600078e02ff */
[----:B------:R-:W-:Y:S02]  /*13690*/  @!P0 IADD3.X R5, R3, UR44, RZ, P1, !PT ;  /* 0x0000002c03058c10 */ /* 0x000fe40008ffe4ff */
[C---:B------:R-:W-:Y:S01]  /*136a0*/  @!P3 IADD3 R6, P1, R2.reuse, UR45, RZ ;  /* 0x0000002d0206bc10 */ /* 0x040fe2000ff3e0ff */
[-C--:B------:R-:W-:Y:S02]  /*136b0*/  @!P3 IMAD R83, R83, R17.reuse, RZ ;  /* 0x000000115353b224 */ /* 0x080fe400078e02ff */
[----:B------:R1:W-:Y:S01]  /*136c0*/  @!P0 STG.E.U8 desc[UR50][R4.64+0x70], R13 ;  /* 0x0000700d04008986 */ /* 0x0003e2000c101132 */
[----:B0-----:R-:W-:Y:S02]  /*136d0*/  @!P4 IADD3 R8, P0, R2, UR45, RZ ;  /* 0x0000002d0208cc10 */ /* 0x001fe4000ff1e0ff */
[----:B------:R-:W-:Y:S01]  /*136e0*/  @!P3 IADD3.X R7, R3, UR44, RZ, P1, !PT ;  /* 0x0000002c0307bc10 */ /* 0x000fe20008ffe4ff */
[-C--:B------:R-:W-:Y:S01]  /*136f0*/  @!P2 IMAD R15, R84, R17.reuse, RZ ;  /* 0x00000011540fa224 */ /* 0x080fe200078e02ff */
[----:B------:R-:W-:Y:S01]  /*13700*/  @!P5 IADD3 R10, P1, R2, UR45, RZ ;  /* 0x0000002d020adc10 */ /* 0x000fe2000ff3e0ff */
[-C--:B------:R-:W-:Y:S01]  /*13710*/  @!P6 IMAD R85, R85, R17.reuse, RZ ;  /* 0x000000115555e224 */ /* 0x080fe200078e02ff */
[C---:B------:R-:W-:Y:S01]  /*13720*/  @!P4 IADD3.X R9, R3.reuse, UR44, RZ, P0, !PT ;  /* 0x0000002c0309cc10 */ /* 0x040fe200087fe4ff */
[-C--:B------:R-:W-:Y:S01]  /*13730*/  @!P4 IMAD R21, R86, R17.reuse, RZ ;  /* 0x000000115615c224 */ /* 0x080fe200078e02ff */
[----:B--2---:R-:W-:Y:S01]  /*13740*/  @!P5 IADD3.X R11, R3, UR44, RZ, P1, !PT ;  /* 0x0000002c030bdc10 */ /* 0x004fe20008ffe4ff */
[----:B------:R-:W-:-:S02]  /*13750*/  @!P5 IMAD R87, R87, R17, RZ ;  /* 0x000000115757d224 */ /* 0x000fc400078e02ff */
[----:B-1----:R-:W-:Y:S02]  /*13760*/  @!P6 IMAD.MOV.U32 R4, RZ, RZ, R2 ;  /* 0x000000ffff04e224 */ /* 0x002fe400078e0002 */
[----:B------:R-:W-:Y:S01]  /*13770*/  @!P6 IMAD.MOV.U32 R5, RZ, RZ, R3 ;  /* 0x000000ffff05e224 */ /* 0x000fe200078e0003 */
[----:B------:R0:W-:Y:S04]  /*13780*/  @!P3 STG.E.U8 desc[UR50][R6.64+0x71], R83 ;  /* 0x000071530600b986 */ /* 0x0001e8000c101132 */
[----:B------:R0:W-:Y:S04]  /*13790*/  @!P2 STG.E.U8 desc[UR50][R2.64+0x78], R15 ;  /* 0x0000780f0200a986 */ /* 0x0001e8000c101132 */
[----:B------:R0:W-:Y:S04]  /*137a0*/  @!P6 STG.E.U8 desc[UR50][R4.64+0x79], R85 ;  /* 0x000079550400e986 */ /* 0x0001e8000c101132 */
[----:B------:R0:W-:Y:S04]  /*137b0*/  @!P4 STG.E.U8 desc[UR50][R8.64+0x78], R21 ;  /* 0x000078150800c986 */ /* 0x0001e8000c101132 */
[----:B------:R0:W-:Y:S02]  /*137c0*/  @!P5 STG.E.U8 desc[UR50][R10.64+0x79], R87 ;  /* 0x000079570a00d986 */ /* 0x0001e4000c101132 */
.L_x_541:
[----:B------:R-:W-:Y:S05]  /*137d0*/  BSYNC B0 ;  /* 0x0000000000007941 */ /* 0x000fea0003800000 */
.L_x_29:
[----:B0-----:R-:W2:Y:S01]  /*137e0*/  LDL.LU R2, [R1+0x100] ;  /* 0x0001000001027983 */ /* 0x001ea20000300800 */
[----:B------:R-:W-:Y:S01]  /*137f0*/  ULDC UR4, c[0x0][0xc] ;  /* 0x0000030000047ab9 */ /* 0x000fe20000000800 */
[----:B------:R-:W-:Y:S01]  /*13800*/  ULDC UR5, c[0x0][0x10] ;  /* 0x0000040000057ab9 */ /* 0x000fe20000000800 */
[----:B-1----:R-:W2:Y:S01]  /*13810*/  LDC R5, c[0x0][0x14] ;  /* 0x00000500ff057b82 */ /* 0x002ea20000000800 */
[----:B------:R-:W-:Y:S01]  /*13820*/  UIMAD.WIDE.U32 UR4, UR4, UR5, URZ ;  /* 0x00000005040472a5 */ /* 0x000fe2000f8e003f */
[----:B-----5:R-:W-:Y:S01]  /*13830*/  IMAD.MOV.U32 R3, RZ, RZ, R19 ;  /* 0x000000ffff037224 */ /* 0x020fe200078e0013 */
[----:B------:R-:W-:Y:S01]  /*13840*/  UMOV UR40, 0xffffffff ;  /* 0xffffffff00287882 */ /* 0x000fe20000000000 */
[----:B------:R-:W-:Y:S01]  /*13850*/  UMOV UR41, 0xffffffff ;  /* 0xffffffff00297882 */ /* 0x000fe20000000000 */
[----:B------:R-:W-:Y:S02]  /*13860*/  PRMT R0, RZ, 0x7610, R0 ;  /* 0x00007610ff007816 */ /* 0x000fe40000000000 */
[----:B--2---:R-:W-:-:S04]  /*13870*/  IMAD.WIDE.U32 R2, R5, UR4, R2 ;  /* 0x0000000405027c25 */ /* 0x004fc8000f8e0002 */
[----:B------:R-:W-:Y:S02]  /*13880*/  IMAD.MOV.U32 R4, RZ, RZ, R2 ;  /* 0x000000ffff047224 */ /* 0x000fe400078e0002 */
[----:B------:R-:W-:Y:S01]  /*13890*/  IMAD R5, R5, UR5, RZ ;  /* 0x0000000505057c24 */ /* 0x000fe2000f8e02ff */
[----:B------:R-:W-:Y:S02]  /*138a0*/  ULDC.64 UR4, c[0x0][0x650] ;  /* 0x0001940000047ab9 */ /* 0x000fe40000000a00 */
[----:B------:R0:W-:Y:S01]  /*138b0*/  STL [R1+0x100], R4 ;  /* 0x0001000401007387 */ /* 0x0001e20000100800 */
[----:B------:R-:W-:Y:S01]  /*138c0*/  IMAD.IADD R19, R3, 0x1, R5 ;  /* 0x0000000103137824 */ /* 0x000fe200078e0205 */
[----:B------:R-:W-:-:S04]  /*138d0*/  ISETP.GE.U32.AND P0, PT, R2, UR4, PT ;  /* 0x0000000402007c0c */ /* 0x000fc8000bf06070 */
[----:B------:R-:W-:-:S13]  /*138e0*/  ISETP.GE.U32.AND.EX P0, PT, R19, UR5, PT, P0 ;  /* 0x0000000513007c0c */ /* 0x000fda000bf06100 */
[----:B0-----:R-:W-:Y:S05]  /*138f0*/  @P0 BRA `(.L_x_542) ;  /* 0x0000000400800947 */ /* 0x001fea0003800000 */
[----:B------:R-:W0:Y:S01]  /*13900*/  S2UR UR6, SR_CTAID.X ;  /* 0x00000000000679c3 */ /* 0x000e220000002500 */
[----:B------:R-:W-:Y:S01]  /*13910*/  ULDC.64 UR4, c[0x0][0x628] ;  /* 0x00018a0000047ab9 */ /* 0x000fe20000000a00 */
[----:B------:R-:W-:Y:S01]  /*13920*/  ULDC UR7, c[0x0][0x150] ;  /* 0x0000540000077ab9 */ /* 0x000fe20000000800 */
[----:B------:R-:W-:Y:S01]  /*13930*/  ISETP.NE.U32.AND P0, PT, RZ, UR4, PT ;  /* 0x00000004ff007c0c */ /* 0x000fe2000bf05070 */
[----:B------:R-:W-:Y:S01]  /*13940*/  ULDC UR15, c[0x0][0x630] ;  /* 0x00018c00000f7ab9 */ /* 0x000fe20000000800 */
[C---:B------:R-:W-:Y:S01]  /*13950*/  R2UR UR16, R4.reuse ;  /* 0x00000000041072ca */ /* 0x040fe200000e0000 */
[----:B------:R-:W-:Y:S01]  /*13960*/  ULDC UR19, c[0x0][0x154] ;  /* 0x0000550000137ab9 */ /* 0x000fe20000000800 */
[----:B------:R-:W-:Y:S01]  /*13970*/  ISETP.NE.AND.EX P0, PT, RZ, UR5, PT, P0 ;  /* 0x00000005ff007c0c */ /* 0x000fe2000bf05300 */
[----:B------:R-:W1:Y:S01]  /*13980*/  S2UR UR18, SR_CTAID.Y ;  /* 0x00000000001279c3 */ /* 0x000e620000002600 */
[----:B------:R-:W-:Y:S02]  /*13990*/  R2UR UR17, R19 ;  /* 0x00000000131172ca */ /* 0x000fe400000e0000 */
[----:B------:R-:W-:-:S02]  /*139a0*/  R2UR UR12, R4 ;  /* 0x00000000040c72ca */ /* 0x000fc400000e0000 */
[----:B------:R-:W-:Y:S02]  /*139b0*/  R2UR UR13, R19 ;  /* 0x00000000130d72ca */ /* 0x000fe400000e0000 */
[----:B0-----:R-:W-:-:S05]  /*139c0*/  I2FP.F32.U32 R0, UR6 ;  /* 0x0000000600007c45 */ /* 0x001fca0008201000 */
[----:B------:R-:W-:-:S04]  /*139d0*/  FMUL R0, R0, UR7 ;  /* 0x0000000700007c20 */ /* 0x000fc80008400000 */
[----:B------:R0:W2:Y:S01]  /*139e0*/  F2I.U32.TRUNC.NTZ R2, R0 ;  /* 0x0000000000027305 */ /* 0x0000a2000020f000 */
[----:B-1----:R-:W-:Y:S05]  /*139f0*/  @!P0 BRA `(.L_x_543) ;  /* 0x0000000000308947 */ /* 0x002fea0003800000 */
        /* <DEDUP_REMOVED lines=12> */
.L_x_543:
[----:B------:R-:W-:Y:S01]  /*13ac0*/  USHF.R.U64 UR41, UR12, UR15, UR13 ;  /* 0x0000000f0c297299 */ /* 0x000fe2000800120d */
[----:B0-----:R-:W-:Y:S01]  /*13ad0*/  I2FP.F32.U32 R0, UR18 ;  /* 0x0000001200007c45 */ /* 0x001fe20008201000 */
[----:B------:R-:W-:Y:S02]  /*13ae0*/  USHF.R.U32.HI UR4, URZ, UR15, UR13 ;  /* 0x0000000f3f047299 */ /* 0x000fe4000801160d */
[----:B------:R-:W-:Y:S02]  /*13af0*/  UIADD3 UR10, UP0, URZ, -UR41, URZ ;  /* 0x800000293f0a7290 */ /* 0x000fe4000ff1e03f */
[----:B------:R-:W-:Y:S01]  /*13b00*/  FMUL R0, R0, UR19 ;  /* 0x0000001300007c20 */ /* 0x000fe20008400000 */
[----:B------:R-:W-:Y:S01]  /*13b10*/  ULDC.64 UR12, c[0x0][0x620] ;  /* 0x00018800000c7ab9 */ /* 0x000fe20000000a00 */
[----:B------:R-:W-:Y:S01]  /*13b20*/  UIADD3.X UR4, URZ, ~UR4, URZ, UP0, !UPT ;  /* 0x800000043f047290 */ /* 0x000fe200087fe43f */
[----:B------:R-:W-:Y:S01]  /*13b30*/  UMOV UR8, UR16 ;  /* 0x0000001000087c82 */ /* 0x000fe20008000000 */
[----:B------:R-:W-:-:S02]  /*13b40*/  UMOV UR9, UR17 ;  /* 0x0000001100097c82 */ /* 0x000fc40008000000 */
[----:B------:R-:W0:Y:S01]  /*13b50*/  F2I.U32.TRUNC.NTZ R0, R0 ;  /* 0x0000000000007305 */ /* 0x000e22000020f000 */
[----:B------:R-:W-:Y:S02]  /*13b60*/  UIMAD UR4, UR4, UR12, URZ ;  /* 0x0000000c040472a4 */ /* 0x000fe4000f8e023f */
[----:B------:R-:W-:Y:S01]  /*13b70*/  UIMAD.WIDE.U32 UR8, UR10, UR12, UR8 ;  /* 0x0000000c0a0872a5 */ /* 0x000fe2000f8e0008 */
[----:B--2---:R-:W-:Y:S01]  /*13b80*/  R2UR UR12, R2 ;  /* 0x00000000020c72ca */ /* 0x004fe200000e0000 */
[----:B------:R-:W-:Y:S01]  /*13b90*/  UIMAD UR10, UR10, UR13, UR4 ;  /* 0x0000000d0a0a72a4 */ /* 0x000fe2000f8e0204 */
[----:B------:R-:W-:Y:S01]  /*13ba0*/  ULDC UR11, c[0x0][0x618] ;  /* 0x00018600000b7ab9 */ /* 0x000fe20000000800 */
[----:B------:R-:W-:Y:S02]  /*13bb0*/  ULDC UR21, c[0x0][0x658] ;  /* 0x0001960000157ab9 */ /* 0x000fe40000000800 */
[----:B------:R-:W-:Y:S01]  /*13bc0*/  UIADD3 UR10, UR9, UR10, URZ ;  /* 0x0000000a090a7290 */ /* 0x000fe2000fffe03f */
[----:B------:R-:W-:Y:S01]  /*13bd0*/  UMOV UR16, 0xffffffff ;  /* 0xffffffff00107882 */ /* 0x000fe20000000000 */
[----:B------:R-:W-:Y:S01]  /*13be0*/  ULDC.64 UR4, c[0x0][0x640] ;  /* 0x0001900000047ab9 */ /* 0x000fe20000000a00 */
[----:B------:R-:W-:Y:S01]  /*13bf0*/  USHF.L.U32 UR17, UR16, UR21, URZ ;  /* 0x0000001510117299 */ /* 0x000fe2000800063f */
[----:B------:R-:W-:Y:S01]  /*13c00*/  ISETP.NE.U32.AND P0, PT, RZ, UR4, PT ;  /* 0x00000004ff007c0c */ /* 0x000fe2000bf05070 */
[----:B------:R-:W-:Y:S01]  /*13c10*/  USHF.R.U64 UR8, UR8, UR11, UR10 ;  /* 0x0000000b08087299 */ /* 0x000fe2000800120a */
[----:B0-----:R-:W-:Y:S01]  /*13c20*/  R2UR UR14, R0 ;  /* 0x00000000000e72ca */ /* 0x001fe200000e0000 */
[----:B------:R-:W-:Y:S01]  /*13c30*/  USHF.R.U32.HI UR10, URZ, UR11, UR10 ;  /* 0x0000000b3f0a7299 */ /* 0x000fe2000801160a */
[----:B------:R-:W-:Y:S01]  /*13c40*/  ISETP.NE.AND.EX P0, PT, RZ, UR5, PT, P0 ;  /* 0x00000005ff007c0c */ /* 0x000fe2000bf05300 */
[----:B------:R-:W-:Y:S01]  /*13c50*/  ULDC UR15, c[0x0][0x608] ;  /* 0x00018200000f7ab9 */ /* 0x000fe20000000800 */
[----:B------:R-:W-:-:S02]  /*13c60*/  ULOP3.LUT UR22, URZ, UR17, URZ, 0x33, !UPT ;  /* 0x000000113f167292 */ /* 0x000fc4000f8e333f */
[----:B------:R-:W-:Y:S02]  /*13c70*/  USHF.R.U64 UR17, UR8, UR15, UR10 ;  /* 0x0000000f08117299 */ /* 0x000fe4000800120a */
[----:B------:R-:W-:Y:S01]  /*13c80*/  USHF.R.U32.HI UR10, URZ, UR15, UR10 ;  /* 0x0000000f3f0a7299 */ /* 0x000fe2000801160a */
[----:B------:R-:W-:Y:S01]  /*13c90*/  UMOV UR19, 0x1 ;  /* 0x0000000100137882 */ /* 0x000fe20000000000 */
[----:B------:R-:W-:Y:S02]  /*13ca0*/  UIADD3 UR12, -UR12, URZ, URZ ;  /* 0x0000003f0c0c7290 */ /* 0x000fe4000fffe13f */
[----:B------:R-:W-:Y:S02]  /*13cb0*/  USHF.L.U32 UR16, UR19, UR21, URZ ;  /* 0x0000001513107299 */ /* 0x000fe4000800063f */
[----:B------:R-:W-:Y:S01]  /*13cc0*/  USHF.R.U64 UR19, UR17, UR21, UR10 ;  /* 0x0000001511137299 */ /* 0x000fe2000800120a */
[----:B------:R-:W-:Y:S01]  /*13cd0*/  ULDC UR13, c[0x0][0x144] ;  /* 0x00005100000d7ab9 */ /* 0x000fe20000000800 */
[----:B------:R-:W-:Y:S01]  /*13ce0*/  ULDC UR7, c[0x0][0x600] ;  /* 0x0001800000077ab9 */ /* 0x000fe20000000800 */
[----:B------:R-:W-:-:S02]  /*13cf0*/  UIADD3 UR20, -UR14, URZ, URZ ;  /* 0x0000003f0e147290 */ /* 0x000fc4000fffe13f */
[----:B------:R-:W-:Y:S02]  /*13d00*/  USHF.R.U32.HI UR15, URZ, UR21, UR10 ;  /* 0x000000153f0f7299 */ /* 0x000fe4000801160a */
[----:B------:R-:W-:Y:S02]  /*13d10*/  UIADD3 UR9, UR7, -0x1, URZ ;  /* 0xffffffff07097890 */ /* 0x000fe4000fffe03f */
        /* <DEDUP_REMOVED lines=16> */
.L_x_544:
[----:B------:R-:W-:Y:S01]  /*13e20*/  UISETP.NE.AND UP0, UPT, UR39, URZ, UPT ;  /* 0x0000003f2700728c */ /* 0x000fe2000bf05270 */
[----:B------:R-:W-:Y:S01]  /*13e30*/  IMAD.MOV.U32 R0, RZ, RZ, 0x1 ;  /* 0x00000001ff007424 */ /* 0x000fe200078e00ff */
[----:B------:R-:W-:Y:S02]  /*13e40*/  USHF.R.U64 UR4, UR14, UR21, UR15 ;  /* 0x000000150e047299 */ /* 0x000fe4000800120f */
[----:B------:R-:W-:Y:S02]  /*13e50*/  ULOP3.LUT UR17, UR17, UR22, URZ, 0xc0, !UPT ;  /* 0x0000001611117292 */ /* 0x000fe4000f8ec03f */
[----:B------:R-:W-:Y:S02]  /*13e60*/  UIADD3 UR5, -UR4, URZ, URZ ;  /* 0x0000003f04057290 */ /* 0x000fe4000fffe13f */
[----:B------:R-:W-:Y:S02]  /*13e70*/  UIMAD UR16, UR16, UR4, UR17 ;  /* 0x00000004101072a4 */ /* 0x000fe4000f8e0211 */
[----:B------:R-:W-:-:S02]  /*13e80*/  ULOP3.LUT UR9, UR8, UR9, URZ, 0xc0, !UPT ;  /* 0x0000000908097292 */ /* 0x000fc4000f8ec03f */
[----:B------:R-:W-:Y:S02]  /*13e90*/  @UP0 UIMAD UR49, UR24, UR20, UR18 ;  /* 0x00000014183102a4 */ /* 0x000fe4000f8e0212 */
[----:B------:R-:W-:-:S03]  /*13ea0*/  UIMAD UR4, UR5, UR23, UR19 ;  /* 0x00000017050472a4 */ /* 0x000fc6000f8e0213 */
[----:B------:R-:W-:Y:S01]  /*13eb0*/  ULDC UR5, c[0x0][0x610] ;  /* 0x0001840000057ab9 */ /* 0x000fe20000000800 */
[----:B------:R-:W-:Y:S02]  /*13ec0*/  UIMAD UR4, UR4, UR7, UR9 ;  /* 0x00000007040472a4 */ /* 0x000fe4000f8e0209 */
[----:B------:R-:W-:-:S04]  /*13ed0*/  UIMAD UR49, UR16, UR5, UR49 ;  /* 0x00000005103172a4 */ /* 0x000fc8000f8e0231 */
[----:B------:R-:W-:Y:S02]  /*13ee0*/  USEL UR40, UR4, UR49, !UP0 ;  /* 0x0000003104287287 */ /* 0x000fe4000c000000 */
[----:B------:R-:W-:-:S12]  /*13ef0*/  USEL UR49, UR49, UR4, !UP0 ;  /* 0x0000000431317287 */ /* 0x000fd8000c000000 */
.L_x_542:
[----:B------:R-:W-:-:S13]  /*13f00*/  LOP3.LUT P0, RZ, R0, 0xff, RZ, 0xc0, !PT ;  /* 0x000000ff00ff7812 */ /* 0x000fda000780c0ff */
[----:B------:R-:W-:Y:S05]  /*13f10*/  @P0 BRA `(.L_x_545) ;  /* 0xfffffed000d80947 */ /* 0x000fea000383ffff */
[----:B------:R-:W-:Y:S05]  /*13f20*/  EXIT ;  /* 0x000000000000794d */ /* 0x000fea0003800000 */
.L_x_4:
[----:B------:R-:W2:Y:S01]  /*13f30*/  LDL R4, [R1+0x100] ;  /* 0x0001000001047983 */ /* 0x000ea20000100800 */
[----:B------:R-:W-:Y:S01]  /*13f40*/  ULDC.64 UR8, c[0x0][0x650] ;  /* 0x0001940000087ab9 */ /* 0x000fe20000000a00 */
[----:B------:R-:W-:Y:S01]  /*13f50*/  PRMT R0, RZ, 0x7610, R0 ;  /* 0x00007610ff007816 */ /* 0x000fe20000000000 */
[----:B------:R-:W-:Y:S02]  /*13f60*/  IMAD.MOV.U32 R3, RZ, RZ, -0x1 ;  /* 0xffffffffff037424 */ /* 0x000fe400078e00ff */
[----:B------:R-:W-:Y:S02]  /*13f70*/  IMAD.MOV.U32 R2, RZ, RZ, -0x1 ;  /* 0xffffffffff027424 */ /* 0x000fe400078e00ff */
[----:B------:R-:W-:Y:S01]  /*13f80*/  IMAD.MOV.U32 R9, RZ, RZ, -0x1 ;  /* 0xffffffffff097424 */ /* 0x000fe200078e00ff */
[----:B--2---:R-:W-:-:S04]  /*13f90*/  ISETP.GE.U32.AND P0, PT, R4, UR8, PT ;  /* 0x0000000804007c0c */ /* 0x004fc8000bf06070 */
[----:B------:R-:W-:-:S13]  /*13fa0*/  ISETP.GE.U32.AND.EX P0, PT, R19, UR9, PT, P0 ;  /* 0x0000000913007c0c */ /* 0x000fda000bf06100 */
[----:B------:R-:W-:Y:S05]  /*13fb0*/  @P0 BRA `(.L_x_546) ;  /* 0x00000004008c0947 */ /* 0x000fea0003800000 */
[----:B------:R-:W-:Y:S01]  /*13fc0*/  I2FP.F32.U32 R0, UR4 ;  /* 0x0000000400007c45 */ /* 0x000fe20008201000 */
[----:B0-----:R-:W-:Y:S01]  /*13fd0*/  ULDC.64 UR16, c[0x0][0x628] ;  /* 0x00018a0000107ab9 */ /* 0x001fe20000000a00 */
        /* <DEDUP_REMOVED lines=24> */
.L_x_547:
        /* <DEDUP_REMOVED lines=24> */
[----:B------:R-:W-:Y:S01]  /*142e0*/  UMOV UR19, 0x1 ;  /* 0x0000000100137882 */ /* 0x000fe20000000000 */
[----:B------:R-:W-:Y:S01]  /*142f0*/  ULDC UR20, c[0x0][0x608] ;  /* 0x0001820000147ab9 */ /* 0x000fe20000000800 */
[----:B------:R-:W-:Y:S01]  /*14300*/  USHF.L.U32 UR26, UR19, UR23, URZ ;  /* 0x00000017131a7299 */ /* 0x000fe2000800063f */
[----:B------:R-:W-:Y:S01]  /*14310*/  ISETP.NE.AND.EX P0, PT, RZ, UR9, PT, P0 ;  /* 0x00000009ff007c0c */ /* 0x000fe2000bf05300 */
[----:B------:R-:W-:Y:S02]  /*14320*/  USHF.R.U64 UR19, UR18, UR20, UR11 ;  /* 0x0000001412137299 */ /* 0x000fe4000800120b */
[----:B------:R-:W-:Y:S02]  /*14330*/  USHF.R.U32.HI UR11, URZ, UR20, UR11 ;  /* 0x000000143f0b7299 */ /* 0x000fe4000801160b */
[----:B------:R-:W-:-:S02]  /*14340*/  UIADD3 UR15, -UR15, URZ, URZ ;  /* 0x0000003f0f0f7290 */ /* 0x000fc4000fffe13f */
[----:B------:R-:W-:Y:S01]  /*14350*/  USHF.R.U64 UR20, UR19, UR23, UR11 ;  /* 0x0000001713147299 */ /* 0x000fe2000800120b */
[----:B------:R-:W-:Y:S01]  /*14360*/  ULDC UR16, c[0x0][0x144] ;  /* 0x0000510000107ab9 */ /* 0x000fe20000000800 */
[----:B------:R-:W-:Y:S01]  /*14370*/  ULDC UR6, c[0x0][0x600] ;  /* 0x0001800000067ab9 */ /* 0x000fe20000000800 */
[----:B------:R-:W-:Y:S02]  /*14380*/  USHF.R.U32.HI UR11, URZ, UR23, UR11 ;  /* 0x000000173f0b7299 */ /* 0x000fe4000801160b */
[----:B------:R-:W-:Y:S02]  /*14390*/  UIMAD UR23, UR16, UR15, UR4 ;  /* 0x0000000f101772a4 */ /* 0x000fe4000f8e0204 */
[----:B------:R-:W-:Y:S02]  /*143a0*/  UIADD3 UR22, UR6, -0x1, URZ ;  /* 0xffffffff06167890 */ /* 0x000fe4000fffe03f */
[----:B------:R-:W-:Y:S02]  /*143b0*/  ULOP3.LUT UR27, URZ, UR13, URZ, 0x33, !UPT ;  /* 0x0000000d3f1b7292 */ /* 0x000fe4000f8e333f */
[----:B------:R-:W-:Y:S01]  /*143c0*/  UIADD3 UR21, -UR17, URZ, URZ ;  /* 0x0000003f11157290 */ /* 0x000fe2000fffe13f */
        /* <DEDUP_REMOVED lines=17> */
.L_x_548:
[----:B------:R-:W-:Y:S01]  /*144e0*/  UISETP.NE.AND UP0, UPT, UR39, URZ, UPT ;  /* 0x0000003f2700728c */ /* 0x000fe2000bf05270 */
[----:B------:R-:W-:Y:S01]  /*144f0*/  IMAD.MOV.U32 R0, RZ, RZ, 0x1 ;  /* 0x00000001ff007424 */ /* 0x000fe200078e00ff */
[----:B------:R-:W-:Y:S01]  /*14500*/  USHF.R.U64 UR8, UR4, UR24, UR11 ;  /* 0x0000001804087299 */ /* 0x000fe2000800120b */
[----:B------:R-:W-:Y:S01]  /*14510*/  IMAD.U32 R9, RZ, RZ, UR5 ;  /* 0x00000005ff097e24 */ /* 0x000fe2000f8e00ff */
[----:B------:R-:W-:Y:S02]  /*14520*/  ULOP3.LUT UR4, UR19, UR27, URZ, 0xc0, !UPT ;  /* 0x0000001b13047292 */ /* 0x000fe4000f8ec03f */
[----:B------:R-:W-:Y:S02]  /*14530*/  ULOP3.LUT UR18, UR18, UR22, URZ, 0xc0, !UPT ;  /* 0x0000001612127292 */ /* 0x000fe4000f8ec03f */
[----:B------:R-:W-:-:S03]  /*14540*/  UIMAD UR4, UR26, UR8, UR4 ;  /* 0x000000081a0472a4 */ /* 0x000fc6000f8e0204 */
[----:B------:R-:W-:Y:S02]  /*14550*/  @UP0 UIMAD UR23, UR28, UR21, UR7 ;  /* 0x000000151c1702a4 */ /* 0x000fe4000f8e0207 */
[----:B------:R-:W-:-:S03]  /*14560*/  UIADD3 UR7, -UR8, URZ, URZ ;  /* 0x0000003f08077290 */ /* 0x000fc6000fffe13f */
[----:B------:R-:W-:Y:S01]  /*14570*/  ULDC UR8, c[0x0][0x610] ;  /* 0x0001840000087ab9 */ /* 0x000fe20000000800 */
[----:B------:R-:W-:Y:S02]  /*14580*/  UIMAD UR7, UR7, UR25, UR20 ;  /* 0x00000019070772a4 */ /* 0x000fe4000f8e0214 */
[----:B------:R-:W-:Y:S02]  /*14590*/  UIMAD UR4, UR4, UR8, UR23 ;  /* 0x00000008040472a4 */ /* 0x000fe4000f8e0217 */
[----:B------:R-:W-:-:S04]  /*145a0*/  UIMAD UR7, UR7, UR6, UR18 ;  /* 0x00000006070772a4 */ /* 0x000fc8000f8e0212 */
[----:B------:R-:W-:Y:S02]  /*145b0*/  USEL UR6, UR7, UR4, !UP0 ;  /* 0x0000000407067287 */ /* 0x000fe4000c000000 */
[----:B------:R-:W-:-:S04]  /*145c0*/  USEL UR4, UR4, UR7, !UP0 ;  /* 0x0000000704047287 */ /* 0x000fc8000c000000 */
[----:B------:R-:W-:Y:S02]  /*145d0*/  IMAD.U32 R2, RZ, RZ, UR6 ;  /* 0x00000006ff027e24 */ /* 0x000fe4000f8e00ff */
[----:B------:R-:W-:-:S07]  /*145e0*/  IMAD.U32 R3, RZ, RZ, UR4 ;  /* 0x00000004ff037e24 */ /* 0x000fce000f8e00ff */
.L_x_546:
[----:B------:R-:W-:-:S08]  /*145f0*/  NOP ;  /* 0x0000000000007918 */ /* 0x000fd00000000000 */
[----:B0-----:R-:W0:-:S00]  /*14600*/  USETMAXREG.DEALLOC.CTAPOOL 0x18 ;  /* 0x00000018000079c8 */ /* 0x001e0000080e0500 */
[----:B------:R-:W-:-:S13]  /*14610*/  ISETP.NE.AND P0, PT, RZ, UR10, PT ;  /* 0x0000000aff007c0c */ /* 0x000fda000bf05270 */
[----:B------:R-:W-:Y:S05]  /*14620*/  @P0 EXIT ;  /* 0x000000000000094d */ /* 0x000fea0003800000 */
[----:B0-----:R-:W-:Y:S01]  /*14630*/  LOP3.LUT P0, RZ, R0, 0xff, RZ, 0xc0, !PT ;  /* 0x000000ff00ff7812 */ /* 0x001fe2000780c0ff */
[----:B------:R-:W-:Y:S02]  /*14640*/  IMAD.MOV.U32 R0, RZ, RZ, 0x1 ;  /* 0x00000001ff007424 */ /* 0x000fe400078e00ff */
[----:B------:R-:W-:-:S10]  /*14650*/  IMAD.MOV.U32 R6, RZ, RZ, RZ ;  /* 0x000000ffff067224 */ /* 0x000fd400078e00ff */
[----:B------:R-:W-:Y:S05]  /*14660*/  @!P0 BRA `(.L_x_549) ;  /* 0x0000000c00608947 */ /* 0x000fea0003800000 */
[----:B------:R-:W0:Y:S01]  /*14670*/  S2R R4, SR_TID.X ;  /* 0x0000000000047919 */ /* 0x000e220000002100 */
[----:B------:R-:W-:Y:S01]  /*14680*/  ULDC UR4, c[0x0][0x28c] ;  /* 0x0000a30000047ab9 */ /* 0x000fe20000000800 */
[----:B------:R-:W-:Y:S01]  /*14690*/  ULDC UR6, c[0x0][0x658] ;  /* 0x0001960000067ab9 */ /* 0x000fe20000000800 */
[----:B------:R-:W-:Y:S01]  /*146a0*/  UIADD3 UR10, UR4, 0x1f, URZ ;  /* 0x0000001f040a7890 */ /* 0x000fe2000fffe03f */
[----:B------:R-:W-:Y:S01]  /*146b0*/  BSSY B0, `(.L_x_549) ;  /* 0x00000d3000007945 */ /* 0x000fe20003800000 */
[----:B------:R-:W-:Y:S01]  /*146c0*/  UMOV UR7, 0xffffffff ;  /* 0xffffffff00077882 */ /* 0x000fe20000000000 */
[----:B------:R-:W-:Y:S01]  /*146d0*/  ULDC UR5, c[0x0][0x600] ;  /* 0x0001800000057ab9 */ /* 0x000fe20000000800 */
[----:B------:R-:W-:Y:S01]  /*146e0*/  UMOV UR9, 0x1 ;  /* 0x0000000100097882 */ /* 0x000fe20000000000 */
[----:B------:R-:W-:Y:S01]  /*146f0*/  USHF.L.U32 UR7, UR7, UR6, URZ ;  /* 0x0000000607077299 */ /* 0x000fe2000800063f */
[----:B------:R-:W-:Y:S01]  /*14700*/  IMAD.MOV.U32 R8, RZ, RZ, 0x1 ;  /* 0x00000001ff087424 */ /* 0x000fe200078e00ff */
[----:B------:R-:W-:Y:S01]  /*14710*/  UIADD3 UR4, UR5, -0x1, URZ ;  /* 0xffffffff05047890 */ /* 0x000fe2000fffe03f */
[----:B------:R-:W-:Y:S01]  /*14720*/  IMAD.MOV.U32 R0, RZ, RZ, 0x1 ;  /* 0x00000001ff007424 */ /* 0x000fe200078e00ff */
[----:B------:R-:W-:Y:S01]  /*14730*/  USHF.R.S32.HI UR11, URZ, 0x1f, UR10 ;  /* 0x0000001f3f0b7899 */ /* 0x000fe2000801140a */
[----:B------:R-:W-:Y:S01]  /*14740*/  IMAD.MOV.U32 R6, RZ, RZ, RZ ;  /* 0x000000ffff067224 */ /* 0x000fe200078e00ff */
[----:B------:R-:W-:Y:S01]  /*14750*/  ULDC UR8, c[0x0][0xc] ;  /* 0x0000030000087ab9 */ /* 0x000fe20000000800 */
[----:B------:R-:W-:-:S02]  /*14760*/  USHF.L.U32 UR5, UR9, UR6, URZ ;  /* 0x0000000609057299 */ /* 0x000fc4000800063f */
[----:B------:R-:W-:Y:S01]  /*14770*/  ULEA.HI UR11, UR11, UR10, URZ, 0x5 ;  /* 0x0000000a0b0b7291 */ /* 0x000fe2000f8f283f */
[----:B------:R-:W-:Y:S01]  /*14780*/  ULDC UR9, c[0x0][0x10] ;  /* 0x0000040000097ab9 */ /* 0x000fe20000000800 */
[----:B------:R-:W-:Y:S02]  /*14790*/  ULOP3.LUT UR6, URZ, UR7, URZ, 0x33, !UPT ;  /* 0x000000073f067292 */ /* 0x000fe4000f8e333f */
[----:B------:R-:W-:Y:S01]  /*147a0*/  UIMAD.WIDE.U32 UR8, UR8, UR9, URZ ;  /* 0x00000009080872a5 */ /* 0x000fe2000f8e003f */
[----:B------:R-:W-:Y:S01]  /*147b0*/  ULDC UR7, c[0x0][0x14] ;  /* 0x0000050000077ab9 */ /* 0x000fe20000000800 */
[----:B------:R-:W-:Y:S02]  /*147c0*/  USHF.R.S32.HI UR19, URZ, 0x5, UR11 ;  /* 0x000000053f137899 */ /* 0x000fe4000801140b */
[----:B------:R-:W-:Y:S02]  /*147d0*/  UIMAD.WIDE.U32 UR22, UR8, UR7, URZ ;  /* 0x00000007081672a5 */ /* 0x000fe4000f8e003f */
[----:B------:R-:W-:-:S02]  /*147e0*/  UIMAD UR13, UR9, UR7, URZ ;  /* 0x00000007090d72a4 */ /* 0x000fc4000f8e023f */
[----:B------:R-:W-:Y:S01]  /*147f0*/  ULOP3.LUT UR21, UR38, 0x2, URZ, 0xfc, !UPT ;  /* 0x0000000226157892 */ /* 0x000fe2000f8efc3f */
[C---:B0-----:R-:W-:Y:S01]  /*14800*/  LOP3.LUT P2, RZ, R4.reuse, 0x7f, RZ, 0xc0, !PT ;  /* 0x0000007f04ff7812 */ /* 0x041fe2000784c0ff */
[----:B------:R-:W-:Y:S01]  /*14810*/  UIADD3 UR13, UR23, UR13, URZ ;  /* 0x0000000d170d7290 */ /* 0x000fe2000fffe03f */
[----:B------:R-:W-:Y:S01]  /*14820*/  LOP3.LUT P0, RZ, R4, 0x1f, RZ, 0xc0, !PT ;  /* 0x0000001f04ff7812 */ /* 0x000fe2000780c0ff */
[----:B------:R-:W-:Y:S01]  /*14830*/  UIADD3 UR26, UR19, 0x1, URZ ;  /* 0x00000001131a7890 */ /* 0x000fe2000fffe03f */
[----:B------:R-:W-:Y:S02]  /*14840*/  ULDC.64 UR24, c[0x0][0x198] ;  /* 0x0000660000187ab9 */ /* 0x000fe40000000a00 */
[----:B------:R-:W-:-:S13]  /*14850*/  PLOP3.LUT P0, PT, P0, P2, PT, 0x8a, 0x0 ;  /* 0x000000000000781c */ /* 0x000fda0000705172 */
.L_x_561:
[----:B------:R-:W-:-:S03]  /*14860*/  UMOV UR7, 0xffffffff ;  /* 0xffffffff00077882 */ /* 0x000fc60000000000 */
[----:B------:R-:W-:Y:S05]  /*14870*/  BRA.DIV UR7, `(.L_x_550) ;  /* 0x0000001207c47947 */ /* 0x000fea000b800000 */
[----:B------:R-:W-:-:S13]  /*14880*/  ELECT P6, URZ, PT ;  /* 0x00000000003f782f */ /* 0x000fda00038c0000 */
.L_x_579:
[----:B------:R-:W0:Y:S01]  /*14890*/  LDC R4, c[0x0][0x28c] ;  /* 0x0000a300ff047b82 */ /* 0x000e220000000800 */
[----:B------:R-:W-:Y:S01]  /*148a0*/  BSSY B1, `(.L_x_551) ;  /* 0x0000038000017945 */ /* 0x000fe20003800000 */
[----:B0-----:R-:W-:-:S13]  /*148b0*/  ISETP.LT.OR P6, PT, R4, 0x1, !P6 ;  /* 0x000000010400780c */ /* 0x001fda00077c1670 */
[----:B------:R-:W-:Y:S05]  /*148c0*/  @P6 BRA `(.L_x_552) ;  /* 0x0000000000d46947 */ /* 0x000fea0003800000 */
[----:B------:R-:W-:Y:S02]  /*148d0*/  IMAD.SHL.U32 R2, R2, 0x80, RZ ;  /* 0x0000008002027824 */ /* 0x000fe400078e00ff */
[----:B------:R-:W-:Y:S02]  /*148e0*/  IMAD.SHL.U32 R3, R3, 0x200, RZ ;  /* 0x0000020003037824 */ /* 0x000fe400078e00ff */
[----:B------:R-:W-:Y:S02]  /*148f0*/  IMAD.MOV.U32 R13, RZ, RZ, RZ ;  /* 0x000000ffff0d7224 */ /* 0x000fe400078e00ff */
[----:B------:R-:W-:Y:S02]  /*14900*/  IMAD.U32 R11, RZ, RZ, UR26 ;  /* 0x0000001aff0b7e24 */ /* 0x000fe4000f8e00ff */
[----:B------:R-:W-:Y:S02]  /*14910*/  IMAD.MOV.U32 R4, RZ, RZ, R0 ;  /* 0x000000ffff047224 */ /* 0x000fe400078e0000 */
[----:B------:R-:W-:-:S07]  /*14920*/  IMAD.MOV.U32 R5, RZ, RZ, R6 ;  /* 0x000000ffff057224 */ /* 0x000fce00078e0006 */
.L_x_556:
[----:B------:R-:W0:Y:S01]  /*14930*/  S2R R10, SR_CgaCtaId ;  /* 0x00000000000a7919 */ /* 0x000e220000008800 */
[----:B------:R-:W-:-:S04]  /*14940*/  MOV R7, 0x400 ;  /* 0x0000040000077802 */ /* 0x000fc80000000f00 */
[----:B0-----:R-:W-:Y:S02]  /*14950*/  LEA R14, R10, R7, 0x18 ;  /* 0x000000070a0e7211 */ /* 0x001fe400078ec0ff */
[----:B------:R-:W-:Y:S01]  /*14960*/  SHF.L.U32 R7, R4, 0x1f, RZ ;  /* 0x0000001f04077819 */ /* 0x000fe200000006ff */
[----:B------:R-:W0:Y:S02]  /*14970*/  @!P2 LDC R10, c[0x0][0x500] ;  /* 0x00014000ff0aab82 */ /* 0x000e240000000800 */
[----:B------:R-:W-:-:S04]  /*14980*/  IMAD R12, R5, 0x8, R14 ;  /* 0x00000008050c7824 */ /* 0x000fc800078e020e */
[----:B------:R-:W1:Y:S02]  /*14990*/  SYNCS.PHASECHK.TRANS64.TRYWAIT P1, [R12+URZ+0x58], R7 ;  /* 0x000058070c0075a7 */ /* 0x000e64000802017f */
[----:B-1----:R-:W-:Y:S05]  /*149a0*/  @!P1 BRA `(.L_x_553) ;  /* 0x0000001000989947 */ /* 0x002fea0003800000 */
.L_x_580:
[----:B------:R-:W-:Y:S01]  /*149b0*/  UPRMT UR7, UR21, 0x9910, URZ ;  /* 0x0000991015077896 */ /* 0x000fe2000800003f */
[----:B0-----:R0:W-:Y:S03]  /*149c0*/  @!P2 SYNCS.ARRIVE.TRANS64 RZ, [R12+URZ], R10 ;  /* 0x0000000a0cffa9a7 */ /* 0x0011e6000800003f */
[----:B------:R-:W-:-:S06]  /*149d0*/  UISETP.NE.AND UP0, UPT, UR7, 0x2, UPT ;  /* 0x000000020700788c */ /* 0x000fcc000bf05270 */
[----:B------:R-:W-:-:S13]  /*149e0*/  PLOP3.LUT P1, PT, PT, PT, UP0, 0x80, 0x0 ;  /* 0x000000000000781c */ /* 0x000fda0003f2f008 */
[----:B0-----:R-:W-:Y:S05]  /*149f0*/  @P1 BRA `(.L_x_554) ;  /* 0x0000000000041947 */ /* 0x001fea0003800000 */
[----:B------:R-:W-:Y:S01]  /*14a00*/  BPT.TRAP 0x1 ;  /* 0x000000040000795c */ /* 0x000fe20000300000 */
.L_x_554:
[----:B------:R-:W-:Y:S05]  /*14a10*/  @P0 BRA `(.L_x_555) ;  /* 0x0000000000040947 */ /* 0x000fea0003800000 */
[----:B------:R-:W-:Y:S01]  /*14a20*/  BPT.TRAP 0x1 ;  /* 0x000000040000795c */ /* 0x000fe20000300000 */
.L_x_555:
[C-C-:B-1----:R-:W-:Y:S01]  /*14a30*/  IMAD R7, R5.reuse, 0x4000, R14.reuse ;  /* 0x0000400005077824 */ /* 0x142fe200078e020e */
[----:B------:R-:W-:Y:S01]  /*14a40*/  R2UR UR9, R12 ;  /* 0x000000000c0972ca */ /* 0x000fe200000e0000 */
[----:B------:R-:W-:Y:S01]  /*14a50*/  IMAD R14, R5, 0x1000, R14 ;  /* 0x00001000050e7824 */ /* 0x000fe200078e020e */
[----:B------:R-:W-:Y:S01]  /*14a60*/  UIADD3 UR14, UP0, UR24, 0xf0, URZ ;  /* 0x000000f0180e7890 */ /* 0x000fe2000ff1e03f */
[----:B------:R-:W-:Y:S01]  /*14a70*/  VIADD R11, R11, 0xffffffff ;  /* 0xffffffff0b0b7836 */ /* 0x000fe20000000000 */
[----:B------:R-:W-:Y:S01]  /*14a80*/  R2UR UR7, R7 ;  /* 0x00000000070772ca */ /* 0x000fe200000e0000 */
[----:B------:R-:W-:Y:S01]  /*14a90*/  UIADD3 UR28, UP1, UR24, 0x1f0, URZ ;  /* 0x000001f0181c7890 */ /* 0x000fe2000ff3e03f */
[----:B------:R-:W-:Y:S01]  /*14aa0*/  R2UR UR8, R14 ;  /* 0x000000000e0872ca */ /* 0x000fe200000e0000 */
[----:B------:R-:W-:Y:S01]  /*14ab0*/  UIADD3.X UR15, URZ, UR25, URZ, UP0, !UPT ;  /* 0x000000193f0f7290 */ /* 0x000fe200087fe43f */
[----:B------:R-:W-:Y:S01]  /*14ac0*/  R2UR UR11, R3 ;  /* 0x00000000030b72ca */ /* 0x000fe200000e0000 */
[----:B------:R-:W-:Y:S01]  /*14ad0*/  VIADD R5, R5, 0x1 ;  /* 0x0000000105057836 */ /* 0x000fe20000000000 */
[----:B------:R-:W-:Y:S01]  /*14ae0*/  R2UR UR10, R13 ;  /* 0x000000000d0a72ca */ /* 0x000fe200000e0000 */
[----:B------:R-:W-:Y:S01]  /*14af0*/  UIADD3.X UR29, URZ, UR25, URZ, UP1, !UPT ;  /* 0x000000193f1d7290 */ /* 0x000fe20008ffe43f */
[----:B------:R-:W-:Y:S01]  /*14b00*/  R2UR UR12, R9 ;  /* 0x00000000090c72ca */ /* 0x000fe200000e0000 */
[----:B------:R-:W-:Y:S01]  /*14b10*/  UMOV UR16, 0x0 ;  /* 0x0000000000107882 */ /* 0x000fe20000000000 */
[----:B------:R-:W-:Y:S01]  /*14b20*/  R2UR UR20, R2 ;  /* 0x00000000021472ca */ /* 0x000fe200000e0000 */
[----:B------:R-:W-:Y:S01]  /*14b30*/  UMOV UR17, 0x10000000 ;  /* 0x1000000000117882 */ /* 0x000fe20000000000 */
[----:B------:R-:W-:Y:S01]  /*14b40*/  ISETP.GT.AND P3, PT, R11, 0x1, PT ;  /* 0x000000010b00780c */ /* 0x000fe20003f64270 */
[----:B------:R-:W-:Y:S01]  /*14b50*/  UIADD3 UR7, UR7, 0x180, URZ ;  /* 0x0000018007077890 */ /* 0x000fe2000fffe03f */
[----:B------:R-:W-:Y:S01]  /*14b60*/  ISETP.NE.AND P1, PT, R5, 0xb, PT ;  /* 0x0000000b0500780c */ /* 0x000fe20003f25270 */
[----:B------:R-:W-:Y:S01]  /*14b70*/  UIADD3 UR18, UR8, 0x2c180, URZ ;  /* 0x0002c18008127890 */ /* 0x000fe2000fffe03f */
[----:B------:R-:W-:-:S02]  /*14b80*/  VIADD R13, R13, 0x20 ;  /* 0x000000200d0d7836 */ /* 0x000fc40000000000 */
[----:B------:R-:W-:Y:S02]  /*14b90*/  SEL R7, RZ, 0x1, P1 ;  /* 0x00000001ff077807 */ /* 0x000fe40000800000 */
[----:B------:R-:W-:Y:S01]  /*14ba0*/  UMOV UR8, UR7 ;  /* 0x0000000700087c82 */ /* 0x000fe20008000000 */
[----:B------:R-:W-:Y:S01]  /*14bb0*/  SEL R5, R5, RZ, P1 ;  /* 0x000000ff05057207 */ /* 0x000fe20000800000 */
[----:B------:R0:W-:Y:S01]  /*14bc0*/  UTMALDG.3D [UR8], [UR14], desc[UR16] ;  /* 0x000010080e0075b4 */ /* 0x0001e20008011000 */
[----:B------:R-:W-:Y:S01]  /*14bd0*/  LOP3.LUT R4, R4, R7, RZ, 0x3c, !PT ;  /* 0x0000000704047212 */ /* 0x000fe200078e3cff */
[----:B0-----:R-:W-:Y:S01]  /*14be0*/  UMOV UR8, UR18 ;  /* 0x0000001200087c82 */ /* 0x001fe20008000000 */
[----:B------:R-:W-:Y:S02]  /*14bf0*/  UMOV UR11, UR20 ;  /* 0x00000014000b7c82 */ /* 0x000fe40008000000 */
[----:B------:R0:W-:Y:S02]  /*14c00*/  UTMALDG.3D [UR8], [UR28], desc[UR16] ;  /* 0x000010081c0075b4 */ /* 0x0001e40008011000 */
[----:B0-----:R-:W-:Y:S05]  /*14c10*/  @P3 BRA `(.L_x_556) ;  /* 0xfffffffc00443947 */ /* 0x001fea000383ffff */
.L_x_552:
[----:B------:R-:W-:Y:S05]  /*14c20*/  BSYNC B1 ;  /* 0x0000000000017941 */ /* 0x000fea0003800000 */
.L_x_551:
[----:B------:R-:W2:Y:S01]  /*14c30*/  LDL.LU R12, [R1+0x100] ;  /* 0x00010000010c7983 */ /* 0x000ea20000300800 */
[----:B------:R-:W-:Y:S01]  /*14c40*/  LOP3.LUT P1, RZ, R8, 0xff, RZ, 0xc0, !PT ;  /* 0x000000ff08ff7812 */ /* 0x000fe2000782c0ff */
[----:B------:R-:W-:Y:S01]  /*14c50*/  VIADD R6, R6, UR19 ;  /* 0x0000001306067c36 */ /* 0x000fe20008000000 */
[----:B------:R-:W-:Y:S01]  /*14c60*/  ULDC.64 UR8, c[0x0][0x650] ;  /* 0x0001940000087ab9 */ /* 0x000fe20000000a00 */
[----:B------:R-:W-:Y:S01]  /*14c70*/  UISETP.GE.U32.AND UP0, UPT, UR19, 0xb, UPT ;  /* 0x0000000b1300788c */ /* 0x000fe2000bf06070 */
[----:B------:R-:W-:Y:S01]  /*14c80*/  BSSY B1, `(.L_x_557) ;  /* 0x0000073000017945 */ /* 0x000fe20003800000 */
[----:B------:R-:W-:Y:S01]  /*14c90*/  IMAD.MOV.U32 R9, RZ, RZ, -0x1 ;  /* 0xffffffffff097424 */ /* 0x000fe200078e00ff */
[----:B------:R-:W-:Y:S02]  /*14ca0*/  PRMT R4, RZ, 0x7610, R4 ;  /* 0x00007610ff047816 */ /* 0x000fe40000000004 */
[----:B------:R-:W-:Y:S02]  /*14cb0*/  PRMT R8, RZ, 0x7610, R8 ;  /* 0x00007610ff087816 */ /* 0x000fe40000000008 */
[----:B------:R-:W-:-:S03]  /*14cc0*/  PLOP3.LUT P3, PT, PT, PT, UP0, 0x80, 0x0 ;  /* 0x000000000000781c */ /* 0x000fc60003f6f008 */
[----:B------:R-:W0:Y:S01]  /*14cd0*/  @P1 S2R R3, SR_CgaCtaId ;  /* 0x0000000000031919 */ /* 0x000e220000008800 */
[----:B------:R-:W-:-:S04]  /*14ce0*/  @P1 MOV R2, 0x400 ;  /* 0x0000040000021802 */ /* 0x000fc80000000f00 */
[----:B0-----:R-:W-:-:S04]  /*14cf0*/  @P1 LEA R2, R3, R2, 0x18 ;  /* 0x0000000203021211 */ /* 0x001fc800078ec0ff */
[----:B------:R0:W-:Y:S01]  /*14d00*/  @P1 SYNCS.ARRIVE.TRANS64.A1T0 RZ, [R2+URZ+0xc8], RZ ;  /* 0x0000c8ff02ff19a7 */ /* 0x0001e2000810003f */
[----:B------:R-:W-:Y:S01]  /*14d10*/  ISETP.GT.U32.AND P1, PT, R6, 0xa, PT ;  /* 0x0000000a0600780c */ /* 0x000fe20003f24070 */
[----:B0-----:R-:W-:-:S05]  /*14d20*/  IMAD.U32 R2, RZ, RZ, UR19 ;  /* 0x00000013ff027e24 */ /* 0x001fca000f8e00ff */
[----:B------:R-:W-:Y:S01]  /*14d30*/  ISETP.LT.U32.AND P1, PT, R2, 0xb, P1 ;  /* 0x0000000b0200780c */ /* 0x000fe20000f21070 */
[----:B------:R-:W-:-:S04]  /*14d40*/  IMAD.WIDE.U32 R2, R6, -0x45d1745d, RZ ;  /* 0xba2e8ba306027825 */ /* 0x000fc800078e00ff */
[----:B------:R-:W-:Y:S01]  /*14d50*/  IMAD.MOV.U32 R2, RZ, RZ, -0x1 ;  /* 0xffffffffff027424 */ /* 0x000fe200078e00ff */
[----:B------:R-:W-:Y:S02]  /*14d60*/  SHF.R.U32.HI R5, RZ, 0x3, R3 ;  /* 0x00000003ff057819 */ /* 0x000fe40000011603 */
[----:B------:R-:W-:-:S03]  /*14d70*/  SEL R3, RZ, 0x1, !P1 ;  /* 0x00000001ff037807 */ /* 0x000fc60004800000 */
[----:B------:R-:W-:Y:S01]  /*14d80*/  IMAD R6, R5, -0xb, R6 ;  /* 0xfffffff505067824 */ /* 0x000fe200078e0206 */
[----:B------:R-:W-:Y:S01]  /*14d90*/  LOP3.LUT R0, R0, R3, RZ, 0x3c, !PT ;  /* 0x0000000300007212 */ /* 0x000fe200078e3cff */
[----:B------:R-:W-:-:S03]  /*14da0*/  IMAD.MOV.U32 R3, RZ, RZ, -0x1 ;  /* 0xffffffffff037424 */ /* 0x000fc600078e00ff */
[----:B------:R-:W-:Y:S02]  /*14db0*/  @P3 LOP3.LUT R0, R0, 0x1, R5, 0x78, !PT ;  /* 0x0000000100003812 */ /* 0x000fe400078e7805 */
[----:B--2---:R-:W-:-:S04]  /*14dc0*/  IADD3 R12, P1, R12, UR22, RZ ;  /* 0x000000160c0c7c10 */ /* 0x004fc8000ff3e0ff */
[----:B------:R-:W-:Y:S01]  /*14dd0*/  IADD3.X R19, R19, UR13, RZ, P1, !PT ;  /* 0x0000000d13137c10 */ /* 0x000fe20008ffe4ff */
[----:B------:R0:W-:Y:S01]  /*14de0*/  STL [R1+0x100], R12 ;  /* 0x0001000c01007387 */ /* 0x0001e20000100800 */
[----:B------:R-:W-:-:S04]  /*14df0*/  ISETP.GE.U32.AND P1, PT, R12, UR8, PT ;  /* 0x000000080c007c0c */ /* 0x000fc8000bf26070 */
[----:B------:R-:W-:-:S13]  /*14e00*/  ISETP.GE.U32.AND.EX P1, PT, R19, UR9, PT, P1 ;  /* 0x0000000913007c0c */ /* 0x000fda000bf26110 */
[----:B0-----:R-:W-:Y:S05]  /*14e10*/  @P1 BRA `(.L_x_558) ;  /* 0x0000000400641947 */ /* 0x001fea0003800000 */
[----:B------:R-:W0:Y:S01]  /*14e20*/  S2R R7, SR_CTAID.X ;  /* 0x0000000000077919 */ /* 0x000e220000002500 */
[----:B------:R-:W-:Y:S01]  /*14e30*/  ULDC UR7, c[0x0][0x150] ;  /* 0x0000540000077ab9 */ /* 0x000fe20000000800 */
[----:B------:R-:W1:Y:S01]  /*14e40*/  LDC R4, c[0x0][0x144] ;  /* 0x00005100ff047b82 */ /* 0x000e620000000800 */
[----:B------:R-:W-:Y:S01]  /*14e50*/  UISETP.NE.AND UP0, UPT, UR39, URZ, UPT ;  /* 0x0000003f2700728c */ /* 0x000fe2000bf05270 */
[----:B------:R-:W2:Y:S01]  /*14e60*/  S2R R5, SR_CTAID.Y ;  /* 0x0000000000057919 */ /* 0x000ea20000002600 */
[----:B------:R-:W-:Y:S01]  /*14e70*/  ULDC.64 UR8, c[0x0][0x628] ;  /* 0x00018a0000087ab9 */ /* 0x000fe20000000a00 */
[----:B------:R-:W-:-:S03]  /*14e80*/  ULDC UR10, c[0x0][0x630] ;  /* 0x00018c00000a7ab9 */ /* 0x000fc60000000800 */
[----:B------:R-:W-:Y:S01]  /*14e90*/  PLOP3.LUT P1, PT, PT, PT, UP0, 0x80, 0x0 ;  /* 0x000000000000781c */ /* 0x000fe20003f2f008 */
[----:B------:R-:W3:Y:S01]  /*14ea0*/  LDC R10, c[0x0][0x148] ;  /* 0x00005200ff0a7b82 */ /* 0x000ee20000000800 */
[----:B0-----:R-:W-:Y:S02]  /*14eb0*/  I2FP.F32.U32 R2, R7 ;  /* 0x0000000700027245 */ /* 0x001fe40000201000 */
[----:B--2---:R-:W-:-:S03]  /*14ec0*/  I2FP.F32.U32 R3, R5 ;  /* 0x0000000500037245 */ /* 0x004fc60000201000 */
[----:B------:R-:W-:Y:S01]  /*14ed0*/  FMUL R2, R2, UR7 ;  /* 0x0000000702027c20 */ /* 0x000fe20008400000 */
[----:B------:R-:W-:Y:S02]  /*14ee0*/  ULDC UR7, c[0x0][0x154] ;  /* 0x0000550000077ab9 */ /* 0x000fe40000000800 */
[----:B------:R-:W-:-:S03]  /*14ef0*/  FMUL R9, R3, UR7 ;  /* 0x0000000703097c20 */ /* 0x000fc60008400000 */
[----:B------:R-:W0:Y:S08]  /*14f00*/  F2I.U32.TRUNC.NTZ R2, R2 ;  /* 0x0000000200027305 */ /* 0x000e30000020f000 */
[----:B------:R-:W2:Y:S01]  /*14f10*/  F2I.U32.TRUNC.NTZ R9, R9 ;  /* 0x0000000900097305 */ /* 0x000ea2000020f000 */
[----:B0-----:R-:W-:Y:S02]  /*14f20*/  IMAD.MOV R3, RZ, RZ, -R2 ;  /* 0x000000ffff037224 */ /* 0x001fe400078e0a02 */
[----:B------:R-:W-:-:S02]  /*14f30*/  IMAD.MOV.U32 R2, RZ, RZ, R12 ;  /* 0x000000ffff027224 */ /* 0x000fc400078e000c */
[----:B-1----:R-:W-:Y:S02]  /*14f40*/  IMAD R7, R4, R3, R7 ;  /* 0x0000000304077224 */ /* 0x002fe400078e0207 */
[----:B--2---:R-:W-:-:S04]  /*14f50*/  IMAD.MOV R3, RZ, RZ, -R9 ;  /* 0x000000ffff037224 */ /* 0x004fc800078e0a09 */
[----:B---3--:R-:W-:Y:S01]  /*14f60*/  @P1 IMAD R7, R10, R3, R5 ;  /* 0x000000030a071224 */ /* 0x008fe200078e0205 */
[----:B------:R-:W-:Y:S01]  /*14f70*/  ISETP.NE.U32.AND P1, PT, RZ, UR8, PT ;  /* 0x00000008ff007c0c */ /* 0x000fe2000bf25070 */
[----:B------:R-:W-:-:S03]  /*14f80*/  IMAD.MOV.U32 R3, RZ, RZ, R19 ;  /* 0x000000ffff037224 */ /* 0x000fc600078e0013 */
[----:B------:R-:W-:-:S13]  /*14f90*/  ISETP.NE.AND.EX P1, PT, RZ, UR9, PT, P1 ;  /* 0x00000009ff007c0c */ /* 0x000fda000bf25310 */
[----:B------:R-:W-:Y:S05]  /*14fa0*/  @!P1 BRA `(.L_x_559) ;  /* 0x0000000000289947 */ /* 0x000fea0003800000 */
[----:B------:R-:W-:Y:S02]  /*14fb0*/  ULDC UR7, c[0x0][0x634] ;  /* 0x00018d0000077ab9 */ /* 0x000fe40000000800 */
[----:B------:R-:W-:-:S05]  /*14fc0*/  IADD3 R3, P1, R12, UR7, RZ ;  /* 0x000000070c037c10 */ /* 0x000fca000ff3e0ff */
[----:B------:R-:W-:-:S04]  /*14fd0*/  IMAD.X R9, RZ, RZ, R19, P1 ;  /* 0x000000ffff097224 */ /* 0x000fc800008e0613 */
[----:B------:R-:W-:-:S04]  /*14fe0*/  IMAD.WIDE.U32 R4, R9, UR8, RZ ;  /* 0x0000000809047c25 */ /* 0x000fc8000f8e00ff */
[----:B------:R-:W-:-:S04]  /*14ff0*/  IMAD.WIDE.U32 R4, P1, R3, UR9, R4 ;  /* 0x0000000903047c25 */ /* 0x000fc8000f820004 */
[----:B------:R-:W-:-:S04]  /*15000*/  IMAD.WIDE.U32 R2, R3, UR8, RZ ;  /* 0x0000000803027c25 */ /* 0x000fc8000f8e00ff */
[----:B------:R-:W-:Y:S01]  /*15010*/  IMAD.MOV.U32 R2, RZ, RZ, R5 ;  /* 0x000000ffff027224 */ /* 0x000fe200078e0005 */
[----:B------:R-:W-:Y:S01]  /*15020*/  IADD3 RZ, P3, R3, R4, RZ ;  /* 0x0000000403ff7210 */ /* 0x000fe20007f7e0ff */
[----:B------:R-:W-:-:S04]  /*15030*/  IMAD.X R3, RZ, RZ, RZ, P1 ;  /* 0x000000ffff037224 */ /* 0x000fc800008e06ff */
[----:B------:R-:W-:-:S08]  /*15040*/  IMAD.WIDE.U32.X R2, R9, UR9, R2, P3 ;  /* 0x0000000909027c25 */ /* 0x000fd000098e0402 */
.L_x_559:
[--C-:B------:R-:W-:Y:S01]  /*15050*/  SHF.R.U64 R9, R2, UR10, R3.reuse ;  /* 0x0000000a02097c19 */ /* 0x100fe20008001203 */
[----:B------:R-:W-:Y:S01]  /*15060*/  ULDC.64 UR8, c[0x0][0x620] ;  /* 0x0001880000087ab9 */ /* 0x000fe20000000a00 */
[----:B------:R-:W-:Y:S01]  /*15070*/  SHF.R.U32.HI R2, RZ, UR10, R3 ;  /* 0x0000000aff027c19 */ /* 0x000fe20008011603 */
[----:B------:R-:W-:Y:S01]  /*15080*/  IMAD.MOV.U32 R3, RZ, RZ, R19 ;  /* 0x000000ffff037224 */ /* 0x000fe200078e0013 */
[----:B------:R-:W-:Y:S01]  /*15090*/  IADD3 R11, P1, RZ, -R9, RZ ;  /* 0x80000009ff0b7210 */ /* 0x000fe20007f3e0ff */
[----:B------:R-:W-:-:S04]  /*150a0*/  ULDC UR7, c[0x0][0x618] ;  /* 0x0001860000077ab9 */ /* 0x000fc80000000800 */
[----:B------:R-:W-:-:S04]  /*150b0*/  IMAD.X R2, RZ, RZ, ~R2, P1 ;  /* 0x000000ffff027224 */ /* 0x000fc800008e0e02 */
[----:B------:R-:W-:-:S04]  /*150c0*/  IMAD R2, R2, UR8, RZ ;  /* 0x0000000802027c24 */ /* 0x000fc8000f8e02ff */
[----:B------:R-:W-:Y:S02]  /*150d0*/  IMAD R5, R11, UR9, R2 ;  /* 0x000000090b057c24 */ /* 0x000fe4000f8e0202 */
[----:B------:R-:W-:-:S04]  /*150e0*/  IMAD.MOV.U32 R2, RZ, RZ, R12 ;  /* 0x000000ffff027224 */ /* 0x000fc800078e000c */
[----:B------:R-:W-:Y:S01]  /*150f0*/  IMAD.WIDE.U32 R2, R11, UR8, R2 ;  /* 0x000000080b027c25 */ /* 0x000fe2000f8e0002 */
[----:B------:R-:W-:Y:S02]  /*15100*/  ULDC.64 UR8, c[0x0][0x640] ;  /* 0x0001900000087ab9 */ /* 0x000fe40000000a00 */
[----:B------:R-:W-:Y:S01]  /*15110*/  ISETP.NE.U32.AND P1, PT, RZ, UR8, PT ;  /* 0x00000008ff007c0c */ /* 0x000fe2000bf25070 */
[----:B------:R-:W-:-:S03]  /*15120*/  IMAD.IADD R3, R3, 0x1, R5 ;  /* 0x0000000103037824 */ /* 0x000fc600078e0205 */
[----:B------:R-:W-:Y:S02]  /*15130*/  ISETP.NE.AND.EX P1, PT, RZ, UR9, PT, P1 ;  /* 0x00000009ff007c0c */ /* 0x000fe4000bf25310 */
[--C-:B------:R-:W-:Y:S02]  /*15140*/  SHF.R.U64 R10, R2, UR7, R3.reuse ;  /* 0x00000007020a7c19 */ /* 0x100fe40008001203 */
[----:B------:R-:W-:Y:S01]  /*15150*/  SHF.R.U32.HI R3, RZ, UR7, R3 ;  /* 0x00000007ff037c19 */ /* 0x000fe20008011603 */
[----:B------:R-:W-:-:S03]  /*15160*/  ULDC UR7, c[0x0][0x608] ;  /* 0x0001820000077ab9 */ /* 0x000fc60000000800 */
[--C-:B------:R-:W-:Y:S02]  /*15170*/  SHF.R.U64 R12, R10, UR7, R3.reuse ;  /* 0x000000070a0c7c19 */ /* 0x100fe40008001203 */
[----:B------:R-:W-:Y:S01]  /*15180*/  SHF.R.U32.HI R3, RZ, UR7, R3 ;  /* 0x00000007ff037c19 */ /* 0x000fe20008011603 */
[----:B------:R-:W-:-:S03]  /*15190*/  ULDC UR7, c[0x0][0x658] ;  /* 0x0001960000077ab9 */ /* 0x000fc60000000800 */
[--C-:B------:R-:W-:Y:S02]  /*151a0*/  SHF.R.U64 R11, R12, UR7, R3.reuse ;  /* 0x000000070c0b7c19 */ /* 0x100fe40008001203 */
[----:B------:R-:W-:-:S03]  /*151b0*/  SHF.R.U32.HI R13, RZ, UR7, R3 ;  /* 0x00000007ff0d7c19 */ /* 0x000fc60008011603 */
[----:B------:R-:W-:Y:S02]  /*151c0*/  IMAD.MOV.U32 R2, RZ, RZ, R11 ;  /* 0x000000ffff027224 */ /* 0x000fe400078e000b */
[----:B------:R-:W-:Y:S01]  /*151d0*/  IMAD.MOV.U32 R3, RZ, RZ, R13 ;  /* 0x000000ffff037224 */ /* 0x000fe200078e000d */
[----:B------:R-:W-:Y:S06]  /*151e0*/  @!P1 BRA `(.L_x_560) ;  /* 0x0000000000289947 */ /* 0x000fec0003800000 */
        /* <DEDUP_REMOVED lines=10> */
.L_x_560:
[----:B------:R-:W-:Y:S01]  /*15290*/  ULDC UR7, c[0x0][0x648] ;  /* 0x0001920000077ab9 */ /* 0x000fe20000000800 */
[----:B------:R-:W-:Y:S01]  /*152a0*/  LOP3.LUT R12, R12, UR6, RZ, 0xc0, !PT ;  /* 0x000000060c0c7c12 */ /* 0x000fe2000f8ec0ff */
[----:B------:R-:W-:Y:S01]  /*152b0*/  UISETP.NE.AND UP0, UPT, UR39, URZ, UPT ;  /* 0x0000003f2700728c */ /* 0x000fe2000bf05270 */
[----:B------:R-:W-:Y:S01]  /*152c0*/  SHF.R.U64 R3, R2, UR7, R3 ;  /* 0x0000000702037c19 */ /* 0x000fe20008001203 */
[----:B------:R-:W-:Y:S01]  /*152d0*/  ULDC UR7, c[0x0][0x638] ;  /* 0x00018e0000077ab9 */ /* 0x000fe20000000800 */
[----:B------:R-:W-:-:S03]  /*152e0*/  LOP3.LUT R4, R10, UR4, RZ, 0xc0, !PT ;  /* 0x000000040a047c12 */ /* 0x000fc6000f8ec0ff */
[----:B------:R-:W-:Y:S01]  /*152f0*/  IMAD.MOV R2, RZ, RZ, -R3 ;  /* 0x000000ffff027224 */ /* 0x000fe200078e0a03 */
[----:B------:R-:W-:Y:S01]  /*15300*/  PLOP3.LUT P1, PT, PT, PT, UP0, 0x40, 0x0 ;  /* 0x000000000000781c */ /* 0x000fe20003f2e808 */
[----:B------:R-:W-:Y:S01]  /*15310*/  IMAD R12, R3, UR5, R12 ;  /* 0x00000005030c7c24 */ /* 0x000fe2000f8e020c */
[----:B------:R-:W-:Y:S01]  /*15320*/  PLOP3.LUT P3, PT, PT, PT, UP0, 0x40, 0x0 ;  /* 0x000000000000781c */ /* 0x000fe20003f6e808 */
[----:B------:R-:W-:Y:S01]  /*15330*/  IMAD R11, R2, UR7, R11 ;  /* 0x00000007020b7c24 */ /* 0x000fe2000f8e020b */
[----:B------:R-:W-:Y:S02]  /*15340*/  ULDC UR7, c[0x0][0x610] ;  /* 0x0001840000077ab9 */ /* 0x000fe40000000800 */
[----:B------:R-:W-:Y:S01]  /*15350*/  IMAD R7, R12, UR7, R7 ;  /* 0x000000070c077c24 */ /* 0x000fe2000f8e0207 */
[----:B------:R-:W-:Y:S02]  /*15360*/  ULDC UR7, c[0x0][0x600] ;  /* 0x0001800000077ab9 */ /* 0x000fe40000000800 */
[----:B------:R-:W-:-:S05]  /*15370*/  IMAD R4, R11, UR7, R4 ;  /* 0x000000070b047c24 */ /* 0x000fca000f8e0204 */
[----:B------:R-:W-:Y:S02]  /*15380*/  SEL R2, R4, R7, P1 ;  /* 0x0000000704027207 */ /* 0x000fe40000800000 */
[----:B------:R-:W-:Y:S01]  /*15390*/  SEL R3, R7, R4, P3 ;  /* 0x0000000407037207 */ /* 0x000fe20001800000 */
[----:B------:R-:W-:-:S07]  /*153a0*/  IMAD.MOV.U32 R4, RZ, RZ, 0x1 ;  /* 0x00000001ff047424 */ /* 0x000fce00078e00ff */
.L_x_558:
[----:B------:R-:W-:Y:S05]  /*153b0*/  BSYNC B1 ;  /* 0x0000000000017941 */ /* 0x000fea0003800000 */
.L_x_557:
[----:B------:R-:W-:-:S13]  /*153c0*/  LOP3.LUT P1, RZ, R4, 0xff, RZ, 0xc0, !PT ;  /* 0x000000ff04ff7812 */ /* 0x000fda000782c0ff */
[----:B------:R-:W-:Y:S05]  /*153d0*/  @P1 BRA `(.L_x_561) ;  /* 0xfffffff400201947 */ /* 0x000fea000383ffff */
[----:B------:R-:W-:Y:S05]  /*153e0*/  BSYNC B0 ;  /* 0x0000000000007941 */ /* 0x000fea0003800000 */
.L_x_549:
[----:B------:R-:W-:-:S03]  /*153f0*/  UMOV UR7, 0xffffffff ;  /* 0xffffffff00077882 */ /* 0x000fc60000000000 */
[----:B------:R-:W-:Y:S05]  /*15400*/  BRA.DIV UR7, `(.L_x_562) ;  /* 0x0000000a07147947 */ /* 0x000fea000b800000 */
[----:B------:R-:W-:-:S13]  /*15410*/  ELECT P6, URZ, PT ;  /* 0x00000000003f782f */ /* 0x000fda00038c0000 */
.L_x_583:
[----:B------:R-:W-:Y:S04]  /*15420*/  BSSY B0, `(.L_x_563) ;  /* 0x000006b000007945 */ /* 0x000fe80003800000 */
[----:B------:R-:W-:Y:S05]  /*15430*/  @!P6 BRA `(.L_x_564) ;  /* 0x0000000400a4e947 */ /* 0x000fea0003800000 */
[----:B------:R-:W-:-:S04]  /*15440*/  ULOP3.LUT UR7, UR38, 0x2, URZ, 0xfc, !UPT ;  /* 0x0000000226077892 */ /* 0x000fc8000f8efc3f */
[----:B------:R-:W-:-:S06]  /*15450*/  UISETP.NE.AND UP0, UPT, UR7, 0x3, UPT ;  /* 0x000000030700788c */ /* 0x000fcc000bf05270 */
[----:B------:R-:W-:-:S13]  /*15460*/  PLOP3.LUT P0, PT, PT, PT, UP0, 0x80, 0x0 ;  /* 0x000000000000781c */ /* 0x000fda0003f0f008 */
[----:B------:R-:W-:Y:S05]  /*15470*/  @!P0 BRA `(.L_x_565) ;  /* 0x0000000000048947 */ /* 0x000fea0003800000 */
[----:B------:R-:W-:Y:S01]  /*15480*/  BPT.TRAP 0x1 ;  /* 0x000000040000795c */ /* 0x000fe20000300000 */
.L_x_565:
[----:B------:R-:W0:Y:S01]  /*15490*/  S2R R3, SR_CgaCtaId ;  /* 0x0000000000037919 */ /* 0x000e220000008800 */
[----:B------:R-:W-:-:S04]  /*154a0*/  MOV R2, 0x400 ;  /* 0x0000040000027802 */ /* 0x000fc80000000f00 */
[----:B0-----:R-:W-:Y:S02]  /*154b0*/  LEA R3, R3, R2, 0x18 ;  /* 0x0000000203037211 */ /* 0x001fe400078ec0ff */
[----:B------:R-:W-:-:S03]  /*154c0*/  SHF.L.U32 R2, R0, 0x1f, RZ ;  /* 0x0000001f00027819 */ /* 0x000fc600000006ff */
[----:B------:R-:W-:-:S04]  /*154d0*/  VIADD R3, R3, 0x58 ;  /* 0x0000005803037836 */ /* 0x000fc80000000000 */
[----:B------:R-:W-:-:S04]  /*154e0*/  IMAD R5, R6, 0x8, R3 ;  /* 0x0000000806057824 */ /* 0x000fc800078e0203 */
[----:B------:R-:W0:Y:S02]  /*154f0*/  SYNCS.PHASECHK.TRANS64.TRYWAIT P0, [R5+URZ], R2 ;  /* 0x00000002050075a7 */ /* 0x000e24000800017f */
[----:B0-----:R-:W-:Y:S05]  /*15500*/  @!P0 BRA `(.L_x_566) ;  /* 0x0000000400f48947 */ /* 0x001fea0003800000 */
.L_x_584:
[----:B------:R-:W-:-:S05]  /*15510*/  VIADD R6, R6, 0x1 ;  /* 0x0000000106067836 */ /* 0x000fca0000000000 */
[----:B------:R-:W-:-:S04]  /*15520*/  ISETP.NE.AND P0, PT, R6, 0xb, PT ;  /* 0x0000000b0600780c */ /* 0x000fc80003f05270 */
[----:B0-----:R-:W-:Y:S02]  /*15530*/  SEL R5, RZ, 0x1, P0 ;  /* 0x00000001ff057807 */ /* 0x001fe40000000000 */
[----:B------:R-:W-:Y:S02]  /*15540*/  SEL R6, R6, RZ, P0 ;  /* 0x000000ff06067207 */ /* 0x000fe40000000000 */
[----:B------:R-:W-:-:S03]  /*15550*/  LOP3.LUT R5, R0, R5, RZ, 0x3c, !PT ;  /* 0x0000000500057212 */ /* 0x000fc600078e3cff */
[----:B------:R-:W-:Y:S01]  /*15560*/  IMAD R7, R6, 0x8, R3 ;  /* 0x0000000806077824 */ /* 0x000fe200078e0203 */
[----:B------:R-:W-:-:S04]  /*15570*/  SHF.L.U32 R0, R5, 0x1f, RZ ;  /* 0x0000001f05007819 */ /* 0x000fc800000006ff */
[----:B------:R-:W0:Y:S02]  /*15580*/  SYNCS.PHASECHK.TRANS64.TRYWAIT P0, [R7+URZ], R0 ;  /* 0x00000000070075a7 */ /* 0x000e24000800017f */
[----:B0-----:R-:W-:Y:S05]  /*15590*/  @!P0 BRA `(.L_x_567) ;  /* 0x0000000400e48947 */ /* 0x001fea0003800000 */
.L_x_585:
[----:B0-----:R-:W-:-:S05]  /*155a0*/  VIADD R0, R6, 0x1 ;  /* 0x0000000106007836 */ /* 0x001fca0000000000 */
[----:B------:R-:W-:-:S04]  /*155b0*/  ISETP.NE.AND P0, PT, R0, 0xb, PT ;  /* 0x0000000b0000780c */ /* 0x000fc80003f05270 */
[----:B------:R-:W-:Y:S02]  /*155c0*/  SEL R2, RZ, 0x1, P0 ;  /* 0x00000001ff027807 */ /* 0x000fe40000000000 */
[----:B------:R-:W-:Y:S02]  /*155d0*/  SEL R4, R0, RZ, P0 ;  /* 0x000000ff00047207 */ /* 0x000fe40000000000 */
[----:B------:R-:W-:-:S03]  /*155e0*/  LOP3.LUT R5, R5, R2, RZ, 0x3c, !PT ;  /* 0x0000000205057212 */ /* 0x000fc600078e3cff */
[----:B------:R-:W-:Y:S01]  /*155f0*/  IMAD R7, R4, 0x8, R3 ;  /* 0x0000000804077824 */ /* 0x000fe200078e0203 */
[----:B------:R-:W-:-:S04]  /*15600*/  SHF.L.U32 R0, R5, 0x1f, RZ ;  /* 0x0000001f05007819 */ /* 0x000fc800000006ff */
[----:B------:R-:W0:Y:S02]  /*15610*/  SYNCS.PHASECHK.TRANS64.TRYWAIT P0, [R7+URZ], R0 ;  /* 0x00000000070075a7 */ /* 0x000e24000800017f */
[----:B0-----:R-:W-:Y:S05]  /*15620*/  @!P0 BRA `(.L_x_568) ;  /* 0x0000000400d48947 */ /* 0x001fea0003800000 */
.L_x_586:
        /* <DEDUP_REMOVED lines=9> */
.L_x_587:
        /* <DEDUP_REMOVED lines=9> */
.L_x_588:
        /* <DEDUP_REMOVED lines=9> */
.L_x_589:
        /* <DEDUP_REMOVED lines=9> */
.L_x_590:
        /* <DEDUP_REMOVED lines=9> */
.L_x_591:
        /* <DEDUP_REMOVED lines=9> */
.L_x_592:
        /* <DEDUP_REMOVED lines=9> */
.L_x_593:
[----:B0-----:R-:W-:-:S05]  /*15a20*/  VIADD R0, R4, 0x1 ;  /* 0x0000000104007836 */ /* 0x001fca0000000000 */
[----:B------:R-:W-:-:S04]  /*15a30*/  ISETP.NE.AND P0, PT, R0, 0xb, PT ;  /* 0x0000000b0000780c */ /* 0x000fc80003f05270 */
[----:B------:R-:W-:Y:S02]  /*15a40*/  SEL R2, RZ, 0x1, P0 ;  /* 0x00000001ff027807 */ /* 0x000fe40000000000 */
[----:B------:R-:W-:Y:S02]  /*15a50*/  SEL R0, R0, RZ, P0 ;  /* 0x000000ff00007207 */ /* 0x000fe40000000000 */
[----:B------:R-:W-:-:S03]  /*15a60*/  LOP3.LUT R2, R5, R2, RZ, 0x3c, !PT ;  /* 0x0000000205027212 */ /* 0x000fc600078e3cff */
[----:B------:R-:W-:Y:S01]  /*15a70*/  IMAD R3, R0, 0x8, R3 ;  /* 0x0000000800037824 */ /* 0x000fe200078e0203 */
[----:B------:R-:W-:-:S07]  /*15a80*/  SHF.L.U32 R0, R2, 0x1f, RZ ;  /* 0x0000001f02007819 */ /* 0x000fce00000006ff */
.L_x_576:
[----:B0-----:R0:W1:Y:S02]  /*15a90*/  SYNCS.PHASECHK.TRANS64.TRYWAIT P0, [R3+URZ], R0 ;  /* 0x00000000030075a7 */ /* 0x001064000800017f */
[----:B-1----:R-:W-:Y:S05]  /*15aa0*/  @!P0 NANOSLEEP.SYNCS 0x989680 ;  /* 0x009896800000895d */ /* 0x002fea0003900000 */
[----:B------:R-:W1:Y:S02]  /*15ab0*/  @!P0 SYNCS.PHASECHK.TRANS64 P0, [R3+URZ], R0 ;  /* 0x00000000030085a7 */ /* 0x000e64000800007f */
[----:B-1----:R-:W-:Y:S05]  /*15ac0*/  @!P0 BRA `(.L_x_576) ;  /* 0xfffffffc00f08947 */ /* 0x002fea000383ffff */
.L_x_564:
[----:B------:R-:W-:Y:S05]  /*15ad0*/  BSYNC B0 ;  /* 0x0000000000007941 */ /* 0x000fea0003800000 */
.L_x_563:
[----:B------:R-:W-:Y:S05]  /*15ae0*/  EXIT ;  /* 0x000000000000794d */ /* 0x000fea0003800000 */
.L_x_18:
[----:B-1----:R1:W2:Y:S02]  /*15af0*/  SYNCS.PHASECHK.TRANS64.TRYWAIT P1, [R3+URZ], R2 ;  /* 0x00000002030075a7 */ /* 0x0022a4000802017f */
[----:B--2---:R-:W-:Y:S05]  /*15b00*/  @!P1 NANOSLEEP.SYNCS 0x989680 ;  /* 0x009896800000995d */ /* 0x004fea0003900000 */
[----:B------:R-:W2:Y:S02]  /*15b10*/  @!P1 SYNCS.PHASECHK.TRANS64 P1, [R3+URZ], R2 ;  /* 0x00000002030095a7 */ /* 0x000ea4000802007f */
[----:B--2---:R-:W-:Y:S05]  /*15b20*/  @!P1 BRA `(.L_x_18) ;  /* 0xfffffffc00f09947 */ /* 0x004fea000383ffff */
[----:B------:R-:W-:Y:S05]  /*15b30*/  BRA `(.L_x_17) ;  /* 0xfffffeb800a47947 */ /* 0x000fea000383ffff */
.L_x_23:
[----:B-1----:R1:W2:Y:S02]  /*15b40*/  SYNCS.PHASECHK.TRANS64.TRYWAIT P1, [R5+URZ], R6 ;  /* 0x00000006050075a7 */ /* 0x0022a4000802017f */
[----:B--2---:R-:W-:Y:S05]  /*15b50*/  @!P1 NANOSLEEP.SYNCS 0x989680 ;  /* 0x009896800000995d */ /* 0x004fea0003900000 */
[----:B------:R-:W2:Y:S02]  /*15b60*/  @!P1 SYNCS.PHASECHK.TRANS64 P1, [R5+URZ], R6 ;  /* 0x00000006050095a7 */ /* 0x000ea4000802007f */
[----:B--2---:R-:W-:Y:S05]  /*15b70*/  @!P1 BRA `(.L_x_23) ;  /* 0xfffffffc00f09947 */ /* 0x004fea000383ffff */
[----:B------:R-:W-:Y:S05]  /*15b80*/  BRA `(.L_x_22) ;  /* 0xfffffebc00f87947 */ /* 0x000fea000383ffff */
.L_x_550:
[----:B------:R-:W-:Y:S01]  /*15b90*/  BSSY B1, `(.L_x_577) ;  /* 0x0000006000017945 */ /* 0x000fe20003800000 */
[----:B------:R-:W-:-:S07]  /*15ba0*/  IMAD.MOV.U32 R15, RZ, RZ, -0x1 ;  /* 0xffffffffff0f7424 */ /* 0x000fce00078e00ff */
[----:B------:R-:W-:Y:S05]  /*15bb0*/  WARPSYNC.COLLECTIVE R15, `(.L_x_578) ;  /* 0x000000000f0c7348 */ /* 0x000fea0003c00000 */
[----:B------:R-:W-:Y:S02]  /*15bc0*/  ELECT P6, UR62, PT ;  /* 0x00000000003e782f */ /* 0x000fe400038c0000 */
[----:B------:R-:W-:Y:S01]  /*15bd0*/  MOV R14, UR62 ;  /* 0x0000003e000e7c02 */ /* 0x000fe20008000f00 */
[----:B------:R-:W-:Y:S10]  /*15be0*/  ENDCOLLECTIVE ;  /* 0x000000000000791b */ /* 0x000ff40003800000 */
.L_x_578:
[----:B------:R-:W-:Y:S05]  /*15bf0*/  BSYNC B1 ;  /* 0x0000000000017941 */ /* 0x000fea0003800000 */
.L_x_577:
[----:B------:R-:W-:Y:S05]  /*15c00*/  BRA `(.L_x_579) ;  /* 0xffffffec00207947 */ /* 0x000fea000383ffff */
.L_x_553:
[----:B-1----:R1:W2:Y:S02]  /*15c10*/  SYNCS.PHASECHK.TRANS64.TRYWAIT P1, [R12+URZ+0x58], R7 ;  /* 0x000058070c0075a7 */ /* 0x0022a4000802017f */
[----:B--2---:R-:W-:Y:S05]  /*15c20*/  @!P1 NANOSLEEP.SYNCS 0x989680 ;  /* 0x009896800000995d */ /* 0x004fea0003900000 */
[----:B------:R-:W2:Y:S02]  /*15c30*/  @!P1 SYNCS.PHASECHK.TRANS64 P1, [R12+URZ+0x58], R7 ;  /* 0x000058070c0095a7 */ /* 0x000ea4000802007f */
[----:B--2---:R-:W-:Y:S05]  /*15c40*/  @!P1 BRA `(.L_x_553) ;  /* 0xfffffffc00f09947 */ /* 0x004fea000383ffff */
[----:B------:R-:W-:Y:S05]  /*15c50*/  BRA `(.L_x_580) ;  /* 0xffffffec00547947 */ /* 0x000fea000383ffff */
.L_x_562:
[----:B------:R-:W-:Y:S01]  /*15c60*/  BSSY B0, `(.L_x_581) ;  /* 0x0000006000007945 */ /* 0x000fe20003800000 */
[----:B------:R-:W-:-:S07]  /*15c70*/  IMAD.MOV.U32 R15, RZ, RZ, -0x1 ;  /* 0xffffffffff0f7424 */ /* 0x000fce00078e00ff */
[----:B------:R-:W-:Y:S05]  /*15c80*/  WARPSYNC.COLLECTIVE R15, `(.L_x_582) ;  /* 0x000000000f0c7348 */ /* 0x000fea0003c00000 */
[----:B------:R-:W-:Y:S02]  /*15c90*/  ELECT P6, UR62, PT ;  /* 0x00000000003e782f */ /* 0x000fe400038c0000 */
[----:B------:R-:W-:Y:S01]  /*15ca0*/  MOV R14, UR62 ;  /* 0x0000003e000e7c02 */ /* 0x000fe20008000f00 */
[----:B------:R-:W-:Y:S10]  /*15cb0*/  ENDCOLLECTIVE ;  /* 0x000000000000791b */ /* 0x000ff40003800000 */
.L_x_582:
[----:B------:R-:W-:Y:S05]  /*15cc0*/  BSYNC B0 ;  /* 0x0000000000007941 */ /* 0x000fea0003800000 */
.L_x_581:
[----:B------:R-:W-:Y:S05]  /*15cd0*/  BRA `(.L_x_583) ;  /* 0xfffffff400d07947 */ /* 0x000fea000383ffff */
.L_x_566:
[----:B0-----:R0:W1:Y:S02]  /*15ce0*/  SYNCS.PHASECHK.TRANS64.TRYWAIT P0, [R5+URZ], R2 ;  /* 0x00000002050075a7 */ /* 0x001064000800017f */
[----:B-1----:R-:W-:Y:S05]  /*15cf0*/  @!P0 NANOSLEEP.SYNCS 0x989680 ;  /* 0x009896800000895d */ /* 0x002fea0003900000 */
[----:B------:R-:W1:Y:S02]  /*15d00*/  @!P0 SYNCS.PHASECHK.TRANS64 P0, [R5+URZ], R2 ;  /* 0x00000002050085a7 */ /* 0x000e64000800007f */
[----:B-1----:R-:W-:Y:S05]  /*15d10*/  @!P0 BRA `(.L_x_566) ;  /* 0xfffffffc00f08947 */ /* 0x002fea000383ffff */
[----:B------:R-:W-:Y:S05]  /*15d20*/  BRA `(.L_x_584) ;  /* 0xfffffff400f87947 */ /* 0x000fea000383ffff */
.L_x_567:
[----:B0-----:R0:W1:Y:S02]  /*15d30*/  SYNCS.PHASECHK.TRANS64.TRYWAIT P0, [R7+URZ], R0 ;  /* 0x00000000070075a7 */ /* 0x001064000800017f */
[----:B-1----:R-:W-:Y:S05]  /*15d40*/  @!P0 NANOSLEEP.SYNCS 0x989680 ;  /* 0x009896800000895d */ /* 0x002fea0003900000 */
[----:B------:R-:W1:Y:S02]  /*15d50*/  @!P0 SYNCS.PHASECHK.TRANS64 P0, [R7+URZ], R0 ;  /* 0x00000000070085a7 */ /* 0x000e64000800007f */
[----:B-1----:R-:W-:Y:S05]  /*15d60*/  @!P0 BRA `(.L_x_567) ;  /* 0xfffffffc00f08947 */ /* 0x002fea000383ffff */
[----:B------:R-:W-:Y:S05]  /*15d70*/  BRA `(.L_x_585) ;  /* 0xfffffff800087947 */ /* 0x000fea000383ffff */
.L_x_568:
[----:B0-----:R0:W1:Y:S02]  /*15d80*/  SYNCS.PHASECHK.TRANS64.TRYWAIT P0, [R7+URZ], R0 ;  /* 0x00000000070075a7 */ /* 0x001064000800017f */
[----:B-1----:R-:W-:Y:S05]  /*15d90*/  @!P0 NANOSLEEP.SYNCS 0x989680 ;  /* 0x009896800000895d */ /* 0x002fea0003900000 */
[----:B------:R-:W1:Y:S02]  /*15da0*/  @!P0 SYNCS.PHASECHK.TRANS64 P0, [R7+URZ], R0 ;  /* 0x00000000070085a7 */ /* 0x000e64000800007f */
[----:B-1----:R-:W-:Y:S05]  /*15db0*/  @!P0 BRA `(.L_x_568) ;  /* 0xfffffffc00f08947 */ /* 0x002fea000383ffff */
[----:B------:R-:W-:Y:S05]  /*15dc0*/  BRA `(.L_x_586) ;  /* 0xfffffff800187947 */ /* 0x000fea000383ffff */
.L_x_569:
[----:B0-----:R0:W1:Y:S02]  /*15dd0*/  SYNCS.PHASECHK.TRANS64.TRYWAIT P0, [R7+URZ], R0 ;  /* 0x00000000070075a7 */ /* 0x001064000800017f */
[----:B-1----:R-:W-:Y:S05]  /*15de0*/  @!P0 NANOSLEEP.SYNCS 0x989680 ;  /* 0x009896800000895d */ /* 0x002fea0003900000 */
[----:B------:R-:W1:Y:S02]  /*15df0*/  @!P0 SYNCS.PHASECHK.TRANS64 P0, [R7+URZ], R0 ;  /* 0x00000000070085a7 */ /* 0x000e64000800007f */
[----:B-1----:R-:W-:Y:S05]  /*15e00*/  @!P0 BRA `(.L_x_569) ;  /* 0xfffffffc00f08947 */ /* 0x002fea000383ffff */
[----:B------:R-:W-:Y:S05]  /*15e10*/  BRA `(.L_x_587) ;  /* 0xfffffff800287947 */ /* 0x000fea000383ffff */
.L_x_570:
[----:B0-----:R0:W1:Y:S02]  /*15e20*/  SYNCS.PHASECHK.TRANS64.TRYWAIT P0, [R7+URZ], R0 ;  /* 0x00000000070075a7 */ /* 0x001064000800017f */
[----:B-1----:R-:W-:Y:S05]  /*15e30*/  @!P0 NANOSLEEP.SYNCS 0x989680 ;  /* 0x009896800000895d */ /* 0x002fea0003900000 */
[----:B------:R-:W1:Y:S02]  /*15e40*/  @!P0 SYNCS.PHASECHK.TRANS64 P0, [R7+URZ], R0 ;  /* 0x00000000070085a7 */ /* 0x000e64000800007f */
[----:B-1----:R-:W-:Y:S05]  /*15e50*/  @!P0 BRA `(.L_x_570) ;  /* 0xfffffffc00f08947 */ /* 0x002fea000383ffff */
[----:B------:R-:W-:Y:S05]  /*15e60*/  BRA `(.L_x_588) ;  /* 0xfffffff800387947 */ /* 0x000fea000383ffff */
.L_x_571:
[----:B0-----:R0:W1:Y:S02]  /*15e70*/  SYNCS.PHASECHK.TRANS64.TRYWAIT P0, [R7+URZ], R0 ;  /* 0x00000000070075a7 */ /* 0x001064000800017f */
[----:B-1----:R-:W-:Y:S05]  /*15e80*/  @!P0 NANOSLEEP.SYNCS 0x989680 ;  /* 0x009896800000895d */ /* 0x002fea0003900000 */
[----:B------:R-:W1:Y:S02]  /*15e90*/  @!P0 SYNCS.PHASECHK.TRANS64 P0, [R7+URZ], R0 ;  /* 0x00000000070085a7 */ /* 0x000e64000800007f */
[----:B-1----:R-:W-:Y:S05]  /*15ea0*/  @!P0 BRA `(.L_x_571) ;  /* 0xfffffffc00f08947 */ /* 0x002fea000383ffff */
[----:B------:R-:W-:Y:S05]  /*15eb0*/  BRA `(.L_x_589) ;  /* 0xfffffff800487947 */ /* 0x000fea000383ffff */
.L_x_572:
[----:B0-----:R0:W1:Y:S02]  /*15ec0*/  SYNCS.PHASECHK.TRANS64.TRYWAIT P0, [R7+URZ], R0 ;  /* 0x00000000070075a7 */ /* 0x001064000800017f */
[----:B-1----:R-:W-:Y:S05]  /*15ed0*/  @!P0 NANOSLEEP.SYNCS 0x989680 ;  /* 0x009896800000895d */ /* 0x002fea0003900000 */
[----:B------:R-:W1:Y:S02]  /*15ee0*/  @!P0 SYNCS.PHASECHK.TRANS64 P0, [R7+URZ], R0 ;  /* 0x00000000070085a7 */ /* 0x000e64000800007f */
[----:B-1----:R-:W-:Y:S05]  /*15ef0*/  @!P0 BRA `(.L_x_572) ;  /* 0xfffffffc00f08947 */ /* 0x002fea000383ffff */
[----:B------:R-:W-:Y:S05]  /*15f00*/  BRA `(.L_x_590) ;  /* 0xfffffff800587947 */ /* 0x000fea000383ffff */
.L_x_573:
[----:B0-----:R0:W1:Y:S02]  /*15f10*/  SYNCS.PHASECHK.TRANS64.TRYWAIT P0, [R7+URZ], R0 ;  /* 0x00000000070075a7 */ /* 0x001064000800017f */
[----:B-1----:R-:W-:Y:S05]  /*15f20*/  @!P0 NANOSLEEP.SYNCS 0x989680 ;  /* 0x009896800000895d */ /* 0x002fea0003900000 */
[----:B------:R-:W1:Y:S02]  /*15f30*/  @!P0 SYNCS.PHASECHK.TRANS64 P0, [R7+URZ], R0 ;  /* 0x00000000070085a7 */ /* 0x000e64000800007f */
[----:B-1----:R-:W-:Y:S05]  /*15f40*/  @!P0 BRA `(.L_x_573) ;  /* 0xfffffffc00f08947 */ /* 0x002fea000383ffff */
[----:B------:R-:W-:Y:S05]  /*15f50*/  BRA `(.L_x_591) ;  /* 0xfffffff800687947 */ /* 0x000fea000383ffff */
.L_x_574:
[----:B0-----:R0:W1:Y:S02]  /*15f60*/  SYNCS.PHASECHK.TRANS64.TRYWAIT P0, [R7+URZ], R0 ;  /* 0x00000000070075a7 */ /* 0x001064000800017f */
[----:B-1----:R-:W-:Y:S05]  /*15f70*/  @!P0 NANOSLEEP.SYNCS 0x989680 ;  /* 0x009896800000895d */ /* 0x002fea0003900000 */
[----:B------:R-:W1:Y:S02]  /*15f80*/  @!P0 SYNCS.PHASECHK.TRANS64 P0, [R7+URZ], R0 ;  /* 0x00000000070085a7 */ /* 0x000e64000800007f */
[----:B-1----:R-:W-:Y:S05]  /*15f90*/  @!P0 BRA `(.L_x_574) ;  /* 0xfffffffc00f08947 */ /* 0x002fea000383ffff */
[----:B------:R-:W-:Y:S05]  /*15fa0*/  BRA `(.L_x_592) ;  /* 0xfffffff800787947 */ /* 0x000fea000383ffff */
.L_x_575:
[----:B0-----:R0:W1:Y:S02]  /*15fb0*/  SYNCS.PHASECHK.TRANS64.TRYWAIT P0, [R7+URZ], R0 ;  /* 0x00000000070075a7 */ /* 0x001064000800017f */
[----:B-1----:R-:W-:Y:S05]  /*15fc0*/  @!P0 NANOSLEEP.SYNCS 0x989680 ;  /* 0x009896800000895d */ /* 0x002fea0003900000 */
[----:B------:R-:W1:Y:S02]  /*15fd0*/  @!P0 SYNCS.PHASECHK.TRANS64 P0, [R7+URZ], R0 ;  /* 0x00000000070085a7 */ /* 0x000e64000800007f */
[----:B-1----:R-:W-:Y:S05]  /*15fe0*/  @!P0 BRA `(.L_x_575) ;  /* 0xfffffffc00f08947 */ /* 0x002fea000383ffff */
[----:B------:R-:W-:Y:S05]  /*15ff0*/  BRA `(.L_x_593) ;  /* 0xfffffff800887947 */ /* 0x000fea000383ffff */
.L_x_594:
[----:B------:R-:W-:-:S00]  /*16000*/  BRA `(.L_x_594) ;  /* 0xfffffffc00fc7947 */ /* 0x000fc0000383ffff */
[----:B------:R-:W-:-:S00]  /*16010*/  NOP ;  /* 0x0000000000007918 */ /* 0x000fc00000000000 */
        /* <DEDUP_REMOVED lines=14> */
.L_x_595:


//--------------------- .nv.global.init           --------------------------
	.section	.nv.global.init,"aw",@progbits
.nv.global.init:
	.type		$str$22,@object
	.size		$str$22,($str$23 - $str$22)
$str$22:
        /*0000*/ 	.byte	0x6b, 0x5f, 0x74, 0x69, 0x6c, 0x65, 0x5f, 0x63, 0x6f, 0x75, 0x6e, 0x74, 0x20, 0x3e, 0x3d, 0x20
        /*0010*/ 	.byte	0x31, 0x00
	.type		$str$23,@object
	.size		$str$23,(__unnamed_1 - $str$23)
$str$23:
        /*0012*/ 	.byte	0x2f, 0x74, 0x6d, 0x70, 0x2f, 0x63, 0x75, 0x74, 0x6c, 0x61, 0x73, 0x73, 0x5f, 0x73, 0x77, 0x65
        /*0022*/ 	.byte	0x65, 0x70, 0x5f, 0x73, 0x72, 0x63, 0x2f, 0x69, 0x6e, 0x63, 0x6c, 0x75, 0x64, 0x65, 0x2f, 0x63
        /*0032*/ 	.byte	0x75, 0x74, 0x6c, 0x61, 0x73, 0x73, 0x2f, 0x67, 0x65, 0x6d, 0x6d, 0x2f, 0x63, 0x6f, 0x6c, 0x6c
        /*0042*/ 	.byte	0x65, 0x63, 0x74, 0x69, 0x76, 0x65, 0x2f, 0x73, 0x6d, 0x39, 0x30, 0x5f, 0x6d, 0x6d, 0x61, 0x5f
        /*0052*/ 	.byte	0x74, 0x6d, 0x61, 0x5f, 0x67, 0x6d, 0x6d, 0x61, 0x5f, 0x73, 0x73, 0x5f, 0x77, 0x61, 0x72, 0x70
        /*0062*/ 	.byte	0x73, 0x70, 0x65, 0x63, 0x69, 0x61, 0x6c, 0x69, 0x7a, 0x65, 0x64, 0x2e, 0x68, 0x70, 0x70, 0x00
	.type		__unnamed_1,@object
	.size		__unnamed_1,(.L_0 - __unnamed_1)
__unnamed_1:
        /* <DEDUP_REMOVED lines=173> */
        /*0b42*/ 	.byte	0x5d, 0x00
.L_0:


//--------------------- .nv.shared._ZN7cutlass13device_kernelINS_4gemm6kernel13GemmUniversalIN4cute5tupleIJiiiiEEENS1_10collective13CollectiveMmaINS1_34MainloopSm90TmaGmmaWarpSpecializedILi11ENS5_IJNS4_1CILi1EEESB_SB_EEENS1_35KernelTmaWarpSpecializedCooperativeEEENS5_IJNSA_ILi512EEENSA_ILi128EEENSA_ILi32EEEEEEaNS5_IJlSB_lEEEaSJ_NS4_8TiledMMAINS4_8MMA_AtomIJNS4_4SM904GMMA27MMA_64x128x32_S32S8S8_SS_TNEEEENS4_6LayoutINS5_IJNSA_ILi2EEESB_SB_EEENS5_IJSB_NSA_ILi0EEEST_EEEEENS5_IJNS4_10UnderscoreESW_SW_EEEEENS4_13SM90_TMA_LOADENS4_14ComposedLayoutINS4_7SwizzleILi1ELi4ELi3EEENS4_18smem_ptr_flag_bitsILi8EEENSQ_INS5_IJNSA_ILi8EEESH_EEENS5_IJSH_SB_EEEEEEEvNS4_8identityESZ_S19_vS1A_EENS_8epilogue10collective6detail29Sm90TmaWarpSpecializedAdapterINS1D_15DefaultEpilogueIaSJ_SJ_NS1C_6thread17LinearCombinationIaLi1EiiLNS1H_9ScaleType4KindE0ELNS_15FloatRoundStyleE2EaEENS1_15EpilogueDefaultEEEEEvvEEEEvNT_6ParamsE --------------------------
	.section	.nv.shared._ZN7cutlass13device_kernelINS_4gemm6kernel13GemmUniversalIN4cute5tupleIJiiiiEEENS1_10collective13CollectiveMmaINS1_34MainloopSm90TmaGmmaWarpSpecializedILi11ENS5_IJNS4_1CILi1EEESB_SB_EEENS1_35KernelTmaWarpSpecializedCooperativeEEENS5_IJNSA_ILi512EEENSA_ILi128EEENSA_ILi32EEEEEEaNS5_IJlSB_lEEEaSJ_NS4_8TiledMMAINS4_8MMA_AtomIJNS4_4SM904GMMA27MMA_64x128x32_S32S8S8_SS_TNEEEENS4_6LayoutINS5_IJNSA_ILi2EEESB_SB_EEENS5_IJSB_NSA_ILi0EEEST_EEEEENS5_IJNS4_10UnderscoreESW_SW_EEEEENS4_13SM90_TMA_LOADENS4_14ComposedLayoutINS4_7SwizzleILi1ELi4ELi3EEENS4_18smem_ptr_flag_bitsILi8EEENSQ_INS5_IJNSA_ILi8EEESH_EEENS5_IJSH_SB_EEEEEEEvNS4_8identityESZ_S19_vS1A_EENS_8epilogue10collective6detail29Sm90TmaWarpSpecializedAdapterINS1D_15DefaultEpilogueIaSJ_SJ_NS1C_6thread17LinearCombinationIaLi1EiiLNS1H_9ScaleType4KindE0ELNS_15FloatRoundStyleE2EaEENS1_15EpilogueDefaultEEEEEvvEEEEvNT_6ParamsE,"aw",@nobits
	.sectionflags	@""
	.align	16
	.zero		1024


//--------------------- .nv.shared.reserved.0     --------------------------
	.section	.nv.shared.reserved.0,"aw",@nobits
	.weak		__nv_reservedSMEM_offset_0_alias
	.size		__nv_reservedSMEM_offset_0_alias, 0, 0
	.other		__nv_reservedSMEM_offset_0_alias,@"STO_CUDA_RESERVED_SHARED STV_DEFAULT"
__nv_reservedSMEM_offset_0_alias:
	.zero		0


//--------------------- .nv.global                --------------------------
	.section	.nv.global,"aw",@nobits
.nv.global:
	.type		_ZN39_INTERNAL_6f62e7db_4_k_cu_1780f536_98784cute1_E,@object
	.size		_ZN39_INTERNAL_6f62e7db_4_k_cu_1780f536_98784cute1_E,(_ZN39_INTERNAL_6f62e7db_4_k_cu_1780f536_98784cuda3std3__45__cpo6cbeginE - _ZN39_INTERNAL_6f62e7db_4_k_cu_1780f536_98784cute1_E)
_ZN39_INTERNAL_6f62e7db_4_k_cu_1780f536_98784cute1_E:
	.zero		1
	.type		_ZN39_INTERNAL_6f62e7db_4_k_cu_1780f536_98784cuda3std3__45__cpo6cbeginE,@object
	.size		_ZN39_INTERNAL_6f62e7db_4_k_cu_1780f536_98784cuda3std3__45__cpo6cbeginE,(_ZN39_INTERNAL_6f62e7db_4_k_cu_1780f536_98784cuda3std3__48in_placeE - _ZN39_INTERNAL_6f62e7db_4_k_cu_1780f536_98784cuda3std3__45__cpo6cbeginE)
_ZN39_INTERNAL_6f62e7db_4_k_cu_1780f536_98784cuda3std3__45__cpo6cbeginE:
	.zero		1
	.type		_ZN39_INTERNAL_6f62e7db_4_k_cu_1780f536_98784cuda3std3__48in_placeE,@object
	.size		_ZN39_INTERNAL_6f62e7db_4_k_cu_1780f536_98784cuda3std3__48in_placeE,(_ZN39_INTERNAL_6f62e7db_4_k_cu_1780f536_98784cuda3std6ranges3__45__cpo9iter_moveE - _ZN39_INTERNAL_6f62e7db_4_k_cu_1780f536_98784cuda3std3__48in_placeE)
_ZN39_INTERNAL_6f62e7db_4_k_cu_1780f536_98784cuda3std3__48in_placeE:
	.zero		1
	.type		_ZN39_INTERNAL_6f62e7db_4_k_cu_1780f536_98784cuda3std6ranges3__45__cpo9iter_moveE,@object
	.size		_ZN39_INTERNAL_6f62e7db_4_k_cu_1780f536_98784cuda3std6ranges3__45__cpo9iter_moveE,(_ZN39_INTERNAL_6f62e7db_4_k_cu_1780f536_98784cuda3std3__45__cpo5beginE - _ZN39_INTERNAL_6f62e7db_4_k_cu_1780f536_98784cuda3std6ranges3__45__cpo9iter_moveE)
_ZN39_INTERNAL_6f62e7db_4_k_cu_1780f536_98784cuda3std6ranges3__45__cpo9iter_moveE:
	.zero		1
	.type		_ZN39_INTERNAL_6f62e7db_4_k_cu_1780f536_98784cuda3std3__45__cpo5beginE,@object
	.size		_ZN39_INTERNAL_6f62e7db_4_k_cu_1780f536_98784cuda3std3__45__cpo5beginE,(_ZN39_INTERNAL_6f62e7db_4_k_cu_1780f536_98784cuda3std3__441_GLOBAL__N__6f62e7db_4_k_cu_1780f536_98786ignoreE - _ZN39_INTERNAL_6f62e7db_4_k_cu_1780f536_98784cuda3std3__45__cpo5beginE)
_ZN39_INTERNAL_6f62e7db_4_k_cu_1780f536_98784cuda3std3__45__cpo5beginE:
	.zero		1
	.type		_ZN39_INTERNAL_6f62e7db_4_k_cu_1780f536_98784cuda3std3__441_GLOBAL__N__6f62e7db_4_k_cu_1780f536_98786ignoreE,@object
	.size		_ZN39_INTERNAL_6f62e7db_4_k_cu_1780f536_98784cuda3std3__441_GLOBAL__N__6f62e7db_4_k_cu_1780f536_98786ignoreE,(_ZN39_INTERNAL_6f62e7db_4_k_cu_1780f536_98784cute7productE - _ZN39_INTERNAL_6f62e7db_4_k_cu_1780f536_98784cuda3std3__441_GLOBAL__N__6f62e7db_4_k_cu_1780f536_98786ignoreE)
_ZN39_INTERNAL_6f62e7db_4_k_cu_1780f536_98784cuda3std3__441_GLOBAL__N__6f62e7db_4_k_cu_1780f536_98786ignoreE:
	.zero		1
	.type		_ZN39_INTERNAL_6f62e7db_4_k_cu_1780f536_98784cute7productE,@object
	.size		_ZN39_INTERNAL_6f62e7db_4_k_cu_1780f536_98784cute7productE,(_ZN39_INTERNAL_6f62e7db_4_k_cu_1780f536_98784cuda3std3__45__cpo3endE - _ZN39_INTERNAL_6f62e7db_4_k_cu_1780f536_98784cute7productE)
_ZN39_INTERNAL_6f62e7db_4_k_cu_1780f536_98784cute7productE:
	.zero		1
	.type		_ZN39_INTERNAL_6f62e7db_4_k_cu_1780f536_98784cuda3std3__45__cpo3endE,@object
	.size		_ZN39_INTERNAL_6f62e7db_4_k_cu_1780f536_98784cuda3std3__45__cpo3endE,(_ZN39_INTERNAL_6f62e7db_4_k_cu_1780f536_98784cuda3std3__419piecewise_constructE - _ZN39_INTERNAL_6f62e7db_4_k_cu_1780f536_98784cuda3std3__45__cpo3endE)
_ZN39_INTERNAL_6f62e7db_4_k_cu_1780f536_98784cuda3std3__45__cpo3endE:
	.zero		1
	.type		_ZN39_INTERNAL_6f62e7db_4_k_cu_1780f536_98784cuda3std3__419piecewise_constructE,@object
	.size		_ZN39_INTERNAL_6f62e7db_4_k_cu_1780f536_98784cuda3std3__419piecewise_constructE,(_ZN39_INTERNAL_6f62e7db_4_k_cu_1780f536_98784cuda3std3__45__cpo4cendE - _ZN39_INTERNAL_6f62e7db_4_k_cu_1780f536_98784cuda3std3__419piecewise_constructE)
_ZN39_INTERNAL_6f62e7db_4_k_cu_1780f536_98784cuda3std3__419piecewise_constructE:
	.zero		1
	.type		_ZN39_INTERNAL_6f62e7db_4_k_cu_1780f536_98784cuda3std3__45__cpo4cendE,@object
	.size		_ZN39_INTERNAL_6f62e7db_4_k_cu_1780f536_98784cuda3std3__45__cpo4cendE,(_ZN39_INTERNAL_6f62e7db_4_k_cu_1780f536_98784cuda3std6ranges3__45__cpo4swapE - _ZN39_INTERNAL_6f62e7db_4_k_cu_1780f536_98784cuda3std3__45__cpo4cendE)
_ZN39_INTERNAL_6f62e7db_4_k_cu_1780f536_98784cuda3std3__45__cpo4cendE:
	.zero		1
	.type		_ZN39_INTERNAL_6f62e7db_4_k_cu_1780f536_98784cuda3std6ranges3__45__cpo4swapE,@object
	.size		_ZN39_INTERNAL_6f62e7db_4_k_cu_1780f536_98784cuda3std6ranges3__45__cpo4swapE,(.L_8 - _ZN39_INTERNAL_6f62e7db_4_k_cu_1780f536_98784cuda3std6ranges3__45__cpo4swapE)
_ZN39_INTERNAL_6f62e7db_4_k_cu_1780f536_98784cuda3std6ranges3__45__cpo4swapE:
	.zero		1
.L_8:


//--------------------- .nv.constant0._ZN7cutlass13device_kernelINS_4gemm6kernel13GemmUniversalIN4cute5tupleIJiiiiEEENS1_10collective13CollectiveMmaINS1_34MainloopSm90TmaGmmaWarpSpecializedILi11ENS5_IJNS4_1CILi1EEESB_SB_EEENS1_35KernelTmaWarpSpecializedCooperativeEEENS5_IJNSA_ILi512EEENSA_ILi128EEENSA_ILi32EEEEEEaNS5_IJlSB_lEEEaSJ_NS4_8TiledMMAINS4_8MMA_AtomIJNS4_4SM904GMMA27MMA_64x128x32_S32S8S8_SS_TNEEEENS4_6LayoutINS5_IJNSA_ILi2EEESB_SB_EEENS5_IJSB_NSA_ILi0EEEST_EEEEENS5_IJNS4_10UnderscoreESW_SW_EEEEENS4_13SM90_TMA_LOADENS4_14ComposedLayoutINS4_7SwizzleILi1ELi4ELi3EEENS4_18smem_ptr_flag_bitsILi8EEENSQ_INS5_IJNSA_ILi8EEESH_EEENS5_IJSH_SB_EEEEEEEvNS4_8identityESZ_S19_vS1A_EENS_8epilogue10collective6detail29Sm90TmaWarpSpecializedAdapterINS1D_15DefaultEpilogueIaSJ_SJ_NS1C_6thread17LinearCombinationIaLi1EiiLNS1H_9ScaleType4KindE0ELNS_15FloatRoundStyleE2EaEENS1_15EpilogueDefaultEEEEEvvEEEEvNT_6ParamsE --------------------------
	.section	.nv.constant0._ZN7cutlass13device_kernelINS_4gemm6kernel13GemmUniversalIN4cute5tupleIJiiiiEEENS1_10collective13CollectiveMmaINS1_34MainloopSm90TmaGmmaWarpSpecializedILi11ENS5_IJNS4_1CILi1EEESB_SB_EEENS1_35KernelTmaWarpSpecializedCooperativeEEENS5_IJNSA_ILi512EEENSA_ILi128EEENSA_ILi32EEEEEEaNS5_IJlSB_lEEEaSJ_NS4_8TiledMMAINS4_8MMA_AtomIJNS4_4SM904GMMA27MMA_64x128x32_S32S8S8_SS_TNEEEENS4_6LayoutINS5_IJNSA_ILi2EEESB_SB_EEENS5_IJSB_NSA_ILi0EEEST_EEEEENS5_IJNS4_10UnderscoreESW_SW_EEEEENS4_13SM90_TMA_LOADENS4_14ComposedLayoutINS4_7SwizzleILi1ELi4ELi3EEENS4_18smem_ptr_flag_bitsILi8EEENSQ_INS5_IJNSA_ILi8EEESH_EEENS5_IJSH_SB_EEEEEEEvNS4_8identityESZ_S19_vS1A_EENS_8epilogue10collective6detail29Sm90TmaWarpSpecializedAdapterINS1D_15DefaultEpilogueIaSJ_SJ_NS1C_6thread17LinearCombinationIaLi1EiiLNS1H_9ScaleType4KindE0ELNS_15FloatRoundStyleE2EaEENS1_15EpilogueDefaultEEEEEvvEEEEvNT_6ParamsE,"a",@progbits
	.sectionflags	@""
	.align	4
.nv.constant0._ZN7cutlass13device_kernelINS_4gemm6kernel13GemmUniversalIN4cute5tupleIJiiiiEEENS1_10collective13CollectiveMmaINS1_34MainloopSm90TmaGmmaWarpSpecializedILi11ENS5_IJNS4_1CILi1EEESB_SB_EEENS1_35KernelTmaWarpSpecializedCooperativeEEENS5_IJNSA_ILi512EEENSA_ILi128EEENSA_ILi32EEEEEEaNS5_IJlSB_lEEEaSJ_NS4_8TiledMMAINS4_8MMA_AtomIJNS4_4SM904GMMA27MMA_64x128x32_S32S8S8_SS_TNEEEENS4_6LayoutINS5_IJNSA_ILi2EEESB_SB_EEENS5_IJSB_NSA_ILi0EEEST_EEEEENS5_IJNS4_10UnderscoreESW_SW_EEEEENS4_13SM90_TMA_LOADENS4_14ComposedLayoutINS4_7SwizzleILi1ELi4ELi3EEENS4_18smem_ptr_flag_bitsILi8EEENSQ_INS5_IJNSA_ILi8EEESH_EEENS5_IJSH_SB_EEEEEEEvNS4_8identityESZ_S19_vS1A_EENS_8epilogue10collective6detail29Sm90TmaWarpSpecializedAdapterINS1D_15DefaultEpilogueIaSJ_SJ_NS1C_6thread17LinearCombinationIaLi1EiiLNS1H_9ScaleType4KindE0ELNS_15FloatRoundStyleE2EaEENS1_15EpilogueDefaultEEEEEvvEEEEvNT_6ParamsE:
	.zero		1664


//--------------------- SYMBOLS --------------------------

	.type		.nv.reservedSmem.offset0,@object
	.size		.nv.reservedSmem.offset0,0x4
	.type		__assertfail,@function
